//
// Generated by NVIDIA NVVM Compiler
//
// Compiler Build ID: CL-36424714
// Cuda compilation tools, release 13.0, V13.0.88
// Based on NVVM 20.0.0
//

.version 9.0
.target sm_100
.address_size 64

	// .globl	_Z21coalesced_memory_copyIfEvPT_PKS0_m
// _ZZ46scaled_dot_product_attention_shared_mem_kernelIfEvPKT_S2_S2_PS0_fiiiiE9s_sum_exp has been demoted
// _ZZ46scaled_dot_product_attention_shared_mem_kernelI6__halfEvPKT_S3_S3_PS1_fiiiiE9s_sum_exp has been demoted
// _ZZ26coalesced_matrix_transposeIfEvPT_PKS0_iiE4tile has been demoted
// _ZZ26coalesced_matrix_transposeI6__halfEvPT_PKS1_iiE4tile has been demoted
.extern .shared .align 16 .b8 s_mem_char[];

.visible .entry _Z21coalesced_memory_copyIfEvPT_PKS0_m(
	.param .u64 .ptr .align 1 _Z21coalesced_memory_copyIfEvPT_PKS0_m_param_0,
	.param .u64 .ptr .align 1 _Z21coalesced_memory_copyIfEvPT_PKS0_m_param_1,
	.param .u64 _Z21coalesced_memory_copyIfEvPT_PKS0_m_param_2
)
{
	.reg .pred 	%p<2>;
	.reg .b32 	%r<5>;
	.reg .b32 	%f<2>;
	.reg .b64 	%rd<10>;

	ld.param.u64 	%rd2, [_Z21coalesced_memory_copyIfEvPT_PKS0_m_param_0];
	ld.param.u64 	%rd3, [_Z21coalesced_memory_copyIfEvPT_PKS0_m_param_1];
	ld.param.u64 	%rd4, [_Z21coalesced_memory_copyIfEvPT_PKS0_m_param_2];
	mov.u32 	%r1, %ctaid.x;
	mov.u32 	%r2, %ntid.x;
	mov.u32 	%r3, %tid.x;
	mad.lo.s32 	%r4, %r1, %r2, %r3;
	cvt.u64.u32 	%rd1, %r4;
	setp.le.u64 	%p1, %rd4, %rd1;
	@%p1 bra 	$L__BB0_2;
	cvta.to.global.u64 	%rd5, %rd3;
	cvta.to.global.u64 	%rd6, %rd2;
	shl.b64 	%rd7, %rd1, 2;
	add.s64 	%rd8, %rd5, %rd7;
	ld.global.nc.f32 	%f1, [%rd8];
	add.s64 	%rd9, %rd6, %rd7;
	st.global.f32 	[%rd9], %f1;
$L__BB0_2:
	ret;

}
	// .globl	_Z21coalesced_memory_copyI6__halfEvPT_PKS1_m
.visible .entry _Z21coalesced_memory_copyI6__halfEvPT_PKS1_m(
	.param .u64 .ptr .align 1 _Z21coalesced_memory_copyI6__halfEvPT_PKS1_m_param_0,
	.param .u64 .ptr .align 1 _Z21coalesced_memory_copyI6__halfEvPT_PKS1_m_param_1,
	.param .u64 _Z21coalesced_memory_copyI6__halfEvPT_PKS1_m_param_2
)
{
	.reg .pred 	%p<2>;
	.reg .b16 	%rs<2>;
	.reg .b32 	%r<5>;
	.reg .b64 	%rd<10>;

	ld.param.u64 	%rd2, [_Z21coalesced_memory_copyI6__halfEvPT_PKS1_m_param_0];
	ld.param.u64 	%rd3, [_Z21coalesced_memory_copyI6__halfEvPT_PKS1_m_param_1];
	ld.param.u64 	%rd4, [_Z21coalesced_memory_copyI6__halfEvPT_PKS1_m_param_2];
	mov.u32 	%r1, %ctaid.x;
	mov.u32 	%r2, %ntid.x;
	mov.u32 	%r3, %tid.x;
	mad.lo.s32 	%r4, %r1, %r2, %r3;
	cvt.u64.u32 	%rd1, %r4;
	setp.le.u64 	%p1, %rd4, %rd1;
	@%p1 bra 	$L__BB1_2;
	cvta.to.global.u64 	%rd5, %rd3;
	cvta.to.global.u64 	%rd6, %rd2;
	shl.b64 	%rd7, %rd1, 1;
	add.s64 	%rd8, %rd6, %rd7;
	add.s64 	%rd9, %rd5, %rd7;
	ld.global.nc.u16 	%rs1, [%rd9];
	st.global.u16 	[%rd8], %rs1;
$L__BB1_2:
	ret;

}
	// .globl	_Z26coalesced_matrix_transposeIfEvPT_PKS0_ii
.visible .entry _Z26coalesced_matrix_transposeIfEvPT_PKS0_ii(
	.param .u64 .ptr .align 1 _Z26coalesced_matrix_transposeIfEvPT_PKS0_ii_param_0,
	.param .u64 .ptr .align 1 _Z26coalesced_matrix_transposeIfEvPT_PKS0_ii_param_1,
	.param .u32 _Z26coalesced_matrix_transposeIfEvPT_PKS0_ii_param_2,
	.param .u32 _Z26coalesced_matrix_transposeIfEvPT_PKS0_ii_param_3
)
{
	.reg .pred 	%p<25>;
	.reg .b32 	%r<36>;
	.reg .b32 	%f<9>;
	.reg .b64 	%rd<21>;
	// demoted variable
	.shared .align 4 .b8 _ZZ26coalesced_matrix_transposeIfEvPT_PKS0_iiE4tile[4224];
	ld.param.u64 	%rd3, [_Z26coalesced_matrix_transposeIfEvPT_PKS0_ii_param_0];
	ld.param.u64 	%rd4, [_Z26coalesced_matrix_transposeIfEvPT_PKS0_ii_param_1];
	ld.param.u32 	%r18, [_Z26coalesced_matrix_transposeIfEvPT_PKS0_ii_param_2];
	ld.param.u32 	%r19, [_Z26coalesced_matrix_transposeIfEvPT_PKS0_ii_param_3];
	cvta.to.global.u64 	%rd1, %rd4;
	cvta.to.global.u64 	%rd2, %rd3;
	mov.u32 	%r20, %ctaid.x;
	shl.b32 	%r1, %r20, 5;
	mov.u32 	%r2, %tid.x;
	add.s32 	%r3, %r1, %r2;
	mov.u32 	%r21, %ctaid.y;
	shl.b32 	%r4, %r21, 5;
	mov.u32 	%r5, %tid.y;
	add.s32 	%r6, %r4, %r5;
	setp.ge.s32 	%p1, %r3, %r19;
	shl.b32 	%r22, %r2, 2;
	mov.u32 	%r23, _ZZ26coalesced_matrix_transposeIfEvPT_PKS0_iiE4tile;
	add.s32 	%r7, %r23, %r22;
	setp.ge.s32 	%p2, %r6, %r18;
	mad.lo.s32 	%r8, %r5, 132, %r7;
	or.pred  	%p3, %p1, %p2;
	@%p3 bra 	$L__BB2_2;
	mad.lo.s32 	%r24, %r6, %r19, %r3;
	mul.wide.s32 	%rd5, %r24, 4;
	add.s64 	%rd6, %rd1, %rd5;
	ld.global.nc.f32 	%f1, [%rd6];
	st.shared.f32 	[%r8], %f1;
$L__BB2_2:
	setp.ge.s32 	%p4, %r3, %r19;
	add.s32 	%r9, %r6, 8;
	setp.ge.s32 	%p5, %r9, %r18;
	or.pred  	%p6, %p4, %p5;
	@%p6 bra 	$L__BB2_4;
	mad.lo.s32 	%r25, %r9, %r19, %r3;
	mul.wide.s32 	%rd7, %r25, 4;
	add.s64 	%rd8, %rd1, %rd7;
	ld.global.nc.f32 	%f2, [%rd8];
	st.shared.f32 	[%r8+1056], %f2;
$L__BB2_4:
	setp.ge.s32 	%p7, %r3, %r19;
	add.s32 	%r10, %r6, 16;
	setp.ge.s32 	%p8, %r10, %r18;
	or.pred  	%p9, %p7, %p8;
	@%p9 bra 	$L__BB2_6;
	mad.lo.s32 	%r26, %r10, %r19, %r3;
	mul.wide.s32 	%rd9, %r26, 4;
	add.s64 	%rd10, %rd1, %rd9;
	ld.global.nc.f32 	%f3, [%rd10];
	st.shared.f32 	[%r8+2112], %f3;
$L__BB2_6:
	setp.ge.s32 	%p10, %r3, %r19;
	add.s32 	%r11, %r6, 24;
	setp.ge.s32 	%p11, %r11, %r18;
	or.pred  	%p12, %p10, %p11;
	@%p12 bra 	$L__BB2_8;
	mad.lo.s32 	%r27, %r11, %r19, %r3;
	mul.wide.s32 	%rd11, %r27, 4;
	add.s64 	%rd12, %rd1, %rd11;
	ld.global.nc.f32 	%f4, [%rd12];
	st.shared.f32 	[%r8+3168], %f4;
$L__BB2_8:
	bar.sync 	0;
	add.s32 	%r28, %r4, %r2;
	add.s32 	%r13, %r1, %r5;
	setp.ge.s32 	%p13, %r28, %r18;
	shl.b32 	%r29, %r2, 7;
	add.s32 	%r30, %r7, %r29;
	setp.ge.s32 	%p14, %r13, %r19;
	shl.b32 	%r31, %r5, 2;
	add.s32 	%r14, %r30, %r31;
	or.pred  	%p15, %p14, %p13;
	@%p15 bra 	$L__BB2_10;
	ld.shared.f32 	%f5, [%r14];
	mad.lo.s32 	%r32, %r13, %r18, %r28;
	mul.wide.s32 	%rd13, %r32, 4;
	add.s64 	%rd14, %rd2, %rd13;
	st.global.f32 	[%rd14], %f5;
$L__BB2_10:
	setp.ge.s32 	%p16, %r28, %r18;
	add.s32 	%r15, %r13, 8;
	setp.ge.s32 	%p17, %r15, %r19;
	or.pred  	%p18, %p17, %p16;
	@%p18 bra 	$L__BB2_12;
	ld.shared.f32 	%f6, [%r14+32];
	mad.lo.s32 	%r33, %r15, %r18, %r28;
	mul.wide.s32 	%rd15, %r33, 4;
	add.s64 	%rd16, %rd2, %rd15;
	st.global.f32 	[%rd16], %f6;
$L__BB2_12:
	setp.ge.s32 	%p19, %r28, %r18;
	add.s32 	%r16, %r13, 16;
	setp.ge.s32 	%p20, %r16, %r19;
	or.pred  	%p21, %p20, %p19;
	@%p21 bra 	$L__BB2_14;
	ld.shared.f32 	%f7, [%r14+64];
	mad.lo.s32 	%r34, %r16, %r18, %r28;
	mul.wide.s32 	%rd17, %r34, 4;
	add.s64 	%rd18, %rd2, %rd17;
	st.global.f32 	[%rd18], %f7;
$L__BB2_14:
	setp.ge.s32 	%p22, %r28, %r18;
	add.s32 	%r17, %r13, 24;
	setp.ge.s32 	%p23, %r17, %r19;
	or.pred  	%p24, %p23, %p22;
	@%p24 bra 	$L__BB2_16;
	ld.shared.f32 	%f8, [%r14+96];
	mad.lo.s32 	%r35, %r17, %r18, %r28;
	mul.wide.s32 	%rd19, %r35, 4;
	add.s64 	%rd20, %rd2, %rd19;
	st.global.f32 	[%rd20], %f8;
$L__BB2_16:
	ret;

}
	// .globl	_Z26coalesced_matrix_transposeI6__halfEvPT_PKS1_ii
.visible .entry _Z26coalesced_matrix_transposeI6__halfEvPT_PKS1_ii(
	.param .u64 .ptr .align 1 _Z26coalesced_matrix_transposeI6__halfEvPT_PKS1_ii_param_0,
	.param .u64 .ptr .align 1 _Z26coalesced_matrix_transposeI6__halfEvPT_PKS1_ii_param_1,
	.param .u32 _Z26coalesced_matrix_transposeI6__halfEvPT_PKS1_ii_param_2,
	.param .u32 _Z26coalesced_matrix_transposeI6__halfEvPT_PKS1_ii_param_3
)
{
	.reg .pred 	%p<25>;
	.reg .b16 	%rs<9>;
	.reg .b32 	%r<36>;
	.reg .b64 	%rd<21>;
	// demoted variable
	.shared .align 2 .b8 _ZZ26coalesced_matrix_transposeI6__halfEvPT_PKS1_iiE4tile[2112];
	ld.param.u64 	%rd3, [_Z26coalesced_matrix_transposeI6__halfEvPT_PKS1_ii_param_0];
	ld.param.u64 	%rd4, [_Z26coalesced_matrix_transposeI6__halfEvPT_PKS1_ii_param_1];
	ld.param.u32 	%r18, [_Z26coalesced_matrix_transposeI6__halfEvPT_PKS1_ii_param_2];
	ld.param.u32 	%r19, [_Z26coalesced_matrix_transposeI6__halfEvPT_PKS1_ii_param_3];
	cvta.to.global.u64 	%rd1, %rd4;
	cvta.to.global.u64 	%rd2, %rd3;
	mov.u32 	%r20, %ctaid.x;
	shl.b32 	%r1, %r20, 5;
	mov.u32 	%r2, %tid.x;
	add.s32 	%r3, %r1, %r2;
	mov.u32 	%r21, %ctaid.y;
	shl.b32 	%r4, %r21, 5;
	mov.u32 	%r5, %tid.y;
	add.s32 	%r6, %r4, %r5;
	setp.ge.s32 	%p1, %r3, %r19;
	shl.b32 	%r22, %r2, 1;
	mov.u32 	%r23, _ZZ26coalesced_matrix_transposeI6__halfEvPT_PKS1_iiE4tile;
	add.s32 	%r7, %r23, %r22;
	setp.ge.s32 	%p2, %r6, %r18;
	mad.lo.s32 	%r8, %r5, 66, %r7;
	or.pred  	%p3, %p1, %p2;
	@%p3 bra 	$L__BB3_2;
	mad.lo.s32 	%r24, %r6, %r19, %r3;
	mul.wide.s32 	%rd5, %r24, 2;
	add.s64 	%rd6, %rd1, %rd5;
	ld.global.nc.u16 	%rs1, [%rd6];
	st.shared.u16 	[%r8], %rs1;
$L__BB3_2:
	setp.ge.s32 	%p4, %r3, %r19;
	add.s32 	%r9, %r6, 8;
	setp.ge.s32 	%p5, %r9, %r18;
	or.pred  	%p6, %p4, %p5;
	@%p6 bra 	$L__BB3_4;
	mad.lo.s32 	%r25, %r9, %r19, %r3;
	mul.wide.s32 	%rd7, %r25, 2;
	add.s64 	%rd8, %rd1, %rd7;
	ld.global.nc.u16 	%rs2, [%rd8];
	st.shared.u16 	[%r8+528], %rs2;
$L__BB3_4:
	setp.ge.s32 	%p7, %r3, %r19;
	add.s32 	%r10, %r6, 16;
	setp.ge.s32 	%p8, %r10, %r18;
	or.pred  	%p9, %p7, %p8;
	@%p9 bra 	$L__BB3_6;
	mad.lo.s32 	%r26, %r10, %r19, %r3;
	mul.wide.s32 	%rd9, %r26, 2;
	add.s64 	%rd10, %rd1, %rd9;
	ld.global.nc.u16 	%rs3, [%rd10];
	st.shared.u16 	[%r8+1056], %rs3;
$L__BB3_6:
	setp.ge.s32 	%p10, %r3, %r19;
	add.s32 	%r11, %r6, 24;
	setp.ge.s32 	%p11, %r11, %r18;
	or.pred  	%p12, %p10, %p11;
	@%p12 bra 	$L__BB3_8;
	mad.lo.s32 	%r27, %r11, %r19, %r3;
	mul.wide.s32 	%rd11, %r27, 2;
	add.s64 	%rd12, %rd1, %rd11;
	ld.global.nc.u16 	%rs4, [%rd12];
	st.shared.u16 	[%r8+1584], %rs4;
$L__BB3_8:
	bar.sync 	0;
	add.s32 	%r28, %r4, %r2;
	add.s32 	%r13, %r1, %r5;
	setp.ge.s32 	%p13, %r28, %r18;
	shl.b32 	%r29, %r2, 6;
	add.s32 	%r30, %r7, %r29;
	setp.ge.s32 	%p14, %r13, %r19;
	shl.b32 	%r31, %r5, 1;
	add.s32 	%r14, %r30, %r31;
	or.pred  	%p15, %p14, %p13;
	@%p15 bra 	$L__BB3_10;
	mad.lo.s32 	%r32, %r13, %r18, %r28;
	mul.wide.s32 	%rd13, %r32, 2;
	add.s64 	%rd14, %rd2, %rd13;
	ld.shared.u16 	%rs5, [%r14];
	st.global.u16 	[%rd14], %rs5;
$L__BB3_10:
	setp.ge.s32 	%p16, %r28, %r18;
	add.s32 	%r15, %r13, 8;
	setp.ge.s32 	%p17, %r15, %r19;
	or.pred  	%p18, %p17, %p16;
	@%p18 bra 	$L__BB3_12;
	mad.lo.s32 	%r33, %r15, %r18, %r28;
	mul.wide.s32 	%rd15, %r33, 2;
	add.s64 	%rd16, %rd2, %rd15;
	ld.shared.u16 	%rs6, [%r14+16];
	st.global.u16 	[%rd16], %rs6;
$L__BB3_12:
	setp.ge.s32 	%p19, %r28, %r18;
	add.s32 	%r16, %r13, 16;
	setp.ge.s32 	%p20, %r16, %r19;
	or.pred  	%p21, %p20, %p19;
	@%p21 bra 	$L__BB3_14;
	mad.lo.s32 	%r34, %r16, %r18, %r28;
	mul.wide.s32 	%rd17, %r34, 2;
	add.s64 	%rd18, %rd2, %rd17;
	ld.shared.u16 	%rs7, [%r14+32];
	st.global.u16 	[%rd18], %rs7;
$L__BB3_14:
	setp.ge.s32 	%p22, %r28, %r18;
	add.s32 	%r17, %r13, 24;
	setp.ge.s32 	%p23, %r17, %r19;
	or.pred  	%p24, %p23, %p22;
	@%p24 bra 	$L__BB3_16;
	mad.lo.s32 	%r35, %r17, %r18, %r28;
	mul.wide.s32 	%rd19, %r35, 2;
	add.s64 	%rd20, %rd2, %rd19;
	ld.shared.u16 	%rs8, [%r14+48];
	st.global.u16 	[%rd20], %rs8;
$L__BB3_16:
	ret;

}
	// .globl	_Z46scaled_dot_product_attention_shared_mem_kernelIfEvPKT_S2_S2_PS0_fiiii
.visible .entry _Z46scaled_dot_product_attention_shared_mem_kernelIfEvPKT_S2_S2_PS0_fiiii(
	.param .u64 .ptr .align 1 _Z46scaled_dot_product_attention_shared_mem_kernelIfEvPKT_S2_S2_PS0_fiiii_param_0,
	.param .u64 .ptr .align 1 _Z46scaled_dot_product_attention_shared_mem_kernelIfEvPKT_S2_S2_PS0_fiiii_param_1,
	.param .u64 .ptr .align 1 _Z46scaled_dot_product_attention_shared_mem_kernelIfEvPKT_S2_S2_PS0_fiiii_param_2,
	.param .u64 .ptr .align 1 _Z46scaled_dot_product_attention_shared_mem_kernelIfEvPKT_S2_S2_PS0_fiiii_param_3,
	.param .f32 _Z46scaled_dot_product_attention_shared_mem_kernelIfEvPKT_S2_S2_PS0_fiiii_param_4,
	.param .u32 _Z46scaled_dot_product_attention_shared_mem_kernelIfEvPKT_S2_S2_PS0_fiiii_param_5,
	.param .u32 _Z46scaled_dot_product_attention_shared_mem_kernelIfEvPKT_S2_S2_PS0_fiiii_param_6,
	.param .u32 _Z46scaled_dot_product_attention_shared_mem_kernelIfEvPKT_S2_S2_PS0_fiiii_param_7,
	.param .u32 _Z46scaled_dot_product_attention_shared_mem_kernelIfEvPKT_S2_S2_PS0_fiiii_param_8
)
{
	.reg .pred 	%p<47>;
	.reg .b32 	%r<197>;
	.reg .b32 	%f<172>;
	.reg .b64 	%rd<48>;
	// demoted variable
	.shared .align 4 .b8 _ZZ46scaled_dot_product_attention_shared_mem_kernelIfEvPKT_S2_S2_PS0_fiiiiE9s_sum_exp[128];
	ld.param.u64 	%rd5, [_Z46scaled_dot_product_attention_shared_mem_kernelIfEvPKT_S2_S2_PS0_fiiii_param_0];
	ld.param.u64 	%rd7, [_Z46scaled_dot_product_attention_shared_mem_kernelIfEvPKT_S2_S2_PS0_fiiii_param_1];
	ld.param.u64 	%rd8, [_Z46scaled_dot_product_attention_shared_mem_kernelIfEvPKT_S2_S2_PS0_fiiii_param_2];
	ld.param.f32 	%f36, [_Z46scaled_dot_product_attention_shared_mem_kernelIfEvPKT_S2_S2_PS0_fiiii_param_4];
	ld.param.u32 	%r82, [_Z46scaled_dot_product_attention_shared_mem_kernelIfEvPKT_S2_S2_PS0_fiiii_param_6];
	ld.param.u32 	%r83, [_Z46scaled_dot_product_attention_shared_mem_kernelIfEvPKT_S2_S2_PS0_fiiii_param_7];
	ld.param.u32 	%r84, [_Z46scaled_dot_product_attention_shared_mem_kernelIfEvPKT_S2_S2_PS0_fiiii_param_8];
	cvta.to.global.u64 	%rd1, %rd7;
	cvta.to.global.u64 	%rd2, %rd8;
	mov.u32 	%r1, %ctaid.x;
	mov.u32 	%r2, %ctaid.y;
	mov.u32 	%r85, %ctaid.z;
	mov.u32 	%r3, %ntid.x;
	mov.u32 	%r185, %tid.x;
	mad.lo.s32 	%r5, %r85, %r3, %r185;
	setp.ge.s32 	%p1, %r5, %r82;
	@%p1 bra 	$L__BB4_50;
	setp.ge.s32 	%p2, %r185, %r84;
	@%p2 bra 	$L__BB4_4;
	mad.lo.s32 	%r86, %r82, %r1, %r5;
	mad.lo.s32 	%r87, %r86, %r83, %r2;
	mul.lo.s32 	%r6, %r87, %r84;
	cvta.to.global.u64 	%rd3, %rd5;
	mov.u32 	%r178, %r185;
$L__BB4_3:
	add.s32 	%r88, %r178, %r6;
	mul.wide.s32 	%rd9, %r88, 4;
	add.s64 	%rd10, %rd3, %rd9;
	ld.global.nc.f32 	%f37, [%rd10];
	shl.b32 	%r89, %r178, 2;
	mov.u32 	%r90, s_mem_char;
	add.s32 	%r91, %r90, %r89;
	st.shared.f32 	[%r91], %f37;
	add.s32 	%r178, %r178, %r3;
	setp.lt.s32 	%p3, %r178, %r84;
	@%p3 bra 	$L__BB4_3;
$L__BB4_4:
	shl.b32 	%r93, %r84, 2;
	mov.u32 	%r94, s_mem_char;
	add.s32 	%r9, %r94, %r93;
	bar.sync 	0;
	shl.b32 	%r95, %r185, 2;
	add.s32 	%r10, %r9, %r95;
	mul.lo.s32 	%r11, %r82, %r1;
	add.s32 	%r12, %r84, -1;
	and.b32  	%r13, %r84, 7;
	and.b32  	%r14, %r84, 2147483640;
	mov.f32 	%f159, 0fFF800000;
	mov.b32 	%r179, 0;
$L__BB4_5:
	add.s32 	%r16, %r179, %r185;
	setp.ge.s32 	%p4, %r16, %r82;
	@%p4 bra 	$L__BB4_19;
	setp.lt.s32 	%p5, %r84, 1;
	mov.f32 	%f163, 0f00000000;
	@%p5 bra 	$L__BB4_18;
	setp.lt.u32 	%p6, %r12, 7;
	add.s32 	%r98, %r16, %r11;
	mad.lo.s32 	%r99, %r98, %r83, %r2;
	mul.lo.s32 	%r17, %r99, %r84;
	mov.f32 	%f163, 0f00000000;
	mov.b32 	%r181, 0;
	@%p6 bra 	$L__BB4_10;
	mov.f32 	%f163, 0f00000000;
	mov.b32 	%r180, 0;
$L__BB4_9:
	.pragma "nounroll";
	add.s32 	%r101, %r180, %r17;
	shl.b32 	%r102, %r180, 2;
	mov.u32 	%r103, s_mem_char;
	add.s32 	%r104, %r103, %r102;
	ld.shared.v4.f32 	{%f43, %f44, %f45, %f46}, [%r104];
	mul.wide.s32 	%rd11, %r101, 4;
	add.s64 	%rd12, %rd1, %rd11;
	ld.global.nc.f32 	%f47, [%rd12];
	fma.rn.f32 	%f48, %f43, %f47, %f163;
	ld.global.nc.f32 	%f49, [%rd12+4];
	fma.rn.f32 	%f50, %f44, %f49, %f48;
	ld.global.nc.f32 	%f51, [%rd12+8];
	fma.rn.f32 	%f52, %f45, %f51, %f50;
	ld.global.nc.f32 	%f53, [%rd12+12];
	fma.rn.f32 	%f54, %f46, %f53, %f52;
	ld.shared.v4.f32 	{%f55, %f56, %f57, %f58}, [%r104+16];
	ld.global.nc.f32 	%f59, [%rd12+16];
	fma.rn.f32 	%f60, %f55, %f59, %f54;
	ld.global.nc.f32 	%f61, [%rd12+20];
	fma.rn.f32 	%f62, %f56, %f61, %f60;
	ld.global.nc.f32 	%f63, [%rd12+24];
	fma.rn.f32 	%f64, %f57, %f63, %f62;
	ld.global.nc.f32 	%f65, [%rd12+28];
	fma.rn.f32 	%f163, %f58, %f65, %f64;
	add.s32 	%r180, %r180, 8;
	setp.ne.s32 	%p7, %r180, %r14;
	mov.u32 	%r181, %r14;
	@%p7 bra 	$L__BB4_9;
$L__BB4_10:
	setp.eq.s32 	%p8, %r13, 0;
	@%p8 bra 	$L__BB4_18;
	setp.eq.s32 	%p9, %r13, 1;
	add.s32 	%r105, %r181, %r17;
	shl.b32 	%r106, %r181, 2;
	mov.u32 	%r107, s_mem_char;
	add.s32 	%r21, %r107, %r106;
	ld.shared.f32 	%f66, [%r21];
	mul.wide.s32 	%rd13, %r105, 4;
	add.s64 	%rd4, %rd1, %rd13;
	ld.global.nc.f32 	%f67, [%rd4];
	fma.rn.f32 	%f163, %f66, %f67, %f163;
	@%p9 bra 	$L__BB4_18;
	setp.eq.s32 	%p10, %r13, 2;
	ld.shared.f32 	%f68, [%r21+4];
	ld.global.nc.f32 	%f69, [%rd4+4];
	fma.rn.f32 	%f163, %f68, %f69, %f163;
	@%p10 bra 	$L__BB4_18;
	setp.eq.s32 	%p11, %r13, 3;
	ld.shared.f32 	%f70, [%r21+8];
	ld.global.nc.f32 	%f71, [%rd4+8];
	fma.rn.f32 	%f163, %f70, %f71, %f163;
	@%p11 bra 	$L__BB4_18;
	setp.eq.s32 	%p12, %r13, 4;
	ld.shared.f32 	%f72, [%r21+12];
	ld.global.nc.f32 	%f73, [%rd4+12];
	fma.rn.f32 	%f163, %f72, %f73, %f163;
	@%p12 bra 	$L__BB4_18;
	setp.eq.s32 	%p13, %r13, 5;
	ld.shared.f32 	%f74, [%r21+16];
	ld.global.nc.f32 	%f75, [%rd4+16];
	fma.rn.f32 	%f163, %f74, %f75, %f163;
	@%p13 bra 	$L__BB4_18;
	setp.eq.s32 	%p14, %r13, 6;
	ld.shared.f32 	%f76, [%r21+20];
	ld.global.nc.f32 	%f77, [%rd4+20];
	fma.rn.f32 	%f163, %f76, %f77, %f163;
	@%p14 bra 	$L__BB4_18;
	ld.shared.f32 	%f78, [%r21+24];
	ld.global.nc.f32 	%f79, [%rd4+24];
	fma.rn.f32 	%f163, %f78, %f79, %f163;
$L__BB4_18:
	mul.f32 	%f80, %f36, %f163;
	st.shared.f32 	[%r10], %f80;
	max.f32 	%f159, %f159, %f80;
	bra.uni 	$L__BB4_20;
$L__BB4_19:
	mov.b32 	%r96, -8388608;
	st.shared.u32 	[%r10], %r96;
$L__BB4_20:
	bar.sync 	0;
	add.s32 	%r179, %r179, %r3;
	setp.lt.s32 	%p15, %r179, %r82;
	@%p15 bra 	$L__BB4_5;
	setp.ge.s32 	%p16, %r185, %r82;
	mov.u32 	%r182, %r185;
	@%p16 bra 	$L__BB4_23;
$L__BB4_22:
	shl.b32 	%r108, %r182, 2;
	add.s32 	%r109, %r9, %r108;
	ld.shared.f32 	%f81, [%r109];
	sub.f32 	%f82, %f81, %f159;
	fma.rn.f32 	%f83, %f82, 0f3BBB989D, 0f3F000000;
	cvt.sat.f32.f32 	%f84, %f83;
	mov.f32 	%f85, 0f4B400001;
	mov.f32 	%f86, 0f437C0000;
	fma.rm.f32 	%f87, %f84, %f86, %f85;
	add.f32 	%f88, %f87, 0fCB40007F;
	neg.f32 	%f89, %f88;
	fma.rn.f32 	%f90, %f82, 0f3FB8AA3B, %f89;
	fma.rn.f32 	%f91, %f82, 0f32A57060, %f90;
	mov.b32 	%r110, %f87;
	shl.b32 	%r111, %r110, 23;
	mov.b32 	%f92, %r111;
	ex2.approx.ftz.f32 	%f93, %f91;
	mul.f32 	%f94, %f93, %f92;
	st.shared.f32 	[%r109], %f94;
	add.s32 	%r182, %r182, %r3;
	setp.lt.s32 	%p17, %r182, %r82;
	@%p17 bra 	$L__BB4_22;
$L__BB4_23:
	setp.ge.s32 	%p18, %r185, %r82;
	bar.sync 	0;
	and.b32  	%r25, %r185, 31;
	mov.f32 	%f166, 0f00000000;
	@%p18 bra 	$L__BB4_26;
	mov.f32 	%f166, 0f00000000;
	mov.u32 	%r183, %r185;
$L__BB4_25:
	shl.b32 	%r112, %r183, 2;
	add.s32 	%r113, %r9, %r112;
	ld.shared.f32 	%f97, [%r113];
	add.f32 	%f166, %f166, %f97;
	add.s32 	%r183, %r183, %r3;
	setp.lt.s32 	%p19, %r183, %r82;
	@%p19 bra 	$L__BB4_25;
$L__BB4_26:
	mov.b32 	%r114, %f166;
	shfl.sync.down.b32	%r115|%p20, %r114, 16, 31, -1;
	mov.b32 	%f98, %r115;
	add.f32 	%f99, %f166, %f98;
	mov.b32 	%r116, %f99;
	shfl.sync.down.b32	%r117|%p21, %r116, 8, 31, -1;
	mov.b32 	%f100, %r117;
	add.f32 	%f101, %f99, %f100;
	mov.b32 	%r118, %f101;
	shfl.sync.down.b32	%r119|%p22, %r118, 4, 31, -1;
	mov.b32 	%f102, %r119;
	add.f32 	%f103, %f101, %f102;
	mov.b32 	%r120, %f103;
	shfl.sync.down.b32	%r121|%p23, %r120, 2, 31, -1;
	mov.b32 	%f104, %r121;
	add.f32 	%f105, %f103, %f104;
	mov.b32 	%r122, %f105;
	shfl.sync.down.b32	%r123|%p24, %r122, 1, 31, -1;
	mov.b32 	%f106, %r123;
	add.f32 	%f19, %f105, %f106;
	setp.ne.s32 	%p25, %r25, 0;
	@%p25 bra 	$L__BB4_28;
	shr.u32 	%r124, %r185, 3;
	and.b32  	%r125, %r124, 124;
	mov.u32 	%r126, _ZZ46scaled_dot_product_attention_shared_mem_kernelIfEvPKT_S2_S2_PS0_fiiiiE9s_sum_exp;
	add.s32 	%r127, %r126, %r125;
	st.shared.f32 	[%r127], %f19;
$L__BB4_28:
	bar.sync 	0;
	setp.gt.u32 	%p26, %r185, 31;
	@%p26 bra 	$L__BB4_33;
	shr.u32 	%r128, %r3, 5;
	setp.ge.u32 	%p27, %r185, %r128;
	mov.f32 	%f167, 0f00000000;
	@%p27 bra 	$L__BB4_31;
	shl.b32 	%r129, %r25, 2;
	mov.u32 	%r130, _ZZ46scaled_dot_product_attention_shared_mem_kernelIfEvPKT_S2_S2_PS0_fiiiiE9s_sum_exp;
	add.s32 	%r131, %r130, %r129;
	ld.shared.f32 	%f167, [%r131];
$L__BB4_31:
	setp.ne.s32 	%p28, %r25, 0;
	mov.b32 	%r132, %f167;
	shfl.sync.down.b32	%r133|%p29, %r132, 16, 31, -1;
	mov.b32 	%f108, %r133;
	add.f32 	%f109, %f167, %f108;
	mov.b32 	%r134, %f109;
	shfl.sync.down.b32	%r135|%p30, %r134, 8, 31, -1;
	mov.b32 	%f110, %r135;
	add.f32 	%f111, %f109, %f110;
	mov.b32 	%r136, %f111;
	shfl.sync.down.b32	%r137|%p31, %r136, 4, 31, -1;
	mov.b32 	%f112, %r137;
	add.f32 	%f113, %f111, %f112;
	mov.b32 	%r138, %f113;
	shfl.sync.down.b32	%r139|%p32, %r138, 2, 31, -1;
	mov.b32 	%f114, %r139;
	add.f32 	%f115, %f113, %f114;
	mov.b32 	%r140, %f115;
	shfl.sync.down.b32	%r141|%p33, %r140, 1, 31, -1;
	mov.b32 	%f116, %r141;
	add.f32 	%f22, %f115, %f116;
	@%p28 bra 	$L__BB4_33;
	st.shared.f32 	[_ZZ46scaled_dot_product_attention_shared_mem_kernelIfEvPKT_S2_S2_PS0_fiiiiE9s_sum_exp], %f22;
$L__BB4_33:
	setp.ge.s32 	%p34, %r185, %r82;
	bar.sync 	0;
	@%p34 bra 	$L__BB4_36;
	ld.shared.f32 	%f23, [_ZZ46scaled_dot_product_attention_shared_mem_kernelIfEvPKT_S2_S2_PS0_fiiiiE9s_sum_exp];
	mov.u32 	%r184, %r185;
$L__BB4_35:
	shl.b32 	%r142, %r184, 2;
	add.s32 	%r143, %r9, %r142;
	ld.shared.f32 	%f117, [%r143];
	div.rn.f32 	%f118, %f117, %f23;
	st.shared.f32 	[%r143], %f118;
	add.s32 	%r184, %r184, %r3;
	setp.lt.s32 	%p35, %r184, %r82;
	@%p35 bra 	$L__BB4_35;
$L__BB4_36:
	setp.ge.s32 	%p36, %r185, %r84;
	bar.sync 	0;
	@%p36 bra 	$L__BB4_50;
	add.s32 	%r144, %r11, %r5;
	mad.lo.s32 	%r145, %r144, %r83, %r2;
	mul.lo.s32 	%r30, %r145, %r84;
	and.b32  	%r31, %r82, 7;
	and.b32  	%r32, %r82, 2147483640;
	neg.s32 	%r33, %r32;
	mul.lo.s32 	%r146, %r1, %r83;
	mad.lo.s32 	%r147, %r146, %r82, %r2;
	mul.lo.s32 	%r34, %r84, %r147;
	mul.lo.s32 	%r148, %r84, %r83;
	shl.b32 	%r35, %r148, 3;
	add.s32 	%r149, %r11, 7;
	mad.lo.s32 	%r150, %r83, %r149, %r2;
	mul.lo.s32 	%r36, %r84, %r150;
	add.s32 	%r151, %r11, 6;
	mad.lo.s32 	%r152, %r83, %r151, %r2;
	mul.lo.s32 	%r37, %r84, %r152;
	add.s32 	%r153, %r11, 5;
	mad.lo.s32 	%r154, %r83, %r153, %r2;
	mul.lo.s32 	%r38, %r84, %r154;
	add.s32 	%r155, %r11, 4;
	mad.lo.s32 	%r156, %r83, %r155, %r2;
	mul.lo.s32 	%r39, %r84, %r156;
	add.s32 	%r157, %r11, 3;
	mad.lo.s32 	%r158, %r83, %r157, %r2;
	mul.lo.s32 	%r40, %r84, %r158;
	add.s32 	%r159, %r11, 2;
	mad.lo.s32 	%r160, %r83, %r159, %r2;
	mul.lo.s32 	%r41, %r84, %r160;
	shl.b32 	%r161, %r84, 2;
	mov.u32 	%r162, s_mem_char;
	add.s32 	%r163, %r161, %r162;
	add.s32 	%r42, %r163, 16;
	mad.lo.s32 	%r164, %r83, %r11, %r83;
	add.s32 	%r165, %r2, %r164;
	mul.lo.s32 	%r43, %r84, %r165;
$L__BB4_38:
	setp.lt.u32 	%p37, %r82, 8;
	mov.f32 	%f171, 0f00000000;
	mov.b32 	%r196, 0;
	@%p37 bra 	$L__BB4_41;
	add.s32 	%r194, %r34, %r185;
	add.s32 	%r193, %r36, %r185;
	add.s32 	%r192, %r37, %r185;
	add.s32 	%r191, %r38, %r185;
	add.s32 	%r190, %r39, %r185;
	add.s32 	%r189, %r40, %r185;
	add.s32 	%r188, %r41, %r185;
	add.s32 	%r186, %r43, %r185;
	mov.f32 	%f171, 0f00000000;
	mov.u32 	%r187, %r42;
	mov.u32 	%r195, %r33;
$L__BB4_40:
	.pragma "nounroll";
	ld.shared.f32 	%f122, [%r187+-16];
	mul.wide.s32 	%rd14, %r194, 4;
	add.s64 	%rd15, %rd2, %rd14;
	ld.global.nc.f32 	%f123, [%rd15];
	fma.rn.f32 	%f124, %f122, %f123, %f171;
	ld.shared.f32 	%f125, [%r187+-12];
	mul.wide.s32 	%rd16, %r186, 4;
	add.s64 	%rd17, %rd2, %rd16;
	ld.global.nc.f32 	%f126, [%rd17];
	fma.rn.f32 	%f127, %f125, %f126, %f124;
	ld.shared.f32 	%f128, [%r187+-8];
	mul.wide.s32 	%rd18, %r188, 4;
	add.s64 	%rd19, %rd2, %rd18;
	ld.global.nc.f32 	%f129, [%rd19];
	fma.rn.f32 	%f130, %f128, %f129, %f127;
	ld.shared.f32 	%f131, [%r187+-4];
	mul.wide.s32 	%rd20, %r189, 4;
	add.s64 	%rd21, %rd2, %rd20;
	ld.global.nc.f32 	%f132, [%rd21];
	fma.rn.f32 	%f133, %f131, %f132, %f130;
	ld.shared.f32 	%f134, [%r187];
	mul.wide.s32 	%rd22, %r190, 4;
	add.s64 	%rd23, %rd2, %rd22;
	ld.global.nc.f32 	%f135, [%rd23];
	fma.rn.f32 	%f136, %f134, %f135, %f133;
	ld.shared.f32 	%f137, [%r187+4];
	mul.wide.s32 	%rd24, %r191, 4;
	add.s64 	%rd25, %rd2, %rd24;
	ld.global.nc.f32 	%f138, [%rd25];
	fma.rn.f32 	%f139, %f137, %f138, %f136;
	ld.shared.f32 	%f140, [%r187+8];
	mul.wide.s32 	%rd26, %r192, 4;
	add.s64 	%rd27, %rd2, %rd26;
	ld.global.nc.f32 	%f141, [%rd27];
	fma.rn.f32 	%f142, %f140, %f141, %f139;
	ld.shared.f32 	%f143, [%r187+12];
	mul.wide.s32 	%rd28, %r193, 4;
	add.s64 	%rd29, %rd2, %rd28;
	ld.global.nc.f32 	%f144, [%rd29];
	fma.rn.f32 	%f171, %f143, %f144, %f142;
	add.s32 	%r195, %r195, 8;
	add.s32 	%r194, %r194, %r35;
	add.s32 	%r193, %r193, %r35;
	add.s32 	%r192, %r192, %r35;
	add.s32 	%r191, %r191, %r35;
	add.s32 	%r190, %r190, %r35;
	add.s32 	%r189, %r189, %r35;
	add.s32 	%r188, %r188, %r35;
	add.s32 	%r187, %r187, 32;
	add.s32 	%r186, %r186, %r35;
	setp.ne.s32 	%p38, %r195, 0;
	mov.u32 	%r196, %r32;
	@%p38 bra 	$L__BB4_40;
$L__BB4_41:
	setp.eq.s32 	%p39, %r31, 0;
	@%p39 bra 	$L__BB4_49;
	setp.eq.s32 	%p40, %r31, 1;
	add.s32 	%r167, %r196, %r11;
	mad.lo.s32 	%r74, %r167, %r83, %r2;
	mad.lo.s32 	%r168, %r74, %r84, %r185;
	shl.b32 	%r169, %r196, 2;
	add.s32 	%r75, %r9, %r169;
	ld.shared.f32 	%f145, [%r75];
	mul.wide.s32 	%rd30, %r168, 4;
	add.s64 	%rd31, %rd2, %rd30;
	ld.global.nc.f32 	%f146, [%rd31];
	fma.rn.f32 	%f171, %f145, %f146, %f171;
	@%p40 bra 	$L__BB4_49;
	setp.eq.s32 	%p41, %r31, 2;
	add.s32 	%r76, %r74, %r83;
	mad.lo.s32 	%r170, %r76, %r84, %r185;
	ld.shared.f32 	%f147, [%r75+4];
	mul.wide.s32 	%rd32, %r170, 4;
	add.s64 	%rd33, %rd2, %rd32;
	ld.global.nc.f32 	%f148, [%rd33];
	fma.rn.f32 	%f171, %f147, %f148, %f171;
	@%p41 bra 	$L__BB4_49;
	setp.eq.s32 	%p42, %r31, 3;
	add.s32 	%r77, %r76, %r83;
	mad.lo.s32 	%r171, %r77, %r84, %r185;
	ld.shared.f32 	%f149, [%r75+8];
	mul.wide.s32 	%rd34, %r171, 4;
	add.s64 	%rd35, %rd2, %rd34;
	ld.global.nc.f32 	%f150, [%rd35];
	fma.rn.f32 	%f171, %f149, %f150, %f171;
	@%p42 bra 	$L__BB4_49;
	setp.eq.s32 	%p43, %r31, 4;
	add.s32 	%r78, %r77, %r83;
	mad.lo.s32 	%r172, %r78, %r84, %r185;
	ld.shared.f32 	%f151, [%r75+12];
	mul.wide.s32 	%rd36, %r172, 4;
	add.s64 	%rd37, %rd2, %rd36;
	ld.global.nc.f32 	%f152, [%rd37];
	fma.rn.f32 	%f171, %f151, %f152, %f171;
	@%p43 bra 	$L__BB4_49;
	setp.eq.s32 	%p44, %r31, 5;
	add.s32 	%r79, %r78, %r83;
	mad.lo.s32 	%r173, %r79, %r84, %r185;
	ld.shared.f32 	%f153, [%r75+16];
	mul.wide.s32 	%rd38, %r173, 4;
	add.s64 	%rd39, %rd2, %rd38;
	ld.global.nc.f32 	%f154, [%rd39];
	fma.rn.f32 	%f171, %f153, %f154, %f171;
	@%p44 bra 	$L__BB4_49;
	setp.eq.s32 	%p45, %r31, 6;
	add.s32 	%r80, %r79, %r83;
	mad.lo.s32 	%r174, %r80, %r84, %r185;
	ld.shared.f32 	%f155, [%r75+20];
	mul.wide.s32 	%rd40, %r174, 4;
	add.s64 	%rd41, %rd2, %rd40;
	ld.global.nc.f32 	%f156, [%rd41];
	fma.rn.f32 	%f171, %f155, %f156, %f171;
	@%p45 bra 	$L__BB4_49;
	add.s32 	%r175, %r80, %r83;
	mad.lo.s32 	%r176, %r175, %r84, %r185;
	ld.shared.f32 	%f157, [%r75+24];
	mul.wide.s32 	%rd42, %r176, 4;
	add.s64 	%rd43, %rd2, %rd42;
	ld.global.nc.f32 	%f158, [%rd43];
	fma.rn.f32 	%f171, %f157, %f158, %f171;
$L__BB4_49:
	ld.param.u64 	%rd47, [_Z46scaled_dot_product_attention_shared_mem_kernelIfEvPKT_S2_S2_PS0_fiiii_param_3];
	add.s32 	%r177, %r185, %r30;
	cvta.to.global.u64 	%rd44, %rd47;
	mul.wide.s32 	%rd45, %r177, 4;
	add.s64 	%rd46, %rd44, %rd45;
	st.global.f32 	[%rd46], %f171;
	add.s32 	%r185, %r185, %r3;
	setp.lt.s32 	%p46, %r185, %r84;
	@%p46 bra 	$L__BB4_38;
$L__BB4_50:
	ret;

}
	// .globl	_Z35scaled_dot_product_attention_kernelIfEvPKT_S2_S2_PS0_fiiii
.visible .entry _Z35scaled_dot_product_attention_kernelIfEvPKT_S2_S2_PS0_fiiii(
	.param .u64 .ptr .align 1 _Z35scaled_dot_product_attention_kernelIfEvPKT_S2_S2_PS0_fiiii_param_0,
	.param .u64 .ptr .align 1 _Z35scaled_dot_product_attention_kernelIfEvPKT_S2_S2_PS0_fiiii_param_1,
	.param .u64 .ptr .align 1 _Z35scaled_dot_product_attention_kernelIfEvPKT_S2_S2_PS0_fiiii_param_2,
	.param .u64 .ptr .align 1 _Z35scaled_dot_product_attention_kernelIfEvPKT_S2_S2_PS0_fiiii_param_3,
	.param .f32 _Z35scaled_dot_product_attention_kernelIfEvPKT_S2_S2_PS0_fiiii_param_4,
	.param .u32 _Z35scaled_dot_product_attention_kernelIfEvPKT_S2_S2_PS0_fiiii_param_5,
	.param .u32 _Z35scaled_dot_product_attention_kernelIfEvPKT_S2_S2_PS0_fiiii_param_6,
	.param .u32 _Z35scaled_dot_product_attention_kernelIfEvPKT_S2_S2_PS0_fiiii_param_7,
	.param .u32 _Z35scaled_dot_product_attention_kernelIfEvPKT_S2_S2_PS0_fiiii_param_8
)
{
	.local .align 16 .b8 	__local_depot5[2048];
	.reg .b64 	%SP;
	.reg .b64 	%SPL;
	.reg .pred 	%p<46>;
	.reg .b32 	%r<220>;
	.reg .b32 	%f<437>;
	.reg .b64 	%rd<87>;

	mov.u64 	%SPL, __local_depot5;
	ld.param.u64 	%rd12, [_Z35scaled_dot_product_attention_kernelIfEvPKT_S2_S2_PS0_fiiii_param_0];
	ld.param.u64 	%rd13, [_Z35scaled_dot_product_attention_kernelIfEvPKT_S2_S2_PS0_fiiii_param_1];
	ld.param.u64 	%rd14, [_Z35scaled_dot_product_attention_kernelIfEvPKT_S2_S2_PS0_fiiii_param_2];
	ld.param.u64 	%rd11, [_Z35scaled_dot_product_attention_kernelIfEvPKT_S2_S2_PS0_fiiii_param_3];
	ld.param.f32 	%f52, [_Z35scaled_dot_product_attention_kernelIfEvPKT_S2_S2_PS0_fiiii_param_4];
	ld.param.u32 	%r97, [_Z35scaled_dot_product_attention_kernelIfEvPKT_S2_S2_PS0_fiiii_param_6];
	ld.param.u32 	%r98, [_Z35scaled_dot_product_attention_kernelIfEvPKT_S2_S2_PS0_fiiii_param_7];
	ld.param.u32 	%r99, [_Z35scaled_dot_product_attention_kernelIfEvPKT_S2_S2_PS0_fiiii_param_8];
	cvta.to.global.u64 	%rd1, %rd13;
	cvta.to.global.u64 	%rd2, %rd12;
	cvta.to.global.u64 	%rd3, %rd14;
	add.u64 	%rd4, %SPL, 0;
	mov.u32 	%r1, %ctaid.y;
	mov.u32 	%r100, %ctaid.z;
	mov.u32 	%r101, %ntid.x;
	mov.u32 	%r102, %tid.x;
	mad.lo.s32 	%r2, %r100, %r101, %r102;
	setp.ge.s32 	%p1, %r2, %r97;
	@%p1 bra 	$L__BB5_63;
	mov.u32 	%r3, %ctaid.x;
	setp.lt.s32 	%p2, %r99, 1;
	mul.lo.s32 	%r4, %r97, %r3;
	add.s32 	%r103, %r4, %r2;
	mad.lo.s32 	%r104, %r103, %r98, %r1;
	mul.lo.s32 	%r5, %r104, %r99;
	@%p2 bra 	$L__BB5_15;
	add.s32 	%r6, %r99, -1;
	and.b32  	%r7, %r99, 7;
	and.b32  	%r8, %r99, 2147483640;
	mov.f32 	%f420, 0fFF800000;
	mov.b32 	%r190, 0;
$L__BB5_3:
	setp.lt.u32 	%p11, %r6, 7;
	add.s32 	%r110, %r190, %r4;
	mad.lo.s32 	%r111, %r110, %r98, %r1;
	mul.lo.s32 	%r10, %r111, %r99;
	mov.f32 	%f412, 0f00000000;
	mov.b32 	%r192, 0;
	@%p11 bra 	$L__BB5_6;
	mov.f32 	%f412, 0f00000000;
	mov.b32 	%r191, 0;
$L__BB5_5:
	.pragma "nounroll";
	add.s32 	%r113, %r191, %r5;
	add.s32 	%r114, %r191, %r10;
	mul.wide.s32 	%rd24, %r113, 4;
	add.s64 	%rd25, %rd2, %rd24;
	ld.global.nc.f32 	%f62, [%rd25];
	mul.wide.s32 	%rd26, %r114, 4;
	add.s64 	%rd27, %rd1, %rd26;
	ld.global.nc.f32 	%f63, [%rd27];
	fma.rn.f32 	%f64, %f62, %f63, %f412;
	ld.global.nc.f32 	%f65, [%rd25+4];
	ld.global.nc.f32 	%f66, [%rd27+4];
	fma.rn.f32 	%f67, %f65, %f66, %f64;
	ld.global.nc.f32 	%f68, [%rd25+8];
	ld.global.nc.f32 	%f69, [%rd27+8];
	fma.rn.f32 	%f70, %f68, %f69, %f67;
	ld.global.nc.f32 	%f71, [%rd25+12];
	ld.global.nc.f32 	%f72, [%rd27+12];
	fma.rn.f32 	%f73, %f71, %f72, %f70;
	ld.global.nc.f32 	%f74, [%rd25+16];
	ld.global.nc.f32 	%f75, [%rd27+16];
	fma.rn.f32 	%f76, %f74, %f75, %f73;
	ld.global.nc.f32 	%f77, [%rd25+20];
	ld.global.nc.f32 	%f78, [%rd27+20];
	fma.rn.f32 	%f79, %f77, %f78, %f76;
	ld.global.nc.f32 	%f80, [%rd25+24];
	ld.global.nc.f32 	%f81, [%rd27+24];
	fma.rn.f32 	%f82, %f80, %f81, %f79;
	ld.global.nc.f32 	%f83, [%rd25+28];
	ld.global.nc.f32 	%f84, [%rd27+28];
	fma.rn.f32 	%f412, %f83, %f84, %f82;
	add.s32 	%r191, %r191, 8;
	setp.ne.s32 	%p12, %r191, %r8;
	mov.u32 	%r192, %r8;
	@%p12 bra 	$L__BB5_5;
$L__BB5_6:
	setp.eq.s32 	%p13, %r7, 0;
	@%p13 bra 	$L__BB5_14;
	setp.eq.s32 	%p14, %r7, 1;
	add.s32 	%r115, %r192, %r5;
	add.s32 	%r116, %r192, %r10;
	mul.wide.s32 	%rd28, %r115, 4;
	add.s64 	%rd5, %rd2, %rd28;
	ld.global.nc.f32 	%f85, [%rd5];
	mul.wide.s32 	%rd29, %r116, 4;
	add.s64 	%rd6, %rd1, %rd29;
	ld.global.nc.f32 	%f86, [%rd6];
	fma.rn.f32 	%f412, %f85, %f86, %f412;
	@%p14 bra 	$L__BB5_14;
	setp.eq.s32 	%p15, %r7, 2;
	ld.global.nc.f32 	%f87, [%rd5+4];
	ld.global.nc.f32 	%f88, [%rd6+4];
	fma.rn.f32 	%f412, %f87, %f88, %f412;
	@%p15 bra 	$L__BB5_14;
	setp.eq.s32 	%p16, %r7, 3;
	ld.global.nc.f32 	%f89, [%rd5+8];
	ld.global.nc.f32 	%f90, [%rd6+8];
	fma.rn.f32 	%f412, %f89, %f90, %f412;
	@%p16 bra 	$L__BB5_14;
	setp.eq.s32 	%p17, %r7, 4;
	ld.global.nc.f32 	%f91, [%rd5+12];
	ld.global.nc.f32 	%f92, [%rd6+12];
	fma.rn.f32 	%f412, %f91, %f92, %f412;
	@%p17 bra 	$L__BB5_14;
	setp.eq.s32 	%p18, %r7, 5;
	ld.global.nc.f32 	%f93, [%rd5+16];
	ld.global.nc.f32 	%f94, [%rd6+16];
	fma.rn.f32 	%f412, %f93, %f94, %f412;
	@%p18 bra 	$L__BB5_14;
	setp.eq.s32 	%p19, %r7, 6;
	ld.global.nc.f32 	%f95, [%rd5+20];
	ld.global.nc.f32 	%f96, [%rd6+20];
	fma.rn.f32 	%f412, %f95, %f96, %f412;
	@%p19 bra 	$L__BB5_14;
	ld.global.nc.f32 	%f97, [%rd5+24];
	ld.global.nc.f32 	%f98, [%rd6+24];
	fma.rn.f32 	%f412, %f97, %f98, %f412;
$L__BB5_14:
	mul.f32 	%f99, %f52, %f412;
	mul.wide.u32 	%rd30, %r190, 4;
	add.s64 	%rd31, %rd4, %rd30;
	st.local.f32 	[%rd31], %f99;
	max.f32 	%f420, %f420, %f99;
	add.s32 	%r190, %r190, 1;
	setp.eq.s32 	%p20, %r190, %r97;
	@%p20 bra 	$L__BB5_26;
	bra.uni 	$L__BB5_3;
$L__BB5_15:
	mul.f32 	%f15, %f52, 0f00000000;
	and.b32  	%r15, %r97, 7;
	setp.lt.u32 	%p3, %r97, 8;
	mov.f32 	%f420, 0fFF800000;
	mov.b32 	%r195, 0;
	@%p3 bra 	$L__BB5_18;
	and.b32  	%r195, %r97, 2147483640;
	mov.f32 	%f420, 0fFF800000;
	mov.b32 	%r193, 0;
$L__BB5_17:
	.pragma "nounroll";
	mul.wide.u32 	%rd16, %r193, 4;
	add.s64 	%rd17, %rd4, %rd16;
	max.f32 	%f420, %f420, %f15;
	st.local.v4.f32 	[%rd17], {%f15, %f15, %f15, %f15};
	st.local.v4.f32 	[%rd17+16], {%f15, %f15, %f15, %f15};
	add.s32 	%r193, %r193, 8;
	setp.ne.s32 	%p4, %r193, %r195;
	@%p4 bra 	$L__BB5_17;
$L__BB5_18:
	setp.eq.s32 	%p5, %r15, 0;
	@%p5 bra 	$L__BB5_26;
	and.b32  	%r20, %r97, 3;
	setp.lt.u32 	%p6, %r15, 4;
	@%p6 bra 	$L__BB5_21;
	mul.wide.u32 	%rd18, %r195, 4;
	add.s64 	%rd19, %rd4, %rd18;
	st.local.f32 	[%rd19], %f15;
	max.f32 	%f420, %f420, %f15;
	st.local.f32 	[%rd19+4], %f15;
	st.local.f32 	[%rd19+8], %f15;
	st.local.f32 	[%rd19+12], %f15;
	add.s32 	%r195, %r195, 4;
$L__BB5_21:
	setp.eq.s32 	%p7, %r20, 0;
	@%p7 bra 	$L__BB5_26;
	setp.eq.s32 	%p8, %r20, 1;
	@%p8 bra 	$L__BB5_24;
	mul.wide.u32 	%rd20, %r195, 4;
	add.s64 	%rd21, %rd4, %rd20;
	st.local.f32 	[%rd21], %f15;
	max.f32 	%f420, %f420, %f15;
	st.local.f32 	[%rd21+4], %f15;
	add.s32 	%r195, %r195, 2;
$L__BB5_24:
	and.b32  	%r107, %r97, 1;
	setp.eq.b32 	%p9, %r107, 1;
	not.pred 	%p10, %p9;
	@%p10 bra 	$L__BB5_26;
	mul.wide.u32 	%rd22, %r195, 4;
	add.s64 	%rd23, %rd4, %rd22;
	st.local.f32 	[%rd23], %f15;
	max.f32 	%f420, %f420, %f15;
$L__BB5_26:
	and.b32  	%r25, %r97, 7;
	setp.lt.u32 	%p21, %r97, 8;
	mov.f32 	%f427, 0f00000000;
	mov.b32 	%r197, 0;
	@%p21 bra 	$L__BB5_29;
	and.b32  	%r197, %r97, 2147483640;
	mov.f32 	%f427, 0f00000000;
	mov.b32 	%r200, 0;
$L__BB5_28:
	.pragma "nounroll";
	mul.wide.u32 	%rd32, %r200, 4;
	add.s64 	%rd33, %rd4, %rd32;
	ld.local.v4.f32 	{%f103, %f104, %f105, %f106}, [%rd33];
	sub.f32 	%f107, %f103, %f420;
	fma.rn.f32 	%f108, %f107, 0f3BBB989D, 0f3F000000;
	cvt.sat.f32.f32 	%f109, %f108;
	mov.f32 	%f110, 0f4B400001;
	mov.f32 	%f111, 0f437C0000;
	fma.rm.f32 	%f112, %f109, %f111, %f110;
	add.f32 	%f113, %f112, 0fCB40007F;
	neg.f32 	%f114, %f113;
	fma.rn.f32 	%f115, %f107, 0f3FB8AA3B, %f114;
	fma.rn.f32 	%f116, %f107, 0f32A57060, %f115;
	mov.b32 	%r119, %f112;
	shl.b32 	%r120, %r119, 23;
	mov.b32 	%f117, %r120;
	ex2.approx.ftz.f32 	%f118, %f116;
	mul.f32 	%f119, %f118, %f117;
	add.f32 	%f120, %f427, %f119;
	sub.f32 	%f121, %f104, %f420;
	fma.rn.f32 	%f122, %f121, 0f3BBB989D, 0f3F000000;
	cvt.sat.f32.f32 	%f123, %f122;
	fma.rm.f32 	%f124, %f123, %f111, %f110;
	add.f32 	%f125, %f124, 0fCB40007F;
	neg.f32 	%f126, %f125;
	fma.rn.f32 	%f127, %f121, 0f3FB8AA3B, %f126;
	fma.rn.f32 	%f128, %f121, 0f32A57060, %f127;
	mov.b32 	%r121, %f124;
	shl.b32 	%r122, %r121, 23;
	mov.b32 	%f129, %r122;
	ex2.approx.ftz.f32 	%f130, %f128;
	mul.f32 	%f131, %f130, %f129;
	add.f32 	%f132, %f120, %f131;
	sub.f32 	%f133, %f105, %f420;
	fma.rn.f32 	%f134, %f133, 0f3BBB989D, 0f3F000000;
	cvt.sat.f32.f32 	%f135, %f134;
	fma.rm.f32 	%f136, %f135, %f111, %f110;
	add.f32 	%f137, %f136, 0fCB40007F;
	neg.f32 	%f138, %f137;
	fma.rn.f32 	%f139, %f133, 0f3FB8AA3B, %f138;
	fma.rn.f32 	%f140, %f133, 0f32A57060, %f139;
	mov.b32 	%r123, %f136;
	shl.b32 	%r124, %r123, 23;
	mov.b32 	%f141, %r124;
	ex2.approx.ftz.f32 	%f142, %f140;
	mul.f32 	%f143, %f142, %f141;
	add.f32 	%f144, %f132, %f143;
	sub.f32 	%f145, %f106, %f420;
	fma.rn.f32 	%f146, %f145, 0f3BBB989D, 0f3F000000;
	cvt.sat.f32.f32 	%f147, %f146;
	fma.rm.f32 	%f148, %f147, %f111, %f110;
	add.f32 	%f149, %f148, 0fCB40007F;
	neg.f32 	%f150, %f149;
	fma.rn.f32 	%f151, %f145, 0f3FB8AA3B, %f150;
	fma.rn.f32 	%f152, %f145, 0f32A57060, %f151;
	mov.b32 	%r125, %f148;
	shl.b32 	%r126, %r125, 23;
	mov.b32 	%f153, %r126;
	ex2.approx.ftz.f32 	%f154, %f152;
	mul.f32 	%f155, %f154, %f153;
	st.local.v4.f32 	[%rd33], {%f119, %f131, %f143, %f155};
	add.f32 	%f156, %f144, %f155;
	ld.local.v4.f32 	{%f157, %f158, %f159, %f160}, [%rd33+16];
	sub.f32 	%f161, %f157, %f420;
	fma.rn.f32 	%f162, %f161, 0f3BBB989D, 0f3F000000;
	cvt.sat.f32.f32 	%f163, %f162;
	fma.rm.f32 	%f164, %f163, %f111, %f110;
	add.f32 	%f165, %f164, 0fCB40007F;
	neg.f32 	%f166, %f165;
	fma.rn.f32 	%f167, %f161, 0f3FB8AA3B, %f166;
	fma.rn.f32 	%f168, %f161, 0f32A57060, %f167;
	mov.b32 	%r127, %f164;
	shl.b32 	%r128, %r127, 23;
	mov.b32 	%f169, %r128;
	ex2.approx.ftz.f32 	%f170, %f168;
	mul.f32 	%f171, %f170, %f169;
	add.f32 	%f172, %f156, %f171;
	sub.f32 	%f173, %f158, %f420;
	fma.rn.f32 	%f174, %f173, 0f3BBB989D, 0f3F000000;
	cvt.sat.f32.f32 	%f175, %f174;
	fma.rm.f32 	%f176, %f175, %f111, %f110;
	add.f32 	%f177, %f176, 0fCB40007F;
	neg.f32 	%f178, %f177;
	fma.rn.f32 	%f179, %f173, 0f3FB8AA3B, %f178;
	fma.rn.f32 	%f180, %f173, 0f32A57060, %f179;
	mov.b32 	%r129, %f176;
	shl.b32 	%r130, %r129, 23;
	mov.b32 	%f181, %r130;
	ex2.approx.ftz.f32 	%f182, %f180;
	mul.f32 	%f183, %f182, %f181;
	add.f32 	%f184, %f172, %f183;
	sub.f32 	%f185, %f159, %f420;
	fma.rn.f32 	%f186, %f185, 0f3BBB989D, 0f3F000000;
	cvt.sat.f32.f32 	%f187, %f186;
	fma.rm.f32 	%f188, %f187, %f111, %f110;
	add.f32 	%f189, %f188, 0fCB40007F;
	neg.f32 	%f190, %f189;
	fma.rn.f32 	%f191, %f185, 0f3FB8AA3B, %f190;
	fma.rn.f32 	%f192, %f185, 0f32A57060, %f191;
	mov.b32 	%r131, %f188;
	shl.b32 	%r132, %r131, 23;
	mov.b32 	%f193, %r132;
	ex2.approx.ftz.f32 	%f194, %f192;
	mul.f32 	%f195, %f194, %f193;
	add.f32 	%f196, %f184, %f195;
	sub.f32 	%f197, %f160, %f420;
	fma.rn.f32 	%f198, %f197, 0f3BBB989D, 0f3F000000;
	cvt.sat.f32.f32 	%f199, %f198;
	fma.rm.f32 	%f200, %f199, %f111, %f110;
	add.f32 	%f201, %f200, 0fCB40007F;
	neg.f32 	%f202, %f201;
	fma.rn.f32 	%f203, %f197, 0f3FB8AA3B, %f202;
	fma.rn.f32 	%f204, %f197, 0f32A57060, %f203;
	mov.b32 	%r133, %f200;
	shl.b32 	%r134, %r133, 23;
	mov.b32 	%f205, %r134;
	ex2.approx.ftz.f32 	%f206, %f204;
	mul.f32 	%f207, %f206, %f205;
	st.local.v4.f32 	[%rd33+16], {%f171, %f183, %f195, %f207};
	add.f32 	%f427, %f196, %f207;
	add.s32 	%r200, %r200, 8;
	setp.eq.s32 	%p22, %r200, %r197;
	@%p22 bra 	$L__BB5_29;
	bra.uni 	$L__BB5_28;
$L__BB5_29:
	setp.eq.s32 	%p23, %r25, 0;
	@%p23 bra 	$L__BB5_37;
	and.b32  	%r28, %r97, 3;
	setp.lt.u32 	%p24, %r25, 4;
	@%p24 bra 	$L__BB5_32;
	mul.wide.u32 	%rd34, %r197, 4;
	add.s64 	%rd35, %rd4, %rd34;
	ld.local.f32 	%f209, [%rd35];
	sub.f32 	%f210, %f209, %f420;
	fma.rn.f32 	%f211, %f210, 0f3BBB989D, 0f3F000000;
	cvt.sat.f32.f32 	%f212, %f211;
	mov.f32 	%f213, 0f4B400001;
	mov.f32 	%f214, 0f437C0000;
	fma.rm.f32 	%f215, %f212, %f214, %f213;
	add.f32 	%f216, %f215, 0fCB40007F;
	neg.f32 	%f217, %f216;
	fma.rn.f32 	%f218, %f210, 0f3FB8AA3B, %f217;
	fma.rn.f32 	%f219, %f210, 0f32A57060, %f218;
	mov.b32 	%r135, %f215;
	shl.b32 	%r136, %r135, 23;
	mov.b32 	%f220, %r136;
	ex2.approx.ftz.f32 	%f221, %f219;
	mul.f32 	%f222, %f221, %f220;
	st.local.f32 	[%rd35], %f222;
	add.f32 	%f223, %f427, %f222;
	ld.local.f32 	%f224, [%rd35+4];
	sub.f32 	%f225, %f224, %f420;
	fma.rn.f32 	%f226, %f225, 0f3BBB989D, 0f3F000000;
	cvt.sat.f32.f32 	%f227, %f226;
	fma.rm.f32 	%f228, %f227, %f214, %f213;
	add.f32 	%f229, %f228, 0fCB40007F;
	neg.f32 	%f230, %f229;
	fma.rn.f32 	%f231, %f225, 0f3FB8AA3B, %f230;
	fma.rn.f32 	%f232, %f225, 0f32A57060, %f231;
	mov.b32 	%r137, %f228;
	shl.b32 	%r138, %r137, 23;
	mov.b32 	%f233, %r138;
	ex2.approx.ftz.f32 	%f234, %f232;
	mul.f32 	%f235, %f234, %f233;
	st.local.f32 	[%rd35+4], %f235;
	add.f32 	%f236, %f223, %f235;
	ld.local.f32 	%f237, [%rd35+8];
	sub.f32 	%f238, %f237, %f420;
	fma.rn.f32 	%f239, %f238, 0f3BBB989D, 0f3F000000;
	cvt.sat.f32.f32 	%f240, %f239;
	fma.rm.f32 	%f241, %f240, %f214, %f213;
	add.f32 	%f242, %f241, 0fCB40007F;
	neg.f32 	%f243, %f242;
	fma.rn.f32 	%f244, %f238, 0f3FB8AA3B, %f243;
	fma.rn.f32 	%f245, %f238, 0f32A57060, %f244;
	mov.b32 	%r139, %f241;
	shl.b32 	%r140, %r139, 23;
	mov.b32 	%f246, %r140;
	ex2.approx.ftz.f32 	%f247, %f245;
	mul.f32 	%f248, %f247, %f246;
	st.local.f32 	[%rd35+8], %f248;
	add.f32 	%f249, %f236, %f248;
	ld.local.f32 	%f250, [%rd35+12];
	sub.f32 	%f251, %f250, %f420;
	fma.rn.f32 	%f252, %f251, 0f3BBB989D, 0f3F000000;
	cvt.sat.f32.f32 	%f253, %f252;
	fma.rm.f32 	%f254, %f253, %f214, %f213;
	add.f32 	%f255, %f254, 0fCB40007F;
	neg.f32 	%f256, %f255;
	fma.rn.f32 	%f257, %f251, 0f3FB8AA3B, %f256;
	fma.rn.f32 	%f258, %f251, 0f32A57060, %f257;
	mov.b32 	%r141, %f254;
	shl.b32 	%r142, %r141, 23;
	mov.b32 	%f259, %r142;
	ex2.approx.ftz.f32 	%f260, %f258;
	mul.f32 	%f261, %f260, %f259;
	st.local.f32 	[%rd35+12], %f261;
	add.f32 	%f427, %f249, %f261;
	add.s32 	%r197, %r197, 4;
$L__BB5_32:
	setp.eq.s32 	%p25, %r28, 0;
	@%p25 bra 	$L__BB5_37;
	setp.eq.s32 	%p26, %r28, 1;
	@%p26 bra 	$L__BB5_35;
	mul.wide.u32 	%rd36, %r197, 4;
	add.s64 	%rd37, %rd4, %rd36;
	ld.local.f32 	%f263, [%rd37];
	sub.f32 	%f264, %f263, %f420;
	fma.rn.f32 	%f265, %f264, 0f3BBB989D, 0f3F000000;
	cvt.sat.f32.f32 	%f266, %f265;
	mov.f32 	%f267, 0f4B400001;
	mov.f32 	%f268, 0f437C0000;
	fma.rm.f32 	%f269, %f266, %f268, %f267;
	add.f32 	%f270, %f269, 0fCB40007F;
	neg.f32 	%f271, %f270;
	fma.rn.f32 	%f272, %f264, 0f3FB8AA3B, %f271;
	fma.rn.f32 	%f273, %f264, 0f32A57060, %f272;
	mov.b32 	%r143, %f269;
	shl.b32 	%r144, %r143, 23;
	mov.b32 	%f274, %r144;
	ex2.approx.ftz.f32 	%f275, %f273;
	mul.f32 	%f276, %f275, %f274;
	st.local.f32 	[%rd37], %f276;
	add.f32 	%f277, %f427, %f276;
	ld.local.f32 	%f278, [%rd37+4];
	sub.f32 	%f279, %f278, %f420;
	fma.rn.f32 	%f280, %f279, 0f3BBB989D, 0f3F000000;
	cvt.sat.f32.f32 	%f281, %f280;
	fma.rm.f32 	%f282, %f281, %f268, %f267;
	add.f32 	%f283, %f282, 0fCB40007F;
	neg.f32 	%f284, %f283;
	fma.rn.f32 	%f285, %f279, 0f3FB8AA3B, %f284;
	fma.rn.f32 	%f286, %f279, 0f32A57060, %f285;
	mov.b32 	%r145, %f282;
	shl.b32 	%r146, %r145, 23;
	mov.b32 	%f287, %r146;
	ex2.approx.ftz.f32 	%f288, %f286;
	mul.f32 	%f289, %f288, %f287;
	st.local.f32 	[%rd37+4], %f289;
	add.f32 	%f427, %f277, %f289;
	add.s32 	%r197, %r197, 2;
$L__BB5_35:
	and.b32  	%r147, %r97, 1;
	setp.eq.b32 	%p27, %r147, 1;
	not.pred 	%p28, %p27;
	@%p28 bra 	$L__BB5_37;
	mul.wide.u32 	%rd38, %r197, 4;
	add.s64 	%rd39, %rd4, %rd38;
	ld.local.f32 	%f290, [%rd39];
	sub.f32 	%f291, %f290, %f420;
	fma.rn.f32 	%f292, %f291, 0f3BBB989D, 0f3F000000;
	cvt.sat.f32.f32 	%f293, %f292;
	mov.f32 	%f294, 0f4B400001;
	mov.f32 	%f295, 0f437C0000;
	fma.rm.f32 	%f296, %f293, %f295, %f294;
	add.f32 	%f297, %f296, 0fCB40007F;
	neg.f32 	%f298, %f297;
	fma.rn.f32 	%f299, %f291, 0f3FB8AA3B, %f298;
	fma.rn.f32 	%f300, %f291, 0f32A57060, %f299;
	mov.b32 	%r148, %f296;
	shl.b32 	%r149, %r148, 23;
	mov.b32 	%f301, %r149;
	ex2.approx.ftz.f32 	%f302, %f300;
	mul.f32 	%f303, %f302, %f301;
	st.local.f32 	[%rd39], %f303;
	add.f32 	%f427, %f427, %f303;
$L__BB5_37:
	add.s32 	%r33, %r97, -1;
	and.b32  	%r34, %r97, 15;
	setp.lt.u32 	%p29, %r33, 15;
	mov.b32 	%r201, 0;
	@%p29 bra 	$L__BB5_40;
	and.b32  	%r201, %r97, 2147483632;
	mov.b32 	%r219, 0;
$L__BB5_39:
	.pragma "nounroll";
	mul.wide.u32 	%rd40, %r219, 4;
	add.s64 	%rd41, %rd4, %rd40;
	ld.local.v4.f32 	{%f304, %f305, %f306, %f307}, [%rd41];
	div.rn.f32 	%f308, %f304, %f427;
	div.rn.f32 	%f309, %f305, %f427;
	div.rn.f32 	%f310, %f306, %f427;
	div.rn.f32 	%f311, %f307, %f427;
	st.local.v4.f32 	[%rd41], {%f308, %f309, %f310, %f311};
	ld.local.v4.f32 	{%f312, %f313, %f314, %f315}, [%rd41+16];
	div.rn.f32 	%f316, %f312, %f427;
	div.rn.f32 	%f317, %f313, %f427;
	div.rn.f32 	%f318, %f314, %f427;
	div.rn.f32 	%f319, %f315, %f427;
	st.local.v4.f32 	[%rd41+16], {%f316, %f317, %f318, %f319};
	ld.local.v4.f32 	{%f320, %f321, %f322, %f323}, [%rd41+32];
	div.rn.f32 	%f324, %f320, %f427;
	div.rn.f32 	%f325, %f321, %f427;
	div.rn.f32 	%f326, %f322, %f427;
	div.rn.f32 	%f327, %f323, %f427;
	st.local.v4.f32 	[%rd41+32], {%f324, %f325, %f326, %f327};
	ld.local.v4.f32 	{%f328, %f329, %f330, %f331}, [%rd41+48];
	div.rn.f32 	%f332, %f328, %f427;
	div.rn.f32 	%f333, %f329, %f427;
	div.rn.f32 	%f334, %f330, %f427;
	div.rn.f32 	%f335, %f331, %f427;
	st.local.v4.f32 	[%rd41+48], {%f332, %f333, %f334, %f335};
	add.s32 	%r219, %r219, 16;
	setp.eq.s32 	%p30, %r219, %r201;
	@%p30 bra 	$L__BB5_40;
	bra.uni 	$L__BB5_39;
$L__BB5_40:
	setp.eq.s32 	%p31, %r34, 0;
	@%p31 bra 	$L__BB5_49;
	setp.lt.u32 	%p32, %r34, 8;
	@%p32 bra 	$L__BB5_43;
	mul.wide.u32 	%rd42, %r201, 4;
	add.s64 	%rd43, %rd4, %rd42;
	ld.local.f32 	%f336, [%rd43];
	div.rn.f32 	%f337, %f336, %f427;
	st.local.f32 	[%rd43], %f337;
	ld.local.f32 	%f338, [%rd43+4];
	div.rn.f32 	%f339, %f338, %f427;
	st.local.f32 	[%rd43+4], %f339;
	ld.local.f32 	%f340, [%rd43+8];
	div.rn.f32 	%f341, %f340, %f427;
	st.local.f32 	[%rd43+8], %f341;
	ld.local.f32 	%f342, [%rd43+12];
	div.rn.f32 	%f343, %f342, %f427;
	st.local.f32 	[%rd43+12], %f343;
	ld.local.f32 	%f344, [%rd43+16];
	div.rn.f32 	%f345, %f344, %f427;
	st.local.f32 	[%rd43+16], %f345;
	ld.local.f32 	%f346, [%rd43+20];
	div.rn.f32 	%f347, %f346, %f427;
	st.local.f32 	[%rd43+20], %f347;
	ld.local.f32 	%f348, [%rd43+24];
	div.rn.f32 	%f349, %f348, %f427;
	st.local.f32 	[%rd43+24], %f349;
	ld.local.f32 	%f350, [%rd43+28];
	div.rn.f32 	%f351, %f350, %f427;
	st.local.f32 	[%rd43+28], %f351;
	add.s32 	%r201, %r201, 8;
$L__BB5_43:
	setp.eq.s32 	%p33, %r25, 0;
	@%p33 bra 	$L__BB5_49;
	and.b32  	%r41, %r97, 3;
	setp.lt.u32 	%p34, %r25, 4;
	@%p34 bra 	$L__BB5_46;
	mul.wide.u32 	%rd44, %r201, 4;
	add.s64 	%rd45, %rd4, %rd44;
	ld.local.f32 	%f352, [%rd45];
	div.rn.f32 	%f353, %f352, %f427;
	st.local.f32 	[%rd45], %f353;
	ld.local.f32 	%f354, [%rd45+4];
	div.rn.f32 	%f355, %f354, %f427;
	st.local.f32 	[%rd45+4], %f355;
	ld.local.f32 	%f356, [%rd45+8];
	div.rn.f32 	%f357, %f356, %f427;
	st.local.f32 	[%rd45+8], %f357;
	ld.local.f32 	%f358, [%rd45+12];
	div.rn.f32 	%f359, %f358, %f427;
	st.local.f32 	[%rd45+12], %f359;
	add.s32 	%r201, %r201, 4;
$L__BB5_46:
	setp.eq.s32 	%p35, %r41, 0;
	@%p35 bra 	$L__BB5_49;
	mov.b32 	%r205, 0;
$L__BB5_48:
	.pragma "nounroll";
	mul.wide.u32 	%rd46, %r201, 4;
	add.s64 	%rd47, %rd4, %rd46;
	ld.local.f32 	%f360, [%rd47];
	div.rn.f32 	%f361, %f360, %f427;
	st.local.f32 	[%rd47], %f361;
	add.s32 	%r201, %r201, 1;
	add.s32 	%r205, %r205, 1;
	setp.ne.s32 	%p36, %r205, %r41;
	@%p36 bra 	$L__BB5_48;
$L__BB5_49:
	setp.lt.s32 	%p37, %r99, 1;
	@%p37 bra 	$L__BB5_63;
	add.s32 	%r48, %r25, -1;
	and.b32  	%r49, %r97, 3;
	and.b32  	%r50, %r97, 2147483640;
	and.b32  	%r51, %r97, 1;
	neg.s32 	%r52, %r50;
	mad.lo.s32 	%r154, %r98, %r4, %r98;
	add.s32 	%r155, %r1, %r154;
	mul.lo.s32 	%r53, %r99, %r155;
	mul.lo.s32 	%r156, %r99, %r98;
	shl.b32 	%r54, %r156, 3;
	add.s32 	%r157, %r4, 2;
	mad.lo.s32 	%r158, %r98, %r157, %r1;
	mul.lo.s32 	%r55, %r99, %r158;
	add.s32 	%r159, %r4, 3;
	mad.lo.s32 	%r160, %r98, %r159, %r1;
	mul.lo.s32 	%r56, %r99, %r160;
	add.s32 	%r161, %r4, 4;
	mad.lo.s32 	%r162, %r98, %r161, %r1;
	mul.lo.s32 	%r57, %r99, %r162;
	add.s32 	%r163, %r4, 5;
	mad.lo.s32 	%r164, %r98, %r163, %r1;
	mul.lo.s32 	%r58, %r99, %r164;
	add.s32 	%r165, %r4, 6;
	mad.lo.s32 	%r166, %r98, %r165, %r1;
	mul.lo.s32 	%r59, %r99, %r166;
	add.s32 	%r167, %r4, 7;
	mad.lo.s32 	%r168, %r98, %r167, %r1;
	mul.lo.s32 	%r60, %r99, %r168;
	mul.lo.s32 	%r169, %r3, %r98;
	mad.lo.s32 	%r170, %r169, %r97, %r1;
	mul.lo.s32 	%r61, %r99, %r170;
	cvta.to.global.u64 	%rd7, %rd11;
	mov.b32 	%r206, 0;
	add.s64 	%rd8, %rd4, 16;
$L__BB5_51:
	setp.lt.u32 	%p38, %r33, 7;
	mov.f32 	%f436, 0f00000000;
	mov.b32 	%r217, 0;
	@%p38 bra 	$L__BB5_54;
	add.s32 	%r214, %r53, %r206;
	add.s32 	%r213, %r55, %r206;
	add.s32 	%r212, %r56, %r206;
	add.s32 	%r211, %r57, %r206;
	add.s32 	%r210, %r58, %r206;
	add.s32 	%r209, %r59, %r206;
	add.s32 	%r208, %r60, %r206;
	add.s32 	%r207, %r61, %r206;
	mov.f32 	%f436, 0f00000000;
	mov.u64 	%rd86, %rd8;
	mov.u32 	%r215, %r52;
$L__BB5_53:
	.pragma "nounroll";
	ld.local.v4.f32 	{%f365, %f366, %f367, %f368}, [%rd86+-16];
	mul.wide.s32 	%rd48, %r207, 4;
	add.s64 	%rd49, %rd3, %rd48;
	ld.global.nc.f32 	%f369, [%rd49];
	fma.rn.f32 	%f370, %f365, %f369, %f436;
	mul.wide.s32 	%rd50, %r214, 4;
	add.s64 	%rd51, %rd3, %rd50;
	ld.global.nc.f32 	%f371, [%rd51];
	fma.rn.f32 	%f372, %f366, %f371, %f370;
	mul.wide.s32 	%rd52, %r213, 4;
	add.s64 	%rd53, %rd3, %rd52;
	ld.global.nc.f32 	%f373, [%rd53];
	fma.rn.f32 	%f374, %f367, %f373, %f372;
	mul.wide.s32 	%rd54, %r212, 4;
	add.s64 	%rd55, %rd3, %rd54;
	ld.global.nc.f32 	%f375, [%rd55];
	fma.rn.f32 	%f376, %f368, %f375, %f374;
	ld.local.v4.f32 	{%f377, %f378, %f379, %f380}, [%rd86];
	mul.wide.s32 	%rd56, %r211, 4;
	add.s64 	%rd57, %rd3, %rd56;
	ld.global.nc.f32 	%f381, [%rd57];
	fma.rn.f32 	%f382, %f377, %f381, %f376;
	mul.wide.s32 	%rd58, %r210, 4;
	add.s64 	%rd59, %rd3, %rd58;
	ld.global.nc.f32 	%f383, [%rd59];
	fma.rn.f32 	%f384, %f378, %f383, %f382;
	mul.wide.s32 	%rd60, %r209, 4;
	add.s64 	%rd61, %rd3, %rd60;
	ld.global.nc.f32 	%f385, [%rd61];
	fma.rn.f32 	%f386, %f379, %f385, %f384;
	mul.wide.s32 	%rd62, %r208, 4;
	add.s64 	%rd63, %rd3, %rd62;
	ld.global.nc.f32 	%f387, [%rd63];
	fma.rn.f32 	%f436, %f380, %f387, %f386;
	add.s32 	%r215, %r215, 8;
	add.s64 	%rd86, %rd86, 32;
	add.s32 	%r214, %r214, %r54;
	add.s32 	%r213, %r213, %r54;
	add.s32 	%r212, %r212, %r54;
	add.s32 	%r211, %r211, %r54;
	add.s32 	%r210, %r210, %r54;
	add.s32 	%r209, %r209, %r54;
	add.s32 	%r208, %r208, %r54;
	add.s32 	%r207, %r207, %r54;
	setp.ne.s32 	%p39, %r215, 0;
	mov.u32 	%r217, %r50;
	@%p39 bra 	$L__BB5_53;
$L__BB5_54:
	setp.eq.s32 	%p40, %r25, 0;
	@%p40 bra 	$L__BB5_62;
	setp.lt.u32 	%p41, %r48, 3;
	@%p41 bra 	$L__BB5_57;
	add.s32 	%r172, %r217, %r4;
	mad.lo.s32 	%r173, %r172, %r98, %r1;
	mad.lo.s32 	%r174, %r173, %r99, %r206;
	mul.wide.u32 	%rd64, %r217, 4;
	add.s64 	%rd65, %rd4, %rd64;
	ld.local.f32 	%f389, [%rd65];
	mul.wide.s32 	%rd66, %r174, 4;
	add.s64 	%rd67, %rd3, %rd66;
	ld.global.nc.f32 	%f390, [%rd67];
	fma.rn.f32 	%f391, %f389, %f390, %f436;
	add.s32 	%r175, %r173, %r98;
	mad.lo.s32 	%r176, %r175, %r99, %r206;
	ld.local.f32 	%f392, [%rd65+4];
	mul.wide.s32 	%rd68, %r176, 4;
	add.s64 	%rd69, %rd3, %rd68;
	ld.global.nc.f32 	%f393, [%rd69];
	fma.rn.f32 	%f394, %f392, %f393, %f391;
	add.s32 	%r177, %r175, %r98;
	mad.lo.s32 	%r178, %r177, %r99, %r206;
	ld.local.f32 	%f395, [%rd65+8];
	mul.wide.s32 	%rd70, %r178, 4;
	add.s64 	%rd71, %rd3, %rd70;
	ld.global.nc.f32 	%f396, [%rd71];
	fma.rn.f32 	%f397, %f395, %f396, %f394;
	add.s32 	%r179, %r177, %r98;
	mad.lo.s32 	%r180, %r179, %r99, %r206;
	ld.local.f32 	%f398, [%rd65+12];
	mul.wide.s32 	%rd72, %r180, 4;
	add.s64 	%rd73, %rd3, %rd72;
	ld.global.nc.f32 	%f399, [%rd73];
	fma.rn.f32 	%f436, %f398, %f399, %f397;
	add.s32 	%r217, %r217, 4;
$L__BB5_57:
	setp.eq.s32 	%p42, %r49, 0;
	@%p42 bra 	$L__BB5_62;
	setp.eq.s32 	%p43, %r49, 1;
	@%p43 bra 	$L__BB5_60;
	add.s32 	%r181, %r217, %r4;
	mad.lo.s32 	%r182, %r181, %r98, %r1;
	mad.lo.s32 	%r183, %r182, %r99, %r206;
	mul.wide.u32 	%rd74, %r217, 4;
	add.s64 	%rd75, %rd4, %rd74;
	ld.local.f32 	%f401, [%rd75];
	mul.wide.s32 	%rd76, %r183, 4;
	add.s64 	%rd77, %rd3, %rd76;
	ld.global.nc.f32 	%f402, [%rd77];
	fma.rn.f32 	%f403, %f401, %f402, %f436;
	add.s32 	%r184, %r182, %r98;
	mad.lo.s32 	%r185, %r184, %r99, %r206;
	ld.local.f32 	%f404, [%rd75+4];
	mul.wide.s32 	%rd78, %r185, 4;
	add.s64 	%rd79, %rd3, %rd78;
	ld.global.nc.f32 	%f405, [%rd79];
	fma.rn.f32 	%f436, %f404, %f405, %f403;
	add.s32 	%r217, %r217, 2;
$L__BB5_60:
	setp.eq.s32 	%p44, %r51, 0;
	@%p44 bra 	$L__BB5_62;
	add.s32 	%r186, %r217, %r4;
	mad.lo.s32 	%r187, %r186, %r98, %r1;
	mad.lo.s32 	%r188, %r187, %r99, %r206;
	mul.wide.u32 	%rd80, %r217, 4;
	add.s64 	%rd81, %rd4, %rd80;
	ld.local.f32 	%f406, [%rd81];
	mul.wide.s32 	%rd82, %r188, 4;
	add.s64 	%rd83, %rd3, %rd82;
	ld.global.nc.f32 	%f407, [%rd83];
	fma.rn.f32 	%f436, %f406, %f407, %f436;
$L__BB5_62:
	add.s32 	%r189, %r206, %r5;
	mul.wide.s32 	%rd84, %r189, 4;
	add.s64 	%rd85, %rd7, %rd84;
	st.global.f32 	[%rd85], %f436;
	add.s32 	%r206, %r206, 1;
	setp.eq.s32 	%p45, %r206, %r99;
	@%p45 bra 	$L__BB5_63;
	bra.uni 	$L__BB5_51;
$L__BB5_63:
	ret;

}
	// .globl	_Z46scaled_dot_product_attention_shared_mem_kernelI6__halfEvPKT_S3_S3_PS1_fiiii
.visible .entry _Z46scaled_dot_product_attention_shared_mem_kernelI6__halfEvPKT_S3_S3_PS1_fiiii(
	.param .u64 .ptr .align 1 _Z46scaled_dot_product_attention_shared_mem_kernelI6__halfEvPKT_S3_S3_PS1_fiiii_param_0,
	.param .u64 .ptr .align 1 _Z46scaled_dot_product_attention_shared_mem_kernelI6__halfEvPKT_S3_S3_PS1_fiiii_param_1,
	.param .u64 .ptr .align 1 _Z46scaled_dot_product_attention_shared_mem_kernelI6__halfEvPKT_S3_S3_PS1_fiiii_param_2,
	.param .u64 .ptr .align 1 _Z46scaled_dot_product_attention_shared_mem_kernelI6__halfEvPKT_S3_S3_PS1_fiiii_param_3,
	.param .f32 _Z46scaled_dot_product_attention_shared_mem_kernelI6__halfEvPKT_S3_S3_PS1_fiiii_param_4,
	.param .u32 _Z46scaled_dot_product_attention_shared_mem_kernelI6__halfEvPKT_S3_S3_PS1_fiiii_param_5,
	.param .u32 _Z46scaled_dot_product_attention_shared_mem_kernelI6__halfEvPKT_S3_S3_PS1_fiiii_param_6,
	.param .u32 _Z46scaled_dot_product_attention_shared_mem_kernelI6__halfEvPKT_S3_S3_PS1_fiiii_param_7,
	.param .u32 _Z46scaled_dot_product_attention_shared_mem_kernelI6__halfEvPKT_S3_S3_PS1_fiiii_param_8
)
{
	.reg .pred 	%p<47>;
	.reg .b16 	%rs<33>;
	.reg .b32 	%r<197>;
	.reg .b32 	%f<173>;
	.reg .b64 	%rd<48>;
	// demoted variable
	.shared .align 4 .b8 _ZZ46scaled_dot_product_attention_shared_mem_kernelI6__halfEvPKT_S3_S3_PS1_fiiiiE9s_sum_exp[128];
	ld.param.u64 	%rd5, [_Z46scaled_dot_product_attention_shared_mem_kernelI6__halfEvPKT_S3_S3_PS1_fiiii_param_0];
	ld.param.u64 	%rd7, [_Z46scaled_dot_product_attention_shared_mem_kernelI6__halfEvPKT_S3_S3_PS1_fiiii_param_1];
	ld.param.u64 	%rd8, [_Z46scaled_dot_product_attention_shared_mem_kernelI6__halfEvPKT_S3_S3_PS1_fiiii_param_2];
	ld.param.f32 	%f36, [_Z46scaled_dot_product_attention_shared_mem_kernelI6__halfEvPKT_S3_S3_PS1_fiiii_param_4];
	ld.param.u32 	%r82, [_Z46scaled_dot_product_attention_shared_mem_kernelI6__halfEvPKT_S3_S3_PS1_fiiii_param_6];
	ld.param.u32 	%r83, [_Z46scaled_dot_product_attention_shared_mem_kernelI6__halfEvPKT_S3_S3_PS1_fiiii_param_7];
	ld.param.u32 	%r84, [_Z46scaled_dot_product_attention_shared_mem_kernelI6__halfEvPKT_S3_S3_PS1_fiiii_param_8];
	cvta.to.global.u64 	%rd1, %rd7;
	cvta.to.global.u64 	%rd2, %rd8;
	mov.u32 	%r1, %ctaid.x;
	mov.u32 	%r2, %ctaid.y;
	mov.u32 	%r85, %ctaid.z;
	mov.u32 	%r3, %ntid.x;
	mov.u32 	%r185, %tid.x;
	mad.lo.s32 	%r5, %r85, %r3, %r185;
	setp.ge.s32 	%p1, %r5, %r82;
	@%p1 bra 	$L__BB6_50;
	setp.ge.s32 	%p2, %r185, %r84;
	@%p2 bra 	$L__BB6_4;
	mad.lo.s32 	%r86, %r82, %r1, %r5;
	mad.lo.s32 	%r87, %r86, %r83, %r2;
	mul.lo.s32 	%r6, %r87, %r84;
	cvta.to.global.u64 	%rd3, %rd5;
	mov.u32 	%r178, %r185;
$L__BB6_3:
	add.s32 	%r88, %r178, %r6;
	mul.wide.s32 	%rd9, %r88, 2;
	add.s64 	%rd10, %rd3, %rd9;
	ld.global.nc.u16 	%rs1, [%rd10];
	// begin inline asm
	{  cvt.f32.f16 %f37, %rs1;}

	// end inline asm
	shl.b32 	%r89, %r178, 2;
	mov.u32 	%r90, s_mem_char;
	add.s32 	%r91, %r90, %r89;
	st.shared.f32 	[%r91], %f37;
	add.s32 	%r178, %r178, %r3;
	setp.lt.s32 	%p3, %r178, %r84;
	@%p3 bra 	$L__BB6_3;
$L__BB6_4:
	shl.b32 	%r93, %r84, 2;
	mov.u32 	%r94, s_mem_char;
	add.s32 	%r9, %r94, %r93;
	bar.sync 	0;
	shl.b32 	%r95, %r185, 2;
	add.s32 	%r10, %r9, %r95;
	mul.lo.s32 	%r11, %r82, %r1;
	add.s32 	%r12, %r84, -1;
	and.b32  	%r13, %r84, 7;
	and.b32  	%r14, %r84, 2147483640;
	mov.f32 	%f160, 0fFF800000;
	mov.b32 	%r179, 0;
$L__BB6_5:
	add.s32 	%r16, %r179, %r185;
	setp.ge.s32 	%p4, %r16, %r82;
	@%p4 bra 	$L__BB6_19;
	setp.lt.s32 	%p5, %r84, 1;
	mov.f32 	%f164, 0f00000000;
	@%p5 bra 	$L__BB6_18;
	setp.lt.u32 	%p6, %r12, 7;
	add.s32 	%r98, %r16, %r11;
	mad.lo.s32 	%r99, %r98, %r83, %r2;
	mul.lo.s32 	%r17, %r99, %r84;
	mov.f32 	%f164, 0f00000000;
	mov.b32 	%r181, 0;
	@%p6 bra 	$L__BB6_10;
	mov.f32 	%f164, 0f00000000;
	mov.b32 	%r180, 0;
$L__BB6_9:
	.pragma "nounroll";
	add.s32 	%r101, %r180, %r17;
	shl.b32 	%r102, %r180, 2;
	mov.u32 	%r103, s_mem_char;
	add.s32 	%r104, %r103, %r102;
	ld.shared.v4.f32 	{%f51, %f52, %f53, %f54}, [%r104];
	mul.wide.s32 	%rd11, %r101, 2;
	add.s64 	%rd12, %rd1, %rd11;
	ld.global.nc.u16 	%rs2, [%rd12];
	// begin inline asm
	{  cvt.f32.f16 %f43, %rs2;}

	// end inline asm
	fma.rn.f32 	%f55, %f51, %f43, %f164;
	ld.global.nc.u16 	%rs3, [%rd12+2];
	// begin inline asm
	{  cvt.f32.f16 %f44, %rs3;}

	// end inline asm
	fma.rn.f32 	%f56, %f52, %f44, %f55;
	ld.global.nc.u16 	%rs4, [%rd12+4];
	// begin inline asm
	{  cvt.f32.f16 %f45, %rs4;}

	// end inline asm
	fma.rn.f32 	%f57, %f53, %f45, %f56;
	ld.global.nc.u16 	%rs5, [%rd12+6];
	// begin inline asm
	{  cvt.f32.f16 %f46, %rs5;}

	// end inline asm
	fma.rn.f32 	%f58, %f54, %f46, %f57;
	ld.shared.v4.f32 	{%f59, %f60, %f61, %f62}, [%r104+16];
	ld.global.nc.u16 	%rs6, [%rd12+8];
	// begin inline asm
	{  cvt.f32.f16 %f47, %rs6;}

	// end inline asm
	fma.rn.f32 	%f63, %f59, %f47, %f58;
	ld.global.nc.u16 	%rs7, [%rd12+10];
	// begin inline asm
	{  cvt.f32.f16 %f48, %rs7;}

	// end inline asm
	fma.rn.f32 	%f64, %f60, %f48, %f63;
	ld.global.nc.u16 	%rs8, [%rd12+12];
	// begin inline asm
	{  cvt.f32.f16 %f49, %rs8;}

	// end inline asm
	fma.rn.f32 	%f65, %f61, %f49, %f64;
	ld.global.nc.u16 	%rs9, [%rd12+14];
	// begin inline asm
	{  cvt.f32.f16 %f50, %rs9;}

	// end inline asm
	fma.rn.f32 	%f164, %f62, %f50, %f65;
	add.s32 	%r180, %r180, 8;
	setp.ne.s32 	%p7, %r180, %r14;
	mov.u32 	%r181, %r14;
	@%p7 bra 	$L__BB6_9;
$L__BB6_10:
	setp.eq.s32 	%p8, %r13, 0;
	@%p8 bra 	$L__BB6_18;
	setp.eq.s32 	%p9, %r13, 1;
	add.s32 	%r105, %r181, %r17;
	shl.b32 	%r106, %r181, 2;
	mov.u32 	%r107, s_mem_char;
	add.s32 	%r21, %r107, %r106;
	ld.shared.f32 	%f67, [%r21];
	mul.wide.s32 	%rd13, %r105, 2;
	add.s64 	%rd4, %rd1, %rd13;
	ld.global.nc.u16 	%rs10, [%rd4];
	// begin inline asm
	{  cvt.f32.f16 %f66, %rs10;}

	// end inline asm
	fma.rn.f32 	%f164, %f67, %f66, %f164;
	@%p9 bra 	$L__BB6_18;
	setp.eq.s32 	%p10, %r13, 2;
	ld.shared.f32 	%f69, [%r21+4];
	ld.global.nc.u16 	%rs11, [%rd4+2];
	// begin inline asm
	{  cvt.f32.f16 %f68, %rs11;}

	// end inline asm
	fma.rn.f32 	%f164, %f69, %f68, %f164;
	@%p10 bra 	$L__BB6_18;
	setp.eq.s32 	%p11, %r13, 3;
	ld.shared.f32 	%f71, [%r21+8];
	ld.global.nc.u16 	%rs12, [%rd4+4];
	// begin inline asm
	{  cvt.f32.f16 %f70, %rs12;}

	// end inline asm
	fma.rn.f32 	%f164, %f71, %f70, %f164;
	@%p11 bra 	$L__BB6_18;
	setp.eq.s32 	%p12, %r13, 4;
	ld.shared.f32 	%f73, [%r21+12];
	ld.global.nc.u16 	%rs13, [%rd4+6];
	// begin inline asm
	{  cvt.f32.f16 %f72, %rs13;}

	// end inline asm
	fma.rn.f32 	%f164, %f73, %f72, %f164;
	@%p12 bra 	$L__BB6_18;
	setp.eq.s32 	%p13, %r13, 5;
	ld.shared.f32 	%f75, [%r21+16];
	ld.global.nc.u16 	%rs14, [%rd4+8];
	// begin inline asm
	{  cvt.f32.f16 %f74, %rs14;}

	// end inline asm
	fma.rn.f32 	%f164, %f75, %f74, %f164;
	@%p13 bra 	$L__BB6_18;
	setp.eq.s32 	%p14, %r13, 6;
	ld.shared.f32 	%f77, [%r21+20];
	ld.global.nc.u16 	%rs15, [%rd4+10];
	// begin inline asm
	{  cvt.f32.f16 %f76, %rs15;}

	// end inline asm
	fma.rn.f32 	%f164, %f77, %f76, %f164;
	@%p14 bra 	$L__BB6_18;
	ld.shared.f32 	%f79, [%r21+24];
	ld.global.nc.u16 	%rs16, [%rd4+12];
	// begin inline asm
	{  cvt.f32.f16 %f78, %rs16;}

	// end inline asm
	fma.rn.f32 	%f164, %f79, %f78, %f164;
$L__BB6_18:
	mul.f32 	%f80, %f36, %f164;
	st.shared.f32 	[%r10], %f80;
	max.f32 	%f160, %f160, %f80;
	bra.uni 	$L__BB6_20;
$L__BB6_19:
	mov.b32 	%r96, -8388608;
	st.shared.u32 	[%r10], %r96;
$L__BB6_20:
	bar.sync 	0;
	add.s32 	%r179, %r179, %r3;
	setp.lt.s32 	%p15, %r179, %r82;
	@%p15 bra 	$L__BB6_5;
	setp.ge.s32 	%p16, %r185, %r82;
	mov.u32 	%r182, %r185;
	@%p16 bra 	$L__BB6_23;
$L__BB6_22:
	shl.b32 	%r108, %r182, 2;
	add.s32 	%r109, %r9, %r108;
	ld.shared.f32 	%f81, [%r109];
	sub.f32 	%f82, %f81, %f160;
	fma.rn.f32 	%f83, %f82, 0f3BBB989D, 0f3F000000;
	cvt.sat.f32.f32 	%f84, %f83;
	mov.f32 	%f85, 0f4B400001;
	mov.f32 	%f86, 0f437C0000;
	fma.rm.f32 	%f87, %f84, %f86, %f85;
	add.f32 	%f88, %f87, 0fCB40007F;
	neg.f32 	%f89, %f88;
	fma.rn.f32 	%f90, %f82, 0f3FB8AA3B, %f89;
	fma.rn.f32 	%f91, %f82, 0f32A57060, %f90;
	mov.b32 	%r110, %f87;
	shl.b32 	%r111, %r110, 23;
	mov.b32 	%f92, %r111;
	ex2.approx.ftz.f32 	%f93, %f91;
	mul.f32 	%f94, %f93, %f92;
	st.shared.f32 	[%r109], %f94;
	add.s32 	%r182, %r182, %r3;
	setp.lt.s32 	%p17, %r182, %r82;
	@%p17 bra 	$L__BB6_22;
$L__BB6_23:
	setp.ge.s32 	%p18, %r185, %r82;
	bar.sync 	0;
	and.b32  	%r25, %r185, 31;
	mov.f32 	%f167, 0f00000000;
	@%p18 bra 	$L__BB6_26;
	mov.f32 	%f167, 0f00000000;
	mov.u32 	%r183, %r185;
$L__BB6_25:
	shl.b32 	%r112, %r183, 2;
	add.s32 	%r113, %r9, %r112;
	ld.shared.f32 	%f97, [%r113];
	add.f32 	%f167, %f167, %f97;
	add.s32 	%r183, %r183, %r3;
	setp.lt.s32 	%p19, %r183, %r82;
	@%p19 bra 	$L__BB6_25;
$L__BB6_26:
	mov.b32 	%r114, %f167;
	shfl.sync.down.b32	%r115|%p20, %r114, 16, 31, -1;
	mov.b32 	%f98, %r115;
	add.f32 	%f99, %f167, %f98;
	mov.b32 	%r116, %f99;
	shfl.sync.down.b32	%r117|%p21, %r116, 8, 31, -1;
	mov.b32 	%f100, %r117;
	add.f32 	%f101, %f99, %f100;
	mov.b32 	%r118, %f101;
	shfl.sync.down.b32	%r119|%p22, %r118, 4, 31, -1;
	mov.b32 	%f102, %r119;
	add.f32 	%f103, %f101, %f102;
	mov.b32 	%r120, %f103;
	shfl.sync.down.b32	%r121|%p23, %r120, 2, 31, -1;
	mov.b32 	%f104, %r121;
	add.f32 	%f105, %f103, %f104;
	mov.b32 	%r122, %f105;
	shfl.sync.down.b32	%r123|%p24, %r122, 1, 31, -1;
	mov.b32 	%f106, %r123;
	add.f32 	%f19, %f105, %f106;
	setp.ne.s32 	%p25, %r25, 0;
	@%p25 bra 	$L__BB6_28;
	shr.u32 	%r124, %r185, 3;
	and.b32  	%r125, %r124, 124;
	mov.u32 	%r126, _ZZ46scaled_dot_product_attention_shared_mem_kernelI6__halfEvPKT_S3_S3_PS1_fiiiiE9s_sum_exp;
	add.s32 	%r127, %r126, %r125;
	st.shared.f32 	[%r127], %f19;
$L__BB6_28:
	bar.sync 	0;
	setp.gt.u32 	%p26, %r185, 31;
	@%p26 bra 	$L__BB6_33;
	shr.u32 	%r128, %r3, 5;
	setp.ge.u32 	%p27, %r185, %r128;
	mov.f32 	%f168, 0f00000000;
	@%p27 bra 	$L__BB6_31;
	shl.b32 	%r129, %r25, 2;
	mov.u32 	%r130, _ZZ46scaled_dot_product_attention_shared_mem_kernelI6__halfEvPKT_S3_S3_PS1_fiiiiE9s_sum_exp;
	add.s32 	%r131, %r130, %r129;
	ld.shared.f32 	%f168, [%r131];
$L__BB6_31:
	setp.ne.s32 	%p28, %r25, 0;
	mov.b32 	%r132, %f168;
	shfl.sync.down.b32	%r133|%p29, %r132, 16, 31, -1;
	mov.b32 	%f108, %r133;
	add.f32 	%f109, %f168, %f108;
	mov.b32 	%r134, %f109;
	shfl.sync.down.b32	%r135|%p30, %r134, 8, 31, -1;
	mov.b32 	%f110, %r135;
	add.f32 	%f111, %f109, %f110;
	mov.b32 	%r136, %f111;
	shfl.sync.down.b32	%r137|%p31, %r136, 4, 31, -1;
	mov.b32 	%f112, %r137;
	add.f32 	%f113, %f111, %f112;
	mov.b32 	%r138, %f113;
	shfl.sync.down.b32	%r139|%p32, %r138, 2, 31, -1;
	mov.b32 	%f114, %r139;
	add.f32 	%f115, %f113, %f114;
	mov.b32 	%r140, %f115;
	shfl.sync.down.b32	%r141|%p33, %r140, 1, 31, -1;
	mov.b32 	%f116, %r141;
	add.f32 	%f22, %f115, %f116;
	@%p28 bra 	$L__BB6_33;
	st.shared.f32 	[_ZZ46scaled_dot_product_attention_shared_mem_kernelI6__halfEvPKT_S3_S3_PS1_fiiiiE9s_sum_exp], %f22;
$L__BB6_33:
	setp.ge.s32 	%p34, %r185, %r82;
	bar.sync 	0;
	@%p34 bra 	$L__BB6_36;
	ld.shared.f32 	%f23, [_ZZ46scaled_dot_product_attention_shared_mem_kernelI6__halfEvPKT_S3_S3_PS1_fiiiiE9s_sum_exp];
	mov.u32 	%r184, %r185;
$L__BB6_35:
	shl.b32 	%r142, %r184, 2;
	add.s32 	%r143, %r9, %r142;
	ld.shared.f32 	%f117, [%r143];
	div.rn.f32 	%f118, %f117, %f23;
	st.shared.f32 	[%r143], %f118;
	add.s32 	%r184, %r184, %r3;
	setp.lt.s32 	%p35, %r184, %r82;
	@%p35 bra 	$L__BB6_35;
$L__BB6_36:
	setp.ge.s32 	%p36, %r185, %r84;
	bar.sync 	0;
	@%p36 bra 	$L__BB6_50;
	add.s32 	%r144, %r11, %r5;
	mad.lo.s32 	%r145, %r144, %r83, %r2;
	mul.lo.s32 	%r30, %r145, %r84;
	and.b32  	%r31, %r82, 7;
	and.b32  	%r32, %r82, 2147483640;
	neg.s32 	%r33, %r32;
	mul.lo.s32 	%r146, %r1, %r83;
	mad.lo.s32 	%r147, %r146, %r82, %r2;
	mul.lo.s32 	%r34, %r84, %r147;
	mul.lo.s32 	%r148, %r84, %r83;
	shl.b32 	%r35, %r148, 3;
	add.s32 	%r149, %r11, 7;
	mad.lo.s32 	%r150, %r83, %r149, %r2;
	mul.lo.s32 	%r36, %r84, %r150;
	add.s32 	%r151, %r11, 6;
	mad.lo.s32 	%r152, %r83, %r151, %r2;
	mul.lo.s32 	%r37, %r84, %r152;
	add.s32 	%r153, %r11, 5;
	mad.lo.s32 	%r154, %r83, %r153, %r2;
	mul.lo.s32 	%r38, %r84, %r154;
	add.s32 	%r155, %r11, 4;
	mad.lo.s32 	%r156, %r83, %r155, %r2;
	mul.lo.s32 	%r39, %r84, %r156;
	add.s32 	%r157, %r11, 3;
	mad.lo.s32 	%r158, %r83, %r157, %r2;
	mul.lo.s32 	%r40, %r84, %r158;
	add.s32 	%r159, %r11, 2;
	mad.lo.s32 	%r160, %r83, %r159, %r2;
	mul.lo.s32 	%r41, %r84, %r160;
	shl.b32 	%r161, %r84, 2;
	mov.u32 	%r162, s_mem_char;
	add.s32 	%r163, %r161, %r162;
	add.s32 	%r42, %r163, 16;
	mad.lo.s32 	%r164, %r83, %r11, %r83;
	add.s32 	%r165, %r2, %r164;
	mul.lo.s32 	%r43, %r84, %r165;
$L__BB6_38:
	setp.lt.u32 	%p37, %r82, 8;
	mov.f32 	%f172, 0f00000000;
	mov.b32 	%r196, 0;
	@%p37 bra 	$L__BB6_41;
	add.s32 	%r194, %r34, %r185;
	add.s32 	%r193, %r36, %r185;
	add.s32 	%r192, %r37, %r185;
	add.s32 	%r191, %r38, %r185;
	add.s32 	%r190, %r39, %r185;
	add.s32 	%r189, %r40, %r185;
	add.s32 	%r188, %r41, %r185;
	add.s32 	%r186, %r43, %r185;
	mov.f32 	%f172, 0f00000000;
	mov.u32 	%r187, %r42;
	mov.u32 	%r195, %r33;
$L__BB6_40:
	.pragma "nounroll";
	ld.shared.f32 	%f130, [%r187+-16];
	mul.wide.s32 	%rd14, %r194, 2;
	add.s64 	%rd15, %rd2, %rd14;
	ld.global.nc.u16 	%rs17, [%rd15];
	// begin inline asm
	{  cvt.f32.f16 %f122, %rs17;}

	// end inline asm
	fma.rn.f32 	%f131, %f130, %f122, %f172;
	ld.shared.f32 	%f132, [%r187+-12];
	mul.wide.s32 	%rd16, %r186, 2;
	add.s64 	%rd17, %rd2, %rd16;
	ld.global.nc.u16 	%rs18, [%rd17];
	// begin inline asm
	{  cvt.f32.f16 %f123, %rs18;}

	// end inline asm
	fma.rn.f32 	%f133, %f132, %f123, %f131;
	ld.shared.f32 	%f134, [%r187+-8];
	mul.wide.s32 	%rd18, %r188, 2;
	add.s64 	%rd19, %rd2, %rd18;
	ld.global.nc.u16 	%rs19, [%rd19];
	// begin inline asm
	{  cvt.f32.f16 %f124, %rs19;}

	// end inline asm
	fma.rn.f32 	%f135, %f134, %f124, %f133;
	ld.shared.f32 	%f136, [%r187+-4];
	mul.wide.s32 	%rd20, %r189, 2;
	add.s64 	%rd21, %rd2, %rd20;
	ld.global.nc.u16 	%rs20, [%rd21];
	// begin inline asm
	{  cvt.f32.f16 %f125, %rs20;}

	// end inline asm
	fma.rn.f32 	%f137, %f136, %f125, %f135;
	ld.shared.f32 	%f138, [%r187];
	mul.wide.s32 	%rd22, %r190, 2;
	add.s64 	%rd23, %rd2, %rd22;
	ld.global.nc.u16 	%rs21, [%rd23];
	// begin inline asm
	{  cvt.f32.f16 %f126, %rs21;}

	// end inline asm
	fma.rn.f32 	%f139, %f138, %f126, %f137;
	ld.shared.f32 	%f140, [%r187+4];
	mul.wide.s32 	%rd24, %r191, 2;
	add.s64 	%rd25, %rd2, %rd24;
	ld.global.nc.u16 	%rs22, [%rd25];
	// begin inline asm
	{  cvt.f32.f16 %f127, %rs22;}

	// end inline asm
	fma.rn.f32 	%f141, %f140, %f127, %f139;
	ld.shared.f32 	%f142, [%r187+8];
	mul.wide.s32 	%rd26, %r192, 2;
	add.s64 	%rd27, %rd2, %rd26;
	ld.global.nc.u16 	%rs23, [%rd27];
	// begin inline asm
	{  cvt.f32.f16 %f128, %rs23;}

	// end inline asm
	fma.rn.f32 	%f143, %f142, %f128, %f141;
	ld.shared.f32 	%f144, [%r187+12];
	mul.wide.s32 	%rd28, %r193, 2;
	add.s64 	%rd29, %rd2, %rd28;
	ld.global.nc.u16 	%rs24, [%rd29];
	// begin inline asm
	{  cvt.f32.f16 %f129, %rs24;}

	// end inline asm
	fma.rn.f32 	%f172, %f144, %f129, %f143;
	add.s32 	%r195, %r195, 8;
	add.s32 	%r194, %r194, %r35;
	add.s32 	%r193, %r193, %r35;
	add.s32 	%r192, %r192, %r35;
	add.s32 	%r191, %r191, %r35;
	add.s32 	%r190, %r190, %r35;
	add.s32 	%r189, %r189, %r35;
	add.s32 	%r188, %r188, %r35;
	add.s32 	%r187, %r187, 32;
	add.s32 	%r186, %r186, %r35;
	setp.ne.s32 	%p38, %r195, 0;
	mov.u32 	%r196, %r32;
	@%p38 bra 	$L__BB6_40;
$L__BB6_41:
	setp.eq.s32 	%p39, %r31, 0;
	@%p39 bra 	$L__BB6_49;
	setp.eq.s32 	%p40, %r31, 1;
	add.s32 	%r167, %r196, %r11;
	mad.lo.s32 	%r74, %r167, %r83, %r2;
	mad.lo.s32 	%r168, %r74, %r84, %r185;
	shl.b32 	%r169, %r196, 2;
	add.s32 	%r75, %r9, %r169;
	ld.shared.f32 	%f146, [%r75];
	mul.wide.s32 	%rd30, %r168, 2;
	add.s64 	%rd31, %rd2, %rd30;
	ld.global.nc.u16 	%rs25, [%rd31];
	// begin inline asm
	{  cvt.f32.f16 %f145, %rs25;}

	// end inline asm
	fma.rn.f32 	%f172, %f146, %f145, %f172;
	@%p40 bra 	$L__BB6_49;
	setp.eq.s32 	%p41, %r31, 2;
	add.s32 	%r76, %r74, %r83;
	mad.lo.s32 	%r170, %r76, %r84, %r185;
	ld.shared.f32 	%f148, [%r75+4];
	mul.wide.s32 	%rd32, %r170, 2;
	add.s64 	%rd33, %rd2, %rd32;
	ld.global.nc.u16 	%rs26, [%rd33];
	// begin inline asm
	{  cvt.f32.f16 %f147, %rs26;}

	// end inline asm
	fma.rn.f32 	%f172, %f148, %f147, %f172;
	@%p41 bra 	$L__BB6_49;
	setp.eq.s32 	%p42, %r31, 3;
	add.s32 	%r77, %r76, %r83;
	mad.lo.s32 	%r171, %r77, %r84, %r185;
	ld.shared.f32 	%f150, [%r75+8];
	mul.wide.s32 	%rd34, %r171, 2;
	add.s64 	%rd35, %rd2, %rd34;
	ld.global.nc.u16 	%rs27, [%rd35];
	// begin inline asm
	{  cvt.f32.f16 %f149, %rs27;}

	// end inline asm
	fma.rn.f32 	%f172, %f150, %f149, %f172;
	@%p42 bra 	$L__BB6_49;
	setp.eq.s32 	%p43, %r31, 4;
	add.s32 	%r78, %r77, %r83;
	mad.lo.s32 	%r172, %r78, %r84, %r185;
	ld.shared.f32 	%f152, [%r75+12];
	mul.wide.s32 	%rd36, %r172, 2;
	add.s64 	%rd37, %rd2, %rd36;
	ld.global.nc.u16 	%rs28, [%rd37];
	// begin inline asm
	{  cvt.f32.f16 %f151, %rs28;}

	// end inline asm
	fma.rn.f32 	%f172, %f152, %f151, %f172;
	@%p43 bra 	$L__BB6_49;
	setp.eq.s32 	%p44, %r31, 5;
	add.s32 	%r79, %r78, %r83;
	mad.lo.s32 	%r173, %r79, %r84, %r185;
	ld.shared.f32 	%f154, [%r75+16];
	mul.wide.s32 	%rd38, %r173, 2;
	add.s64 	%rd39, %rd2, %rd38;
	ld.global.nc.u16 	%rs29, [%rd39];
	// begin inline asm
	{  cvt.f32.f16 %f153, %rs29;}

	// end inline asm
	fma.rn.f32 	%f172, %f154, %f153, %f172;
	@%p44 bra 	$L__BB6_49;
	setp.eq.s32 	%p45, %r31, 6;
	add.s32 	%r80, %r79, %r83;
	mad.lo.s32 	%r174, %r80, %r84, %r185;
	ld.shared.f32 	%f156, [%r75+20];
	mul.wide.s32 	%rd40, %r174, 2;
	add.s64 	%rd41, %rd2, %rd40;
	ld.global.nc.u16 	%rs30, [%rd41];
	// begin inline asm
	{  cvt.f32.f16 %f155, %rs30;}

	// end inline asm
	fma.rn.f32 	%f172, %f156, %f155, %f172;
	@%p45 bra 	$L__BB6_49;
	add.s32 	%r175, %r80, %r83;
	mad.lo.s32 	%r176, %r175, %r84, %r185;
	ld.shared.f32 	%f158, [%r75+24];
	mul.wide.s32 	%rd42, %r176, 2;
	add.s64 	%rd43, %rd2, %rd42;
	ld.global.nc.u16 	%rs31, [%rd43];
	// begin inline asm
	{  cvt.f32.f16 %f157, %rs31;}

	// end inline asm
	fma.rn.f32 	%f172, %f158, %f157, %f172;
$L__BB6_49:
	ld.param.u64 	%rd47, [_Z46scaled_dot_product_attention_shared_mem_kernelI6__halfEvPKT_S3_S3_PS1_fiiii_param_3];
	add.s32 	%r177, %r185, %r30;
	// begin inline asm
	{  cvt.rn.f16.f32 %rs32, %f172;}

	// end inline asm
	cvta.to.global.u64 	%rd44, %rd47;
	mul.wide.s32 	%rd45, %r177, 2;
	add.s64 	%rd46, %rd44, %rd45;
	st.global.u16 	[%rd46], %rs32;
	add.s32 	%r185, %r185, %r3;
	setp.lt.s32 	%p46, %r185, %r84;
	@%p46 bra 	$L__BB6_38;
$L__BB6_50:
	ret;

}
	// .globl	_Z35scaled_dot_product_attention_kernelI6__halfEvPKT_S3_S3_PS1_fiiii
.visible .entry _Z35scaled_dot_product_attention_kernelI6__halfEvPKT_S3_S3_PS1_fiiii(
	.param .u64 .ptr .align 1 _Z35scaled_dot_product_attention_kernelI6__halfEvPKT_S3_S3_PS1_fiiii_param_0,
	.param .u64 .ptr .align 1 _Z35scaled_dot_product_attention_kernelI6__halfEvPKT_S3_S3_PS1_fiiii_param_1,
	.param .u64 .ptr .align 1 _Z35scaled_dot_product_attention_kernelI6__halfEvPKT_S3_S3_PS1_fiiii_param_2,
	.param .u64 .ptr .align 1 _Z35scaled_dot_product_attention_kernelI6__halfEvPKT_S3_S3_PS1_fiiii_param_3,
	.param .f32 _Z35scaled_dot_product_attention_kernelI6__halfEvPKT_S3_S3_PS1_fiiii_param_4,
	.param .u32 _Z35scaled_dot_product_attention_kernelI6__halfEvPKT_S3_S3_PS1_fiiii_param_5,
	.param .u32 _Z35scaled_dot_product_attention_kernelI6__halfEvPKT_S3_S3_PS1_fiiii_param_6,
	.param .u32 _Z35scaled_dot_product_attention_kernelI6__halfEvPKT_S3_S3_PS1_fiiii_param_7,
	.param .u32 _Z35scaled_dot_product_attention_kernelI6__halfEvPKT_S3_S3_PS1_fiiii_param_8
)
{
	.local .align 16 .b8 	__local_depot7[2048];
	.reg .b64 	%SP;
	.reg .b64 	%SPL;
	.reg .pred 	%p<46>;
	.reg .b16 	%rs<47>;
	.reg .b32 	%r<220>;
	.reg .b32 	%f<438>;
	.reg .b64 	%rd<87>;

	mov.u64 	%SPL, __local_depot7;
	ld.param.u64 	%rd12, [_Z35scaled_dot_product_attention_kernelI6__halfEvPKT_S3_S3_PS1_fiiii_param_0];
	ld.param.u64 	%rd13, [_Z35scaled_dot_product_attention_kernelI6__halfEvPKT_S3_S3_PS1_fiiii_param_1];
	ld.param.u64 	%rd14, [_Z35scaled_dot_product_attention_kernelI6__halfEvPKT_S3_S3_PS1_fiiii_param_2];
	ld.param.u64 	%rd11, [_Z35scaled_dot_product_attention_kernelI6__halfEvPKT_S3_S3_PS1_fiiii_param_3];
	ld.param.f32 	%f52, [_Z35scaled_dot_product_attention_kernelI6__halfEvPKT_S3_S3_PS1_fiiii_param_4];
	ld.param.u32 	%r97, [_Z35scaled_dot_product_attention_kernelI6__halfEvPKT_S3_S3_PS1_fiiii_param_6];
	ld.param.u32 	%r98, [_Z35scaled_dot_product_attention_kernelI6__halfEvPKT_S3_S3_PS1_fiiii_param_7];
	ld.param.u32 	%r99, [_Z35scaled_dot_product_attention_kernelI6__halfEvPKT_S3_S3_PS1_fiiii_param_8];
	cvta.to.global.u64 	%rd1, %rd13;
	cvta.to.global.u64 	%rd2, %rd12;
	cvta.to.global.u64 	%rd3, %rd14;
	add.u64 	%rd4, %SPL, 0;
	mov.u32 	%r1, %ctaid.y;
	mov.u32 	%r100, %ctaid.z;
	mov.u32 	%r101, %ntid.x;
	mov.u32 	%r102, %tid.x;
	mad.lo.s32 	%r2, %r100, %r101, %r102;
	setp.ge.s32 	%p1, %r2, %r97;
	@%p1 bra 	$L__BB7_63;
	mov.u32 	%r3, %ctaid.x;
	setp.lt.s32 	%p2, %r99, 1;
	mul.lo.s32 	%r4, %r97, %r3;
	add.s32 	%r103, %r4, %r2;
	mad.lo.s32 	%r104, %r103, %r98, %r1;
	mul.lo.s32 	%r5, %r104, %r99;
	@%p2 bra 	$L__BB7_15;
	add.s32 	%r6, %r99, -1;
	and.b32  	%r7, %r99, 7;
	and.b32  	%r8, %r99, 2147483640;
	mov.f32 	%f421, 0fFF800000;
	mov.b32 	%r190, 0;
$L__BB7_3:
	setp.lt.u32 	%p11, %r6, 7;
	add.s32 	%r110, %r190, %r4;
	mad.lo.s32 	%r111, %r110, %r98, %r1;
	mul.lo.s32 	%r10, %r111, %r99;
	mov.f32 	%f413, 0f00000000;
	mov.b32 	%r192, 0;
	@%p11 bra 	$L__BB7_6;
	mov.f32 	%f413, 0f00000000;
	mov.b32 	%r191, 0;
$L__BB7_5:
	.pragma "nounroll";
	add.s32 	%r113, %r191, %r5;
	add.s32 	%r114, %r191, %r10;
	mul.wide.s32 	%rd24, %r113, 2;
	add.s64 	%rd25, %rd2, %rd24;
	ld.global.nc.u16 	%rs1, [%rd25];
	// begin inline asm
	{  cvt.f32.f16 %f62, %rs1;}

	// end inline asm
	mul.wide.s32 	%rd26, %r114, 2;
	add.s64 	%rd27, %rd1, %rd26;
	ld.global.nc.u16 	%rs2, [%rd27];
	// begin inline asm
	{  cvt.f32.f16 %f63, %rs2;}

	// end inline asm
	fma.rn.f32 	%f78, %f62, %f63, %f413;
	ld.global.nc.u16 	%rs3, [%rd25+2];
	// begin inline asm
	{  cvt.f32.f16 %f64, %rs3;}

	// end inline asm
	ld.global.nc.u16 	%rs4, [%rd27+2];
	// begin inline asm
	{  cvt.f32.f16 %f65, %rs4;}

	// end inline asm
	fma.rn.f32 	%f79, %f64, %f65, %f78;
	ld.global.nc.u16 	%rs5, [%rd25+4];
	// begin inline asm
	{  cvt.f32.f16 %f66, %rs5;}

	// end inline asm
	ld.global.nc.u16 	%rs6, [%rd27+4];
	// begin inline asm
	{  cvt.f32.f16 %f67, %rs6;}

	// end inline asm
	fma.rn.f32 	%f80, %f66, %f67, %f79;
	ld.global.nc.u16 	%rs7, [%rd25+6];
	// begin inline asm
	{  cvt.f32.f16 %f68, %rs7;}

	// end inline asm
	ld.global.nc.u16 	%rs8, [%rd27+6];
	// begin inline asm
	{  cvt.f32.f16 %f69, %rs8;}

	// end inline asm
	fma.rn.f32 	%f81, %f68, %f69, %f80;
	ld.global.nc.u16 	%rs9, [%rd25+8];
	// begin inline asm
	{  cvt.f32.f16 %f70, %rs9;}

	// end inline asm
	ld.global.nc.u16 	%rs10, [%rd27+8];
	// begin inline asm
	{  cvt.f32.f16 %f71, %rs10;}

	// end inline asm
	fma.rn.f32 	%f82, %f70, %f71, %f81;
	ld.global.nc.u16 	%rs11, [%rd25+10];
	// begin inline asm
	{  cvt.f32.f16 %f72, %rs11;}

	// end inline asm
	ld.global.nc.u16 	%rs12, [%rd27+10];
	// begin inline asm
	{  cvt.f32.f16 %f73, %rs12;}

	// end inline asm
	fma.rn.f32 	%f83, %f72, %f73, %f82;
	ld.global.nc.u16 	%rs13, [%rd25+12];
	// begin inline asm
	{  cvt.f32.f16 %f74, %rs13;}

	// end inline asm
	ld.global.nc.u16 	%rs14, [%rd27+12];
	// begin inline asm
	{  cvt.f32.f16 %f75, %rs14;}

	// end inline asm
	fma.rn.f32 	%f84, %f74, %f75, %f83;
	ld.global.nc.u16 	%rs15, [%rd25+14];
	// begin inline asm
	{  cvt.f32.f16 %f76, %rs15;}

	// end inline asm
	ld.global.nc.u16 	%rs16, [%rd27+14];
	// begin inline asm
	{  cvt.f32.f16 %f77, %rs16;}

	// end inline asm
	fma.rn.f32 	%f413, %f76, %f77, %f84;
	add.s32 	%r191, %r191, 8;
	setp.ne.s32 	%p12, %r191, %r8;
	mov.u32 	%r192, %r8;
	@%p12 bra 	$L__BB7_5;
$L__BB7_6:
	setp.eq.s32 	%p13, %r7, 0;
	@%p13 bra 	$L__BB7_14;
	setp.eq.s32 	%p14, %r7, 1;
	add.s32 	%r115, %r192, %r5;
	add.s32 	%r116, %r192, %r10;
	mul.wide.s32 	%rd28, %r115, 2;
	add.s64 	%rd5, %rd2, %rd28;
	ld.global.nc.u16 	%rs17, [%rd5];
	// begin inline asm
	{  cvt.f32.f16 %f85, %rs17;}

	// end inline asm
	mul.wide.s32 	%rd29, %r116, 2;
	add.s64 	%rd6, %rd1, %rd29;
	ld.global.nc.u16 	%rs18, [%rd6];
	// begin inline asm
	{  cvt.f32.f16 %f86, %rs18;}

	// end inline asm
	fma.rn.f32 	%f413, %f85, %f86, %f413;
	@%p14 bra 	$L__BB7_14;
	setp.eq.s32 	%p15, %r7, 2;
	ld.global.nc.u16 	%rs19, [%rd5+2];
	// begin inline asm
	{  cvt.f32.f16 %f87, %rs19;}

	// end inline asm
	ld.global.nc.u16 	%rs20, [%rd6+2];
	// begin inline asm
	{  cvt.f32.f16 %f88, %rs20;}

	// end inline asm
	fma.rn.f32 	%f413, %f87, %f88, %f413;
	@%p15 bra 	$L__BB7_14;
	setp.eq.s32 	%p16, %r7, 3;
	ld.global.nc.u16 	%rs21, [%rd5+4];
	// begin inline asm
	{  cvt.f32.f16 %f89, %rs21;}

	// end inline asm
	ld.global.nc.u16 	%rs22, [%rd6+4];
	// begin inline asm
	{  cvt.f32.f16 %f90, %rs22;}

	// end inline asm
	fma.rn.f32 	%f413, %f89, %f90, %f413;
	@%p16 bra 	$L__BB7_14;
	setp.eq.s32 	%p17, %r7, 4;
	ld.global.nc.u16 	%rs23, [%rd5+6];
	// begin inline asm
	{  cvt.f32.f16 %f91, %rs23;}

	// end inline asm
	ld.global.nc.u16 	%rs24, [%rd6+6];
	// begin inline asm
	{  cvt.f32.f16 %f92, %rs24;}

	// end inline asm
	fma.rn.f32 	%f413, %f91, %f92, %f413;
	@%p17 bra 	$L__BB7_14;
	setp.eq.s32 	%p18, %r7, 5;
	ld.global.nc.u16 	%rs25, [%rd5+8];
	// begin inline asm
	{  cvt.f32.f16 %f93, %rs25;}

	// end inline asm
	ld.global.nc.u16 	%rs26, [%rd6+8];
	// begin inline asm
	{  cvt.f32.f16 %f94, %rs26;}

	// end inline asm
	fma.rn.f32 	%f413, %f93, %f94, %f413;
	@%p18 bra 	$L__BB7_14;
	setp.eq.s32 	%p19, %r7, 6;
	ld.global.nc.u16 	%rs27, [%rd5+10];
	// begin inline asm
	{  cvt.f32.f16 %f95, %rs27;}

	// end inline asm
	ld.global.nc.u16 	%rs28, [%rd6+10];
	// begin inline asm
	{  cvt.f32.f16 %f96, %rs28;}

	// end inline asm
	fma.rn.f32 	%f413, %f95, %f96, %f413;
	@%p19 bra 	$L__BB7_14;
	ld.global.nc.u16 	%rs29, [%rd5+12];
	// begin inline asm
	{  cvt.f32.f16 %f97, %rs29;}

	// end inline asm
	ld.global.nc.u16 	%rs30, [%rd6+12];
	// begin inline asm
	{  cvt.f32.f16 %f98, %rs30;}

	// end inline asm
	fma.rn.f32 	%f413, %f97, %f98, %f413;
$L__BB7_14:
	mul.f32 	%f99, %f52, %f413;
	mul.wide.u32 	%rd30, %r190, 4;
	add.s64 	%rd31, %rd4, %rd30;
	st.local.f32 	[%rd31], %f99;
	max.f32 	%f421, %f421, %f99;
	add.s32 	%r190, %r190, 1;
	setp.eq.s32 	%p20, %r190, %r97;
	@%p20 bra 	$L__BB7_26;
	bra.uni 	$L__BB7_3;
$L__BB7_15:
	mul.f32 	%f15, %f52, 0f00000000;
	and.b32  	%r15, %r97, 7;
	setp.lt.u32 	%p3, %r97, 8;
	mov.f32 	%f421, 0fFF800000;
	mov.b32 	%r195, 0;
	@%p3 bra 	$L__BB7_18;
	and.b32  	%r195, %r97, 2147483640;
	mov.f32 	%f421, 0fFF800000;
	mov.b32 	%r193, 0;
$L__BB7_17:
	.pragma "nounroll";
	mul.wide.u32 	%rd16, %r193, 4;
	add.s64 	%rd17, %rd4, %rd16;
	max.f32 	%f421, %f421, %f15;
	st.local.v4.f32 	[%rd17], {%f15, %f15, %f15, %f15};
	st.local.v4.f32 	[%rd17+16], {%f15, %f15, %f15, %f15};
	add.s32 	%r193, %r193, 8;
	setp.ne.s32 	%p4, %r193, %r195;
	@%p4 bra 	$L__BB7_17;
$L__BB7_18:
	setp.eq.s32 	%p5, %r15, 0;
	@%p5 bra 	$L__BB7_26;
	and.b32  	%r20, %r97, 3;
	setp.lt.u32 	%p6, %r15, 4;
	@%p6 bra 	$L__BB7_21;
	mul.wide.u32 	%rd18, %r195, 4;
	add.s64 	%rd19, %rd4, %rd18;
	st.local.f32 	[%rd19], %f15;
	max.f32 	%f421, %f421, %f15;
	st.local.f32 	[%rd19+4], %f15;
	st.local.f32 	[%rd19+8], %f15;
	st.local.f32 	[%rd19+12], %f15;
	add.s32 	%r195, %r195, 4;
$L__BB7_21:
	setp.eq.s32 	%p7, %r20, 0;
	@%p7 bra 	$L__BB7_26;
	setp.eq.s32 	%p8, %r20, 1;
	@%p8 bra 	$L__BB7_24;
	mul.wide.u32 	%rd20, %r195, 4;
	add.s64 	%rd21, %rd4, %rd20;
	st.local.f32 	[%rd21], %f15;
	max.f32 	%f421, %f421, %f15;
	st.local.f32 	[%rd21+4], %f15;
	add.s32 	%r195, %r195, 2;
$L__BB7_24:
	and.b32  	%r107, %r97, 1;
	setp.eq.b32 	%p9, %r107, 1;
	not.pred 	%p10, %p9;
	@%p10 bra 	$L__BB7_26;
	mul.wide.u32 	%rd22, %r195, 4;
	add.s64 	%rd23, %rd4, %rd22;
	st.local.f32 	[%rd23], %f15;
	max.f32 	%f421, %f421, %f15;
$L__BB7_26:
	and.b32  	%r25, %r97, 7;
	setp.lt.u32 	%p21, %r97, 8;
	mov.f32 	%f428, 0f00000000;
	mov.b32 	%r197, 0;
	@%p21 bra 	$L__BB7_29;
	and.b32  	%r197, %r97, 2147483640;
	mov.f32 	%f428, 0f00000000;
	mov.b32 	%r200, 0;
$L__BB7_28:
	.pragma "nounroll";
	mul.wide.u32 	%rd32, %r200, 4;
	add.s64 	%rd33, %rd4, %rd32;
	ld.local.v4.f32 	{%f103, %f104, %f105, %f106}, [%rd33];
	sub.f32 	%f107, %f103, %f421;
	fma.rn.f32 	%f108, %f107, 0f3BBB989D, 0f3F000000;
	cvt.sat.f32.f32 	%f109, %f108;
	mov.f32 	%f110, 0f4B400001;
	mov.f32 	%f111, 0f437C0000;
	fma.rm.f32 	%f112, %f109, %f111, %f110;
	add.f32 	%f113, %f112, 0fCB40007F;
	neg.f32 	%f114, %f113;
	fma.rn.f32 	%f115, %f107, 0f3FB8AA3B, %f114;
	fma.rn.f32 	%f116, %f107, 0f32A57060, %f115;
	mov.b32 	%r119, %f112;
	shl.b32 	%r120, %r119, 23;
	mov.b32 	%f117, %r120;
	ex2.approx.ftz.f32 	%f118, %f116;
	mul.f32 	%f119, %f118, %f117;
	add.f32 	%f120, %f428, %f119;
	sub.f32 	%f121, %f104, %f421;
	fma.rn.f32 	%f122, %f121, 0f3BBB989D, 0f3F000000;
	cvt.sat.f32.f32 	%f123, %f122;
	fma.rm.f32 	%f124, %f123, %f111, %f110;
	add.f32 	%f125, %f124, 0fCB40007F;
	neg.f32 	%f126, %f125;
	fma.rn.f32 	%f127, %f121, 0f3FB8AA3B, %f126;
	fma.rn.f32 	%f128, %f121, 0f32A57060, %f127;
	mov.b32 	%r121, %f124;
	shl.b32 	%r122, %r121, 23;
	mov.b32 	%f129, %r122;
	ex2.approx.ftz.f32 	%f130, %f128;
	mul.f32 	%f131, %f130, %f129;
	add.f32 	%f132, %f120, %f131;
	sub.f32 	%f133, %f105, %f421;
	fma.rn.f32 	%f134, %f133, 0f3BBB989D, 0f3F000000;
	cvt.sat.f32.f32 	%f135, %f134;
	fma.rm.f32 	%f136, %f135, %f111, %f110;
	add.f32 	%f137, %f136, 0fCB40007F;
	neg.f32 	%f138, %f137;
	fma.rn.f32 	%f139, %f133, 0f3FB8AA3B, %f138;
	fma.rn.f32 	%f140, %f133, 0f32A57060, %f139;
	mov.b32 	%r123, %f136;
	shl.b32 	%r124, %r123, 23;
	mov.b32 	%f141, %r124;
	ex2.approx.ftz.f32 	%f142, %f140;
	mul.f32 	%f143, %f142, %f141;
	add.f32 	%f144, %f132, %f143;
	sub.f32 	%f145, %f106, %f421;
	fma.rn.f32 	%f146, %f145, 0f3BBB989D, 0f3F000000;
	cvt.sat.f32.f32 	%f147, %f146;
	fma.rm.f32 	%f148, %f147, %f111, %f110;
	add.f32 	%f149, %f148, 0fCB40007F;
	neg.f32 	%f150, %f149;
	fma.rn.f32 	%f151, %f145, 0f3FB8AA3B, %f150;
	fma.rn.f32 	%f152, %f145, 0f32A57060, %f151;
	mov.b32 	%r125, %f148;
	shl.b32 	%r126, %r125, 23;
	mov.b32 	%f153, %r126;
	ex2.approx.ftz.f32 	%f154, %f152;
	mul.f32 	%f155, %f154, %f153;
	st.local.v4.f32 	[%rd33], {%f119, %f131, %f143, %f155};
	add.f32 	%f156, %f144, %f155;
	ld.local.v4.f32 	{%f157, %f158, %f159, %f160}, [%rd33+16];
	sub.f32 	%f161, %f157, %f421;
	fma.rn.f32 	%f162, %f161, 0f3BBB989D, 0f3F000000;
	cvt.sat.f32.f32 	%f163, %f162;
	fma.rm.f32 	%f164, %f163, %f111, %f110;
	add.f32 	%f165, %f164, 0fCB40007F;
	neg.f32 	%f166, %f165;
	fma.rn.f32 	%f167, %f161, 0f3FB8AA3B, %f166;
	fma.rn.f32 	%f168, %f161, 0f32A57060, %f167;
	mov.b32 	%r127, %f164;
	shl.b32 	%r128, %r127, 23;
	mov.b32 	%f169, %r128;
	ex2.approx.ftz.f32 	%f170, %f168;
	mul.f32 	%f171, %f170, %f169;
	add.f32 	%f172, %f156, %f171;
	sub.f32 	%f173, %f158, %f421;
	fma.rn.f32 	%f174, %f173, 0f3BBB989D, 0f3F000000;
	cvt.sat.f32.f32 	%f175, %f174;
	fma.rm.f32 	%f176, %f175, %f111, %f110;
	add.f32 	%f177, %f176, 0fCB40007F;
	neg.f32 	%f178, %f177;
	fma.rn.f32 	%f179, %f173, 0f3FB8AA3B, %f178;
	fma.rn.f32 	%f180, %f173, 0f32A57060, %f179;
	mov.b32 	%r129, %f176;
	shl.b32 	%r130, %r129, 23;
	mov.b32 	%f181, %r130;
	ex2.approx.ftz.f32 	%f182, %f180;
	mul.f32 	%f183, %f182, %f181;
	add.f32 	%f184, %f172, %f183;
	sub.f32 	%f185, %f159, %f421;
	fma.rn.f32 	%f186, %f185, 0f3BBB989D, 0f3F000000;
	cvt.sat.f32.f32 	%f187, %f186;
	fma.rm.f32 	%f188, %f187, %f111, %f110;
	add.f32 	%f189, %f188, 0fCB40007F;
	neg.f32 	%f190, %f189;
	fma.rn.f32 	%f191, %f185, 0f3FB8AA3B, %f190;
	fma.rn.f32 	%f192, %f185, 0f32A57060, %f191;
	mov.b32 	%r131, %f188;
	shl.b32 	%r132, %r131, 23;
	mov.b32 	%f193, %r132;
	ex2.approx.ftz.f32 	%f194, %f192;
	mul.f32 	%f195, %f194, %f193;
	add.f32 	%f196, %f184, %f195;
	sub.f32 	%f197, %f160, %f421;
	fma.rn.f32 	%f198, %f197, 0f3BBB989D, 0f3F000000;
	cvt.sat.f32.f32 	%f199, %f198;
	fma.rm.f32 	%f200, %f199, %f111, %f110;
	add.f32 	%f201, %f200, 0fCB40007F;
	neg.f32 	%f202, %f201;
	fma.rn.f32 	%f203, %f197, 0f3FB8AA3B, %f202;
	fma.rn.f32 	%f204, %f197, 0f32A57060, %f203;
	mov.b32 	%r133, %f200;
	shl.b32 	%r134, %r133, 23;
	mov.b32 	%f205, %r134;
	ex2.approx.ftz.f32 	%f206, %f204;
	mul.f32 	%f207, %f206, %f205;
	st.local.v4.f32 	[%rd33+16], {%f171, %f183, %f195, %f207};
	add.f32 	%f428, %f196, %f207;
	add.s32 	%r200, %r200, 8;
	setp.eq.s32 	%p22, %r200, %r197;
	@%p22 bra 	$L__BB7_29;
	bra.uni 	$L__BB7_28;
$L__BB7_29:
	setp.eq.s32 	%p23, %r25, 0;
	@%p23 bra 	$L__BB7_37;
	and.b32  	%r28, %r97, 3;
	setp.lt.u32 	%p24, %r25, 4;
	@%p24 bra 	$L__BB7_32;
	mul.wide.u32 	%rd34, %r197, 4;
	add.s64 	%rd35, %rd4, %rd34;
	ld.local.f32 	%f209, [%rd35];
	sub.f32 	%f210, %f209, %f421;
	fma.rn.f32 	%f211, %f210, 0f3BBB989D, 0f3F000000;
	cvt.sat.f32.f32 	%f212, %f211;
	mov.f32 	%f213, 0f4B400001;
	mov.f32 	%f214, 0f437C0000;
	fma.rm.f32 	%f215, %f212, %f214, %f213;
	add.f32 	%f216, %f215, 0fCB40007F;
	neg.f32 	%f217, %f216;
	fma.rn.f32 	%f218, %f210, 0f3FB8AA3B, %f217;
	fma.rn.f32 	%f219, %f210, 0f32A57060, %f218;
	mov.b32 	%r135, %f215;
	shl.b32 	%r136, %r135, 23;
	mov.b32 	%f220, %r136;
	ex2.approx.ftz.f32 	%f221, %f219;
	mul.f32 	%f222, %f221, %f220;
	st.local.f32 	[%rd35], %f222;
	add.f32 	%f223, %f428, %f222;
	ld.local.f32 	%f224, [%rd35+4];
	sub.f32 	%f225, %f224, %f421;
	fma.rn.f32 	%f226, %f225, 0f3BBB989D, 0f3F000000;
	cvt.sat.f32.f32 	%f227, %f226;
	fma.rm.f32 	%f228, %f227, %f214, %f213;
	add.f32 	%f229, %f228, 0fCB40007F;
	neg.f32 	%f230, %f229;
	fma.rn.f32 	%f231, %f225, 0f3FB8AA3B, %f230;
	fma.rn.f32 	%f232, %f225, 0f32A57060, %f231;
	mov.b32 	%r137, %f228;
	shl.b32 	%r138, %r137, 23;
	mov.b32 	%f233, %r138;
	ex2.approx.ftz.f32 	%f234, %f232;
	mul.f32 	%f235, %f234, %f233;
	st.local.f32 	[%rd35+4], %f235;
	add.f32 	%f236, %f223, %f235;
	ld.local.f32 	%f237, [%rd35+8];
	sub.f32 	%f238, %f237, %f421;
	fma.rn.f32 	%f239, %f238, 0f3BBB989D, 0f3F000000;
	cvt.sat.f32.f32 	%f240, %f239;
	fma.rm.f32 	%f241, %f240, %f214, %f213;
	add.f32 	%f242, %f241, 0fCB40007F;
	neg.f32 	%f243, %f242;
	fma.rn.f32 	%f244, %f238, 0f3FB8AA3B, %f243;
	fma.rn.f32 	%f245, %f238, 0f32A57060, %f244;
	mov.b32 	%r139, %f241;
	shl.b32 	%r140, %r139, 23;
	mov.b32 	%f246, %r140;
	ex2.approx.ftz.f32 	%f247, %f245;
	mul.f32 	%f248, %f247, %f246;
	st.local.f32 	[%rd35+8], %f248;
	add.f32 	%f249, %f236, %f248;
	ld.local.f32 	%f250, [%rd35+12];
	sub.f32 	%f251, %f250, %f421;
	fma.rn.f32 	%f252, %f251, 0f3BBB989D, 0f3F000000;
	cvt.sat.f32.f32 	%f253, %f252;
	fma.rm.f32 	%f254, %f253, %f214, %f213;
	add.f32 	%f255, %f254, 0fCB40007F;
	neg.f32 	%f256, %f255;
	fma.rn.f32 	%f257, %f251, 0f3FB8AA3B, %f256;
	fma.rn.f32 	%f258, %f251, 0f32A57060, %f257;
	mov.b32 	%r141, %f254;
	shl.b32 	%r142, %r141, 23;
	mov.b32 	%f259, %r142;
	ex2.approx.ftz.f32 	%f260, %f258;
	mul.f32 	%f261, %f260, %f259;
	st.local.f32 	[%rd35+12], %f261;
	add.f32 	%f428, %f249, %f261;
	add.s32 	%r197, %r197, 4;
$L__BB7_32:
	setp.eq.s32 	%p25, %r28, 0;
	@%p25 bra 	$L__BB7_37;
	setp.eq.s32 	%p26, %r28, 1;
	@%p26 bra 	$L__BB7_35;
	mul.wide.u32 	%rd36, %r197, 4;
	add.s64 	%rd37, %rd4, %rd36;
	ld.local.f32 	%f263, [%rd37];
	sub.f32 	%f264, %f263, %f421;
	fma.rn.f32 	%f265, %f264, 0f3BBB989D, 0f3F000000;
	cvt.sat.f32.f32 	%f266, %f265;
	mov.f32 	%f267, 0f4B400001;
	mov.f32 	%f268, 0f437C0000;
	fma.rm.f32 	%f269, %f266, %f268, %f267;
	add.f32 	%f270, %f269, 0fCB40007F;
	neg.f32 	%f271, %f270;
	fma.rn.f32 	%f272, %f264, 0f3FB8AA3B, %f271;
	fma.rn.f32 	%f273, %f264, 0f32A57060, %f272;
	mov.b32 	%r143, %f269;
	shl.b32 	%r144, %r143, 23;
	mov.b32 	%f274, %r144;
	ex2.approx.ftz.f32 	%f275, %f273;
	mul.f32 	%f276, %f275, %f274;
	st.local.f32 	[%rd37], %f276;
	add.f32 	%f277, %f428, %f276;
	ld.local.f32 	%f278, [%rd37+4];
	sub.f32 	%f279, %f278, %f421;
	fma.rn.f32 	%f280, %f279, 0f3BBB989D, 0f3F000000;
	cvt.sat.f32.f32 	%f281, %f280;
	fma.rm.f32 	%f282, %f281, %f268, %f267;
	add.f32 	%f283, %f282, 0fCB40007F;
	neg.f32 	%f284, %f283;
	fma.rn.f32 	%f285, %f279, 0f3FB8AA3B, %f284;
	fma.rn.f32 	%f286, %f279, 0f32A57060, %f285;
	mov.b32 	%r145, %f282;
	shl.b32 	%r146, %r145, 23;
	mov.b32 	%f287, %r146;
	ex2.approx.ftz.f32 	%f288, %f286;
	mul.f32 	%f289, %f288, %f287;
	st.local.f32 	[%rd37+4], %f289;
	add.f32 	%f428, %f277, %f289;
	add.s32 	%r197, %r197, 2;
$L__BB7_35:
	and.b32  	%r147, %r97, 1;
	setp.eq.b32 	%p27, %r147, 1;
	not.pred 	%p28, %p27;
	@%p28 bra 	$L__BB7_37;
	mul.wide.u32 	%rd38, %r197, 4;
	add.s64 	%rd39, %rd4, %rd38;
	ld.local.f32 	%f290, [%rd39];
	sub.f32 	%f291, %f290, %f421;
	fma.rn.f32 	%f292, %f291, 0f3BBB989D, 0f3F000000;
	cvt.sat.f32.f32 	%f293, %f292;
	mov.f32 	%f294, 0f4B400001;
	mov.f32 	%f295, 0f437C0000;
	fma.rm.f32 	%f296, %f293, %f295, %f294;
	add.f32 	%f297, %f296, 0fCB40007F;
	neg.f32 	%f298, %f297;
	fma.rn.f32 	%f299, %f291, 0f3FB8AA3B, %f298;
	fma.rn.f32 	%f300, %f291, 0f32A57060, %f299;
	mov.b32 	%r148, %f296;
	shl.b32 	%r149, %r148, 23;
	mov.b32 	%f301, %r149;
	ex2.approx.ftz.f32 	%f302, %f300;
	mul.f32 	%f303, %f302, %f301;
	st.local.f32 	[%rd39], %f303;
	add.f32 	%f428, %f428, %f303;
$L__BB7_37:
	add.s32 	%r33, %r97, -1;
	and.b32  	%r34, %r97, 15;
	setp.lt.u32 	%p29, %r33, 15;
	mov.b32 	%r201, 0;
	@%p29 bra 	$L__BB7_40;
	and.b32  	%r201, %r97, 2147483632;
	mov.b32 	%r219, 0;
$L__BB7_39:
	.pragma "nounroll";
	mul.wide.u32 	%rd40, %r219, 4;
	add.s64 	%rd41, %rd4, %rd40;
	ld.local.v4.f32 	{%f304, %f305, %f306, %f307}, [%rd41];
	div.rn.f32 	%f308, %f304, %f428;
	div.rn.f32 	%f309, %f305, %f428;
	div.rn.f32 	%f310, %f306, %f428;
	div.rn.f32 	%f311, %f307, %f428;
	st.local.v4.f32 	[%rd41], {%f308, %f309, %f310, %f311};
	ld.local.v4.f32 	{%f312, %f313, %f314, %f315}, [%rd41+16];
	div.rn.f32 	%f316, %f312, %f428;
	div.rn.f32 	%f317, %f313, %f428;
	div.rn.f32 	%f318, %f314, %f428;
	div.rn.f32 	%f319, %f315, %f428;
	st.local.v4.f32 	[%rd41+16], {%f316, %f317, %f318, %f319};
	ld.local.v4.f32 	{%f320, %f321, %f322, %f323}, [%rd41+32];
	div.rn.f32 	%f324, %f320, %f428;
	div.rn.f32 	%f325, %f321, %f428;
	div.rn.f32 	%f326, %f322, %f428;
	div.rn.f32 	%f327, %f323, %f428;
	st.local.v4.f32 	[%rd41+32], {%f324, %f325, %f326, %f327};
	ld.local.v4.f32 	{%f328, %f329, %f330, %f331}, [%rd41+48];
	div.rn.f32 	%f332, %f328, %f428;
	div.rn.f32 	%f333, %f329, %f428;
	div.rn.f32 	%f334, %f330, %f428;
	div.rn.f32 	%f335, %f331, %f428;
	st.local.v4.f32 	[%rd41+48], {%f332, %f333, %f334, %f335};
	add.s32 	%r219, %r219, 16;
	setp.eq.s32 	%p30, %r219, %r201;
	@%p30 bra 	$L__BB7_40;
	bra.uni 	$L__BB7_39;
$L__BB7_40:
	setp.eq.s32 	%p31, %r34, 0;
	@%p31 bra 	$L__BB7_49;
	setp.lt.u32 	%p32, %r34, 8;
	@%p32 bra 	$L__BB7_43;
	mul.wide.u32 	%rd42, %r201, 4;
	add.s64 	%rd43, %rd4, %rd42;
	ld.local.f32 	%f336, [%rd43];
	div.rn.f32 	%f337, %f336, %f428;
	st.local.f32 	[%rd43], %f337;
	ld.local.f32 	%f338, [%rd43+4];
	div.rn.f32 	%f339, %f338, %f428;
	st.local.f32 	[%rd43+4], %f339;
	ld.local.f32 	%f340, [%rd43+8];
	div.rn.f32 	%f341, %f340, %f428;
	st.local.f32 	[%rd43+8], %f341;
	ld.local.f32 	%f342, [%rd43+12];
	div.rn.f32 	%f343, %f342, %f428;
	st.local.f32 	[%rd43+12], %f343;
	ld.local.f32 	%f344, [%rd43+16];
	div.rn.f32 	%f345, %f344, %f428;
	st.local.f32 	[%rd43+16], %f345;
	ld.local.f32 	%f346, [%rd43+20];
	div.rn.f32 	%f347, %f346, %f428;
	st.local.f32 	[%rd43+20], %f347;
	ld.local.f32 	%f348, [%rd43+24];
	div.rn.f32 	%f349, %f348, %f428;
	st.local.f32 	[%rd43+24], %f349;
	ld.local.f32 	%f350, [%rd43+28];
	div.rn.f32 	%f351, %f350, %f428;
	st.local.f32 	[%rd43+28], %f351;
	add.s32 	%r201, %r201, 8;
$L__BB7_43:
	setp.eq.s32 	%p33, %r25, 0;
	@%p33 bra 	$L__BB7_49;
	and.b32  	%r41, %r97, 3;
	setp.lt.u32 	%p34, %r25, 4;
	@%p34 bra 	$L__BB7_46;
	mul.wide.u32 	%rd44, %r201, 4;
	add.s64 	%rd45, %rd4, %rd44;
	ld.local.f32 	%f352, [%rd45];
	div.rn.f32 	%f353, %f352, %f428;
	st.local.f32 	[%rd45], %f353;
	ld.local.f32 	%f354, [%rd45+4];
	div.rn.f32 	%f355, %f354, %f428;
	st.local.f32 	[%rd45+4], %f355;
	ld.local.f32 	%f356, [%rd45+8];
	div.rn.f32 	%f357, %f356, %f428;
	st.local.f32 	[%rd45+8], %f357;
	ld.local.f32 	%f358, [%rd45+12];
	div.rn.f32 	%f359, %f358, %f428;
	st.local.f32 	[%rd45+12], %f359;
	add.s32 	%r201, %r201, 4;
$L__BB7_46:
	setp.eq.s32 	%p35, %r41, 0;
	@%p35 bra 	$L__BB7_49;
	mov.b32 	%r205, 0;
$L__BB7_48:
	.pragma "nounroll";
	mul.wide.u32 	%rd46, %r201, 4;
	add.s64 	%rd47, %rd4, %rd46;
	ld.local.f32 	%f360, [%rd47];
	div.rn.f32 	%f361, %f360, %f428;
	st.local.f32 	[%rd47], %f361;
	add.s32 	%r201, %r201, 1;
	add.s32 	%r205, %r205, 1;
	setp.ne.s32 	%p36, %r205, %r41;
	@%p36 bra 	$L__BB7_48;
$L__BB7_49:
	setp.lt.s32 	%p37, %r99, 1;
	@%p37 bra 	$L__BB7_63;
	add.s32 	%r48, %r25, -1;
	and.b32  	%r49, %r97, 3;
	and.b32  	%r50, %r97, 2147483640;
	and.b32  	%r51, %r97, 1;
	neg.s32 	%r52, %r50;
	mad.lo.s32 	%r154, %r98, %r4, %r98;
	add.s32 	%r155, %r1, %r154;
	mul.lo.s32 	%r53, %r99, %r155;
	mul.lo.s32 	%r156, %r99, %r98;
	shl.b32 	%r54, %r156, 3;
	add.s32 	%r157, %r4, 2;
	mad.lo.s32 	%r158, %r98, %r157, %r1;
	mul.lo.s32 	%r55, %r99, %r158;
	add.s32 	%r159, %r4, 3;
	mad.lo.s32 	%r160, %r98, %r159, %r1;
	mul.lo.s32 	%r56, %r99, %r160;
	add.s32 	%r161, %r4, 4;
	mad.lo.s32 	%r162, %r98, %r161, %r1;
	mul.lo.s32 	%r57, %r99, %r162;
	add.s32 	%r163, %r4, 5;
	mad.lo.s32 	%r164, %r98, %r163, %r1;
	mul.lo.s32 	%r58, %r99, %r164;
	add.s32 	%r165, %r4, 6;
	mad.lo.s32 	%r166, %r98, %r165, %r1;
	mul.lo.s32 	%r59, %r99, %r166;
	add.s32 	%r167, %r4, 7;
	mad.lo.s32 	%r168, %r98, %r167, %r1;
	mul.lo.s32 	%r60, %r99, %r168;
	mul.lo.s32 	%r169, %r3, %r98;
	mad.lo.s32 	%r170, %r169, %r97, %r1;
	mul.lo.s32 	%r61, %r99, %r170;
	cvta.to.global.u64 	%rd7, %rd11;
	mov.b32 	%r206, 0;
	add.s64 	%rd8, %rd4, 16;
$L__BB7_51:
	setp.lt.u32 	%p38, %r33, 7;
	mov.f32 	%f437, 0f00000000;
	mov.b32 	%r217, 0;
	@%p38 bra 	$L__BB7_54;
	add.s32 	%r214, %r53, %r206;
	add.s32 	%r213, %r55, %r206;
	add.s32 	%r212, %r56, %r206;
	add.s32 	%r211, %r57, %r206;
	add.s32 	%r210, %r58, %r206;
	add.s32 	%r209, %r59, %r206;
	add.s32 	%r208, %r60, %r206;
	add.s32 	%r207, %r61, %r206;
	mov.f32 	%f437, 0f00000000;
	mov.u64 	%rd86, %rd8;
	mov.u32 	%r215, %r52;
$L__BB7_53:
	.pragma "nounroll";
	ld.local.v4.f32 	{%f373, %f374, %f375, %f376}, [%rd86+-16];
	mul.wide.s32 	%rd48, %r207, 2;
	add.s64 	%rd49, %rd3, %rd48;
	ld.global.nc.u16 	%rs31, [%rd49];
	// begin inline asm
	{  cvt.f32.f16 %f365, %rs31;}

	// end inline asm
	fma.rn.f32 	%f377, %f373, %f365, %f437;
	mul.wide.s32 	%rd50, %r214, 2;
	add.s64 	%rd51, %rd3, %rd50;
	ld.global.nc.u16 	%rs32, [%rd51];
	// begin inline asm
	{  cvt.f32.f16 %f366, %rs32;}

	// end inline asm
	fma.rn.f32 	%f378, %f374, %f366, %f377;
	mul.wide.s32 	%rd52, %r213, 2;
	add.s64 	%rd53, %rd3, %rd52;
	ld.global.nc.u16 	%rs33, [%rd53];
	// begin inline asm
	{  cvt.f32.f16 %f367, %rs33;}

	// end inline asm
	fma.rn.f32 	%f379, %f375, %f367, %f378;
	mul.wide.s32 	%rd54, %r212, 2;
	add.s64 	%rd55, %rd3, %rd54;
	ld.global.nc.u16 	%rs34, [%rd55];
	// begin inline asm
	{  cvt.f32.f16 %f368, %rs34;}

	// end inline asm
	fma.rn.f32 	%f380, %f376, %f368, %f379;
	ld.local.v4.f32 	{%f381, %f382, %f383, %f384}, [%rd86];
	mul.wide.s32 	%rd56, %r211, 2;
	add.s64 	%rd57, %rd3, %rd56;
	ld.global.nc.u16 	%rs35, [%rd57];
	// begin inline asm
	{  cvt.f32.f16 %f369, %rs35;}

	// end inline asm
	fma.rn.f32 	%f385, %f381, %f369, %f380;
	mul.wide.s32 	%rd58, %r210, 2;
	add.s64 	%rd59, %rd3, %rd58;
	ld.global.nc.u16 	%rs36, [%rd59];
	// begin inline asm
	{  cvt.f32.f16 %f370, %rs36;}

	// end inline asm
	fma.rn.f32 	%f386, %f382, %f370, %f385;
	mul.wide.s32 	%rd60, %r209, 2;
	add.s64 	%rd61, %rd3, %rd60;
	ld.global.nc.u16 	%rs37, [%rd61];
	// begin inline asm
	{  cvt.f32.f16 %f371, %rs37;}

	// end inline asm
	fma.rn.f32 	%f387, %f383, %f371, %f386;
	mul.wide.s32 	%rd62, %r208, 2;
	add.s64 	%rd63, %rd3, %rd62;
	ld.global.nc.u16 	%rs38, [%rd63];
	// begin inline asm
	{  cvt.f32.f16 %f372, %rs38;}

	// end inline asm
	fma.rn.f32 	%f437, %f384, %f372, %f387;
	add.s32 	%r215, %r215, 8;
	add.s64 	%rd86, %rd86, 32;
	add.s32 	%r214, %r214, %r54;
	add.s32 	%r213, %r213, %r54;
	add.s32 	%r212, %r212, %r54;
	add.s32 	%r211, %r211, %r54;
	add.s32 	%r210, %r210, %r54;
	add.s32 	%r209, %r209, %r54;
	add.s32 	%r208, %r208, %r54;
	add.s32 	%r207, %r207, %r54;
	setp.ne.s32 	%p39, %r215, 0;
	mov.u32 	%r217, %r50;
	@%p39 bra 	$L__BB7_53;
$L__BB7_54:
	setp.eq.s32 	%p40, %r25, 0;
	@%p40 bra 	$L__BB7_62;
	setp.lt.u32 	%p41, %r48, 3;
	@%p41 bra 	$L__BB7_57;
	add.s32 	%r172, %r217, %r4;
	mad.lo.s32 	%r173, %r172, %r98, %r1;
	mad.lo.s32 	%r174, %r173, %r99, %r206;
	mul.wide.u32 	%rd64, %r217, 4;
	add.s64 	%rd65, %rd4, %rd64;
	ld.local.f32 	%f393, [%rd65];
	mul.wide.s32 	%rd66, %r174, 2;
	add.s64 	%rd67, %rd3, %rd66;
	ld.global.nc.u16 	%rs39, [%rd67];
	// begin inline asm
	{  cvt.f32.f16 %f389, %rs39;}

	// end inline asm
	fma.rn.f32 	%f394, %f393, %f389, %f437;
	add.s32 	%r175, %r173, %r98;
	mad.lo.s32 	%r176, %r175, %r99, %r206;
	ld.local.f32 	%f395, [%rd65+4];
	mul.wide.s32 	%rd68, %r176, 2;
	add.s64 	%rd69, %rd3, %rd68;
	ld.global.nc.u16 	%rs40, [%rd69];
	// begin inline asm
	{  cvt.f32.f16 %f390, %rs40;}

	// end inline asm
	fma.rn.f32 	%f396, %f395, %f390, %f394;
	add.s32 	%r177, %r175, %r98;
	mad.lo.s32 	%r178, %r177, %r99, %r206;
	ld.local.f32 	%f397, [%rd65+8];
	mul.wide.s32 	%rd70, %r178, 2;
	add.s64 	%rd71, %rd3, %rd70;
	ld.global.nc.u16 	%rs41, [%rd71];
	// begin inline asm
	{  cvt.f32.f16 %f391, %rs41;}

	// end inline asm
	fma.rn.f32 	%f398, %f397, %f391, %f396;
	add.s32 	%r179, %r177, %r98;
	mad.lo.s32 	%r180, %r179, %r99, %r206;
	ld.local.f32 	%f399, [%rd65+12];
	mul.wide.s32 	%rd72, %r180, 2;
	add.s64 	%rd73, %rd3, %rd72;
	ld.global.nc.u16 	%rs42, [%rd73];
	// begin inline asm
	{  cvt.f32.f16 %f392, %rs42;}

	// end inline asm
	fma.rn.f32 	%f437, %f399, %f392, %f398;
	add.s32 	%r217, %r217, 4;
$L__BB7_57:
	setp.eq.s32 	%p42, %r49, 0;
	@%p42 bra 	$L__BB7_62;
	setp.eq.s32 	%p43, %r49, 1;
	@%p43 bra 	$L__BB7_60;
	add.s32 	%r181, %r217, %r4;
	mad.lo.s32 	%r182, %r181, %r98, %r1;
	mad.lo.s32 	%r183, %r182, %r99, %r206;
	mul.wide.u32 	%rd74, %r217, 4;
	add.s64 	%rd75, %rd4, %rd74;
	ld.local.f32 	%f403, [%rd75];
	mul.wide.s32 	%rd76, %r183, 2;
	add.s64 	%rd77, %rd3, %rd76;
	ld.global.nc.u16 	%rs43, [%rd77];
	// begin inline asm
	{  cvt.f32.f16 %f401, %rs43;}

	// end inline asm
	fma.rn.f32 	%f404, %f403, %f401, %f437;
	add.s32 	%r184, %r182, %r98;
	mad.lo.s32 	%r185, %r184, %r99, %r206;
	ld.local.f32 	%f405, [%rd75+4];
	mul.wide.s32 	%rd78, %r185, 2;
	add.s64 	%rd79, %rd3, %rd78;
	ld.global.nc.u16 	%rs44, [%rd79];
	// begin inline asm
	{  cvt.f32.f16 %f402, %rs44;}

	// end inline asm
	fma.rn.f32 	%f437, %f405, %f402, %f404;
	add.s32 	%r217, %r217, 2;
$L__BB7_60:
	setp.eq.s32 	%p44, %r51, 0;
	@%p44 bra 	$L__BB7_62;
	add.s32 	%r186, %r217, %r4;
	mad.lo.s32 	%r187, %r186, %r98, %r1;
	mad.lo.s32 	%r188, %r187, %r99, %r206;
	mul.wide.u32 	%rd80, %r217, 4;
	add.s64 	%rd81, %rd4, %rd80;
	ld.local.f32 	%f407, [%rd81];
	mul.wide.s32 	%rd82, %r188, 2;
	add.s64 	%rd83, %rd3, %rd82;
	ld.global.nc.u16 	%rs45, [%rd83];
	// begin inline asm
	{  cvt.f32.f16 %f406, %rs45;}

	// end inline asm
	fma.rn.f32 	%f437, %f407, %f406, %f437;
$L__BB7_62:
	add.s32 	%r189, %r206, %r5;
	// begin inline asm
	{  cvt.rn.f16.f32 %rs46, %f437;}

	// end inline asm
	mul.wide.s32 	%rd84, %r189, 2;
	add.s64 	%rd85, %rd7, %rd84;
	st.global.u16 	[%rd85], %rs46;
	add.s32 	%r206, %r206, 1;
	setp.eq.s32 	%p45, %r206, %r99;
	@%p45 bra 	$L__BB7_63;
	bra.uni 	$L__BB7_51;
$L__BB7_63:
	ret;

}


// ===== COMPILED SASS (sm_100) =====

	.target	sm_100

	.elftype	@"ET_EXEC"


//--------------------- .note.nv.tkinfo           --------------------------
	.section	.note.nv.tkinfo,"",@"SHT_NOTE"
	.sectionflags	@"SHF_NOTE_NV_TKINFO"
	.tkinfo
        /*0018*/ 	.word	0x00000002
        /*0030*/ 	.string	""
        /*0030*/ 	.string	"ptxas"
        /*0030*/ 	.string	"Cuda compilation tools, release 13.0, V13.0.88"
        /*0030*/ 	.string	"Build cuda_13.0.r13.0/compiler.36424714_0"
        /*0030*/ 	.string	"-arch sm_100 -m 64 "



//--------------------- .note.nv.cuinfo           --------------------------
	.section	.note.nv.cuinfo,"",@"SHT_NOTE"
	.sectionflags	@"SHF_NOTE_NV_CUINFO"
        /*0018*/ 	.short	0x0002
        /*001a*/ 	.short	0x0064
        /*001c*/ 	.short	0x0082
	.zero		2


//--------------------- .nv.info                  --------------------------
	.section	.nv.info,"",@"SHT_CUDA_INFO"
	.align	4


	//----- nvinfo : EIATTR_REGCOUNT
	.align		4
        /*0000*/ 	.byte	0x04, 0x2f
        /*0002*/ 	.short	(.L_1 - .L_0)
	.align		4
.L_0:
        /*0004*/ 	.word	index@(_Z21coalesced_memory_copyIfEvPT_PKS0_m)
        /*0008*/ 	.word	0x00000008


	//----- nvinfo : EIATTR_FRAME_SIZE
	.align		4
.L_1:
        /*000c*/ 	.byte	0x04, 0x11
        /*000e*/ 	.short	(.L_3 - .L_2)
	.align		4
.L_2:
        /*0010*/ 	.word	index@(_Z21coalesced_memory_copyIfEvPT_PKS0_m)
        /*0014*/ 	.word	0x00000000


	//----- nvinfo : EIATTR_REGCOUNT
	.align		4
.L_3:
        /*0018*/ 	.byte	0x04, 0x2f
        /*001a*/ 	.short	(.L_5 - .L_4)
	.align		4
.L_4:
        /*001c*/ 	.word	index@(_Z21coalesced_memory_copyI6__halfEvPT_PKS1_m)
        /*0020*/ 	.word	0x00000008


	//----- nvinfo : EIATTR_FRAME_SIZE
	.align		4
.L_5:
        /*0024*/ 	.byte	0x04, 0x11
        /*0026*/ 	.short	(.L_7 - .L_6)
	.align		4
.L_6:
        /*0028*/ 	.word	index@(_Z21coalesced_memory_copyI6__halfEvPT_PKS1_m)
        /*002c*/ 	.word	0x00000000


	//----- nvinfo : EIATTR_REGCOUNT
	.align		4
.L_7:
        /*0030*/ 	.byte	0x04, 0x2f
        /*0032*/ 	.short	(.L_9 - .L_8)
	.align		4
.L_8:
        /*0034*/ 	.word	index@(_Z26coalesced_matrix_transposeIfEvPT_PKS0_ii)
        /*0038*/ 	.word	0x0000001a


	//----- nvinfo : EIATTR_FRAME_SIZE
	.align		4
.L_9:
        /*003c*/ 	.byte	0x04, 0x11
        /*003e*/ 	.short	(.L_11 - .L_10)
	.align		4
.L_10:
        /*0040*/ 	.word	index@(_Z26coalesced_matrix_transposeIfEvPT_PKS0_ii)
        /*0044*/ 	.word	0x00000000


	//----- nvinfo : EIATTR_REGCOUNT
	.align		4
.L_11:
        /*0048*/ 	.byte	0x04, 0x2f
        /*004a*/ 	.short	(.L_13 - .L_12)
	.align		4
.L_12:
        /*004c*/ 	.word	index@(_Z26coalesced_matrix_transposeI6__halfEvPT_PKS1_ii)
        /*0050*/ 	.word	0x0000001a


	//----- nvinfo : EIATTR_FRAME_SIZE
	.align		4
.L_13:
        /*0054*/ 	.byte	0x04, 0x11
        /*0056*/ 	.short	(.L_15 - .L_14)
	.align		4
.L_14:
        /*0058*/ 	.word	index@(_Z26coalesced_matrix_transposeI6__halfEvPT_PKS1_ii)
        /*005c*/ 	.word	0x00000000


	//----- nvinfo : EIATTR_REGCOUNT
	.align		4
.L_15:
        /*0060*/ 	.byte	0x04, 0x2f
        /*0062*/ 	.short	(.L_17 - .L_16)
	.align		4
.L_16:
        /*0064*/ 	.word	index@(_Z46scaled_dot_product_attention_shared_mem_kernelIfEvPKT_S2_S2_PS0_fiiii)
        /*0068*/ 	.word	0x00000020


	//----- nvinfo : EIATTR_FRAME_SIZE
	.align		4
.L_17:
        /*006c*/ 	.byte	0x04, 0x11
        /*006e*/ 	.short	(.L_19 - .L_18)
	.align		4
.L_18:
        /*0070*/ 	.word	index@($__internal_3_$__cuda_sm3x_div_rn_noftz_f32_slowpath)
        /*0074*/ 	.word	0x00000000


	//----- nvinfo : EIATTR_FRAME_SIZE
	.align		4
.L_19:
        /*0078*/ 	.byte	0x04, 0x11
        /*007a*/ 	.short	(.L_21 - .L_20)
	.align		4
.L_20:
        /*007c*/ 	.word	index@(_Z46scaled_dot_product_attention_shared_mem_kernelIfEvPKT_S2_S2_PS0_fiiii)
        /*0080*/ 	.word	0x00000000


	//----- nvinfo : EIATTR_REGCOUNT
	.align		4
.L_21:
        /*0084*/ 	.byte	0x04, 0x2f
        /*0086*/ 	.short	(.L_23 - .L_22)
	.align		4
.L_22:
        /*0088*/ 	.word	index@(_Z35scaled_dot_product_attention_kernelIfEvPKT_S2_S2_PS0_fiiii)
        /*008c*/ 	.word	0x00000020


	//----- nvinfo : EIATTR_FRAME_SIZE
	.align		4
.L_23:
        /*0090*/ 	.byte	0x04, 0x11
        /*0092*/ 	.short	(.L_25 - .L_24)
	.align		4
.L_24:
        /*0094*/ 	.word	index@($__internal_2_$__cuda_sm3x_div_rn_noftz_f32_slowpath)
        /*0098*/ 	.word	0x00000800


	//----- nvinfo : EIATTR_FRAME_SIZE
	.align		4
.L_25:
        /*009c*/ 	.byte	0x04, 0x11
        /*009e*/ 	.short	(.L_27 - .L_26)
	.align		4
.L_26:
        /*00a0*/ 	.word	index@(_Z35scaled_dot_product_attention_kernelIfEvPKT_S2_S2_PS0_fiiii)
        /*00a4*/ 	.word	0x00000800


	//----- nvinfo : EIATTR_REGCOUNT
	.align		4
.L_27:
        /*00a8*/ 	.byte	0x04, 0x2f
        /*00aa*/ 	.short	(.L_29 - .L_28)
	.align		4
.L_28:
        /*00ac*/ 	.word	index@(_Z46scaled_dot_product_attention_shared_mem_kernelI6__halfEvPKT_S3_S3_PS1_fiiii)
        /*00b0*/ 	.word	0x00000020


	//----- nvinfo : EIATTR_FRAME_SIZE
	.align		4
.L_29:
        /*00b4*/ 	.byte	0x04, 0x11
        /*00b6*/ 	.short	(.L_31 - .L_30)
	.align		4
.L_30:
        /*00b8*/ 	.word	index@($__internal_1_$__cuda_sm3x_div_rn_noftz_f32_slowpath)
        /*00bc*/ 	.word	0x00000000


	//----- nvinfo : EIATTR_FRAME_SIZE
	.align		4
.L_31:
        /*00c0*/ 	.byte	0x04, 0x11
        /*00c2*/ 	.short	(.L_33 - .L_32)
	.align		4
.L_32:
        /*00c4*/ 	.word	index@(_Z46scaled_dot_product_attention_shared_mem_kernelI6__halfEvPKT_S3_S3_PS1_fiiii)
        /*00c8*/ 	.word	0x00000000


	//----- nvinfo : EIATTR_REGCOUNT
	.align		4
.L_33:
        /*00cc*/ 	.byte	0x04, 0x2f
        /*00ce*/ 	.short	(.L_35 - .L_34)
	.align		4
.L_34:
        /*00d0*/ 	.word	index@(_Z35scaled_dot_product_attention_kernelI6__halfEvPKT_S3_S3_PS1_fiiii)
        /*00d4*/ 	.word	0x00000020


	//----- nvinfo : EIATTR_FRAME_SIZE
	.align		4
.L_35:
        /*00d8*/ 	.byte	0x04, 0x11
        /*00da*/ 	.short	(.L_37 - .L_36)
	.align		4
.L_36:
        /*00dc*/ 	.word	index@($__internal_0_$__cuda_sm3x_div_rn_noftz_f32_slowpath)
        /*00e0*/ 	.word	0x00000800


	//----- nvinfo : EIATTR_FRAME_SIZE
	.align		4
.L_37:
        /*00e4*/ 	.byte	0x04, 0x11
        /*00e6*/ 	.short	(.L_39 - .L_38)
	.align		4
.L_38:
        /*00e8*/ 	.word	index@(_Z35scaled_dot_product_attention_kernelI6__halfEvPKT_S3_S3_PS1_fiiii)
        /*00ec*/ 	.word	0x00000800


	//----- nvinfo : EIATTR_MIN_STACK_SIZE
	.align		4
.L_39:
        /*00f0*/ 	.byte	0x04, 0x12
        /*00f2*/ 	.short	(.L_41 - .L_40)
	.align		4
.L_40:
        /*00f4*/ 	.word	index@(_Z35scaled_dot_product_attention_kernelI6__halfEvPKT_S3_S3_PS1_fiiii)
        /*00f8*/ 	.word	0x00000800


	//----- nvinfo : EIATTR_MIN_STACK_SIZE
	.align		4
.L_41:
        /*00fc*/ 	.byte	0x04, 0x12
        /*00fe*/ 	.short	(.L_43 - .L_42)
	.align		4
.L_42:
        /*0100*/ 	.word	index@(_Z46scaled_dot_product_attention_shared_mem_kernelI6__halfEvPKT_S3_S3_PS1_fiiii)
        /*0104*/ 	.word	0x00000000


	//----- nvinfo : EIATTR_MIN_STACK_SIZE
	.align		4
.L_43:
        /*0108*/ 	.byte	0x04, 0x12
        /*010a*/ 	.short	(.L_45 - .L_44)
	.align		4
.L_44:
        /*010c*/ 	.word	index@(_Z35scaled_dot_product_attention_kernelIfEvPKT_S2_S2_PS0_fiiii)
        /*0110*/ 	.word	0x00000800


	//----- nvinfo : EIATTR_MIN_STACK_SIZE
	.align		4
.L_45:
        /*0114*/ 	.byte	0x04, 0x12
        /*0116*/ 	.short	(.L_47 - .L_46)
	.align		4
.L_46:
        /*0118*/ 	.word	index@(_Z46scaled_dot_product_attention_shared_mem_kernelIfEvPKT_S2_S2_PS0_fiiii)
        /*011c*/ 	.word	0x00000000


	//----- nvinfo : EIATTR_MIN_STACK_SIZE
	.align		4
.L_47:
        /*0120*/ 	.byte	0x04, 0x12
        /*0122*/ 	.short	(.L_49 - .L_48)
	.align		4
.L_48:
        /*0124*/ 	.word	index@(_Z26coalesced_matrix_transposeI6__halfEvPT_PKS1_ii)
        /*0128*/ 	.word	0x00000000


	//----- nvinfo : EIATTR_MIN_STACK_SIZE
	.align		4
.L_49:
        /*012c*/ 	.byte	0x04, 0x12
        /*012e*/ 	.short	(.L_51 - .L_50)
	.align		4
.L_50:
        /*0130*/ 	.word	index@(_Z26coalesced_matrix_transposeIfEvPT_PKS0_ii)
        /*0134*/ 	.word	0x00000000


	//----- nvinfo : EIATTR_MIN_STACK_SIZE
	.align		4
.L_51:
        /*0138*/ 	.byte	0x04, 0x12
        /*013a*/ 	.short	(.L_53 - .L_52)
	.align		4
.L_52:
        /*013c*/ 	.word	index@(_Z21coalesced_memory_copyI6__halfEvPT_PKS1_m)
        /*0140*/ 	.word	0x00000000


	//----- nvinfo : EIATTR_MIN_STACK_SIZE
	.align		4
.L_53:
        /*0144*/ 	.byte	0x04, 0x12
        /*0146*/ 	.short	(.L_55 - .L_54)
	.align		4
.L_54:
        /*0148*/ 	.word	index@(_Z21coalesced_memory_copyIfEvPT_PKS0_m)
        /*014c*/ 	.word	0x00000000
.L_55:


//--------------------- .nv.compat                --------------------------
	.section	.nv.compat,"",@"SHT_CUDA_COMPAT_INFO"
	.align	4
        /*0000*/ 	.byte	0x02, 0x09, 0x00, 0x00, 0x02, 0x02, 0x01, 0x00, 0x02, 0x05, 0x05, 0x00, 0x03, 0x07, 0x01, 0x01
        /*0010*/ 	.byte	0x02, 0x03, 0x00, 0x00, 0x02, 0x06, 0x01, 0x00, 0x04, 0x0b, 0x08, 0x00, 0x01, 0x00, 0x00, 0x00
        /*0020*/ 	.byte	0x00, 0x00, 0x00, 0x00


//--------------------- .nv.info._Z35scaled_dot_product_attention_kernelI6__halfEvPKT_S3_S3_PS1_fiiii --------------------------
	.section	.nv.info._Z35scaled_dot_product_attention_kernelI6__halfEvPKT_S3_S3_PS1_fiiii,"",@"SHT_CUDA_INFO"
	.sectionflags	@""
	.align	4


	//----- nvinfo : EIATTR_CUDA_API_VERSION
	.align		4
        /*0000*/ 	.byte	0x04, 0x37
        /*0002*/ 	.short	(.L_57 - .L_56)
.L_56:
        /*0004*/ 	.word	0x00000082


	//----- nvinfo : EIATTR_KPARAM_INFO
	.align		4
.L_57:
        /*0008*/ 	.byte	0x04, 0x17
        /*000a*/ 	.short	(.L_59 - .L_58)
.L_58:
        /*000c*/ 	.word	0x00000000
        /*0010*/ 	.short	0x0008
        /*0012*/ 	.short	0x0030
        /*0014*/ 	.byte	0x00, 0xf0, 0x11, 0x00


	//----- nvinfo : EIATTR_KPARAM_INFO
	.align		4
.L_59:
        /*0018*/ 	.byte	0x04, 0x17
        /*001a*/ 	.short	(.L_61 - .L_60)
.L_60:
        /*001c*/ 	.word	0x00000000
        /*0020*/ 	.short	0x0007
        /*0022*/ 	.short	0x002c
        /*0024*/ 	.byte	0x00, 0xf0, 0x11, 0x00


	//----- nvinfo : EIATTR_KPARAM_INFO
	.align		4
.L_61:
        /*0028*/ 	.byte	0x04, 0x17
        /*002a*/ 	.short	(.L_63 - .L_62)
.L_62:
        /*002c*/ 	.word	0x00000000
        /*0030*/ 	.short	0x0006
        /*0032*/ 	.short	0x0028
        /*0034*/ 	.byte	0x00, 0xf0, 0x11, 0x00


	//----- nvinfo : EIATTR_KPARAM_INFO
	.align		4
.L_63:
        /*0038*/ 	.byte	0x04, 0x17
        /*003a*/ 	.short	(.L_65 - .L_64)
.L_64:
        /*003c*/ 	.word	0x00000000
        /*0040*/ 	.short	0x0005
        /*0042*/ 	.short	0x0024
        /*0044*/ 	.byte	0x00, 0xf0, 0x11, 0x00


	//----- nvinfo : EIATTR_KPARAM_INFO
	.align		4
.L_65:
        /*0048*/ 	.byte	0x04, 0x17
        /*004a*/ 	.short	(.L_67 - .L_66)
.L_66:
        /*004c*/ 	.word	0x00000000
        /*0050*/ 	.short	0x0004
        /*0052*/ 	.short	0x0020
        /*0054*/ 	.byte	0x00, 0xf0, 0x11, 0x00


	//----- nvinfo : EIATTR_KPARAM_INFO
	.align		4
.L_67:
        /*0058*/ 	.byte	0x04, 0x17
        /*005a*/ 	.short	(.L_69 - .L_68)
.L_68:
        /*005c*/ 	.word	0x00000000
        /*0060*/ 	.short	0x0003
        /*0062*/ 	.short	0x0018
        /*0064*/ 	.byte	0x00, 0xf5, 0x21, 0x00


	//----- nvinfo : EIATTR_KPARAM_INFO
	.align		4
.L_69:
        /*0068*/ 	.byte	0x04, 0x17
        /*006a*/ 	.short	(.L_71 - .L_70)
.L_70:
        /*006c*/ 	.word	0x00000000
        /*0070*/ 	.short	0x0002
        /*0072*/ 	.short	0x0010
        /*0074*/ 	.byte	0x00, 0xf5, 0x21, 0x00


	//----- nvinfo : EIATTR_KPARAM_INFO
	.align		4
.L_71:
        /*0078*/ 	.byte	0x04, 0x17
        /*007a*/ 	.short	(.L_73 - .L_72)
.L_72:
        /*007c*/ 	.word	0x00000000
        /*0080*/ 	.short	0x0001
        /*0082*/ 	.short	0x0008
        /*0084*/ 	.byte	0x00, 0xf5, 0x21, 0x00


	//----- nvinfo : EIATTR_KPARAM_INFO
	.align		4
.L_73:
        /*0088*/ 	.byte	0x04, 0x17
        /*008a*/ 	.short	(.L_75 - .L_74)
.L_74:
        /*008c*/ 	.word	0x00000000
        /*0090*/ 	.short	0x0000
        /*0092*/ 	.short	0x0000
        /*0094*/ 	.byte	0x00, 0xf5, 0x21, 0x00


	//----- nvinfo : EIATTR_SPARSE_MMA_MASK
	.align		4
.L_75:
        /*0098*/ 	.byte	0x03, 0x50
        /*009a*/ 	.short	0x0000


	//----- nvinfo : EIATTR_MAXREG_COUNT
	.align		4
        /*009c*/ 	.byte	0x03, 0x1b
        /*009e*/ 	.short	0x00ff


	//----- nvinfo : EIATTR_MERCURY_ISA_VERSION
	.align		4
        /*00a0*/ 	.byte	0x03, 0x5f
        /*00a2*/ 	.short	0x0101


	//----- nvinfo : EIATTR_VRC_CTA_INIT_COUNT
	.align		4
        /*00a4*/ 	.byte	0x02, 0x4a
	.zero		1
	.zero		1


	//----- nvinfo : EIATTR_EXIT_INSTR_OFFSETS
	.align		4
        /*00a8*/ 	.byte	0x04, 0x1c
        /*00aa*/ 	.short	(.L_77 - .L_76)


	//   ....[0]....
.L_76:
        /*00ac*/ 	.word	0x00000090


	//   ....[1]....
        /*00b0*/ 	.word	0x000035c0


	//   ....[2]....
        /*00b4*/ 	.word	0x000041f0


	//----- nvinfo : EIATTR_CRS_STACK_SIZE
	.align		4
.L_77:
        /*00b8*/ 	.byte	0x04, 0x1e
        /*00ba*/ 	.short	(.L_79 - .L_78)
.L_78:
        /*00bc*/ 	.word	0x00000000


	//----- nvinfo : EIATTR_CBANK_PARAM_SIZE
	.align		4
.L_79:
        /*00c0*/ 	.byte	0x03, 0x19
        /*00c2*/ 	.short	0x0034


	//----- nvinfo : EIATTR_PARAM_CBANK
	.align		4
        /*00c4*/ 	.byte	0x04, 0x0a
        /*00c6*/ 	.short	(.L_81 - .L_80)
	.align		4
.L_80:
        /*00c8*/ 	.word	index@(.nv.constant0._Z35scaled_dot_product_attention_kernelI6__halfEvPKT_S3_S3_PS1_fiiii)
        /*00cc*/ 	.short	0x0380
        /*00ce*/ 	.short	0x0034


	//----- nvinfo : EIATTR_SW_WAR
	.align		4
.L_81:
        /*00d0*/ 	.byte	0x04, 0x36
        /*00d2*/ 	.short	(.L_83 - .L_82)
.L_82:
        /*00d4*/ 	.word	0x00000008
.L_83:


//--------------------- .nv.info._Z46scaled_dot_product_attention_shared_mem_kernelI6__halfEvPKT_S3_S3_PS1_fiiii --------------------------
	.section	.nv.info._Z46scaled_dot_product_attention_shared_mem_kernelI6__halfEvPKT_S3_S3_PS1_fiiii,"",@"SHT_CUDA_INFO"
	.sectionflags	@""
	.align	4


	//----- nvinfo : EIATTR_CUDA_API_VERSION
	.align		4
        /*0000*/ 	.byte	0x04, 0x37
        /*0002*/ 	.short	(.L_85 - .L_84)
.L_84:
        /*0004*/ 	.word	0x00000082


	//----- nvinfo : EIATTR_KPARAM_INFO
	.align		4
.L_85:
        /*0008*/ 	.byte	0x04, 0x17
        /*000a*/ 	.short	(.L_87 - .L_86)
.L_86:
        /*000c*/ 	.word	0x00000000
        /*0010*/ 	.short	0x0008
        /*0012*/ 	.short	0x0030
        /*0014*/ 	.byte	0x00, 0xf0, 0x11, 0x00


	//----- nvinfo : EIATTR_KPARAM_INFO
	.align		4
.L_87:
        /*0018*/ 	.byte	0x04, 0x17
        /*001a*/ 	.short	(.L_89 - .L_88)
.L_88:
        /*001c*/ 	.word	0x00000000
        /*0020*/ 	.short	0x0007
        /*0022*/ 	.short	0x002c
        /*0024*/ 	.byte	0x00, 0xf0, 0x11, 0x00


	//----- nvinfo : EIATTR_KPARAM_INFO
	.align		4
.L_89:
        /*0028*/ 	.byte	0x04, 0x17
        /*002a*/ 	.short	(.L_91 - .L_90)
.L_90:
        /*002c*/ 	.word	0x00000000
        /*0030*/ 	.short	0x0006
        /*0032*/ 	.short	0x0028
        /*0034*/ 	.byte	0x00, 0xf0, 0x11, 0x00


	//----- nvinfo : EIATTR_KPARAM_INFO
	.align		4
.L_91:
        /*0038*/ 	.byte	0x04, 0x17
        /*003a*/ 	.short	(.L_93 - .L_92)
.L_92:
        /*003c*/ 	.word	0x00000000
        /*0040*/ 	.short	0x0005
        /*0042*/ 	.short	0x0024
        /*0044*/ 	.byte	0x00, 0xf0, 0x11, 0x00


	//----- nvinfo : EIATTR_KPARAM_INFO
	.align		4
.L_93:
        /*0048*/ 	.byte	0x04, 0x17
        /*004a*/ 	.short	(.L_95 - .L_94)
.L_94:
        /*004c*/ 	.word	0x00000000
        /*0050*/ 	.short	0x0004
        /*0052*/ 	.short	0x0020
        /*0054*/ 	.byte	0x00, 0xf0, 0x11, 0x00


	//----- nvinfo : EIATTR_KPARAM_INFO
	.align		4
.L_95:
        /*0058*/ 	.byte	0x04, 0x17
        /*005a*/ 	.short	(.L_97 - .L_96)
.L_96:
        /*005c*/ 	.word	0x00000000
        /*0060*/ 	.short	0x0003
        /*0062*/ 	.short	0x0018
        /*0064*/ 	.byte	0x00, 0xf5, 0x21, 0x00


	//----- nvinfo : EIATTR_KPARAM_INFO
	.align		4
.L_97:
        /*0068*/ 	.byte	0x04, 0x17
        /*006a*/ 	.short	(.L_99 - .L_98)
.L_98:
        /*006c*/ 	.word	0x00000000
        /*0070*/ 	.short	0x0002
        /*0072*/ 	.short	0x0010
        /*0074*/ 	.byte	0x00, 0xf5, 0x21, 0x00


	//----- nvinfo : EIATTR_KPARAM_INFO
	.align		4
.L_99:
        /*0078*/ 	.byte	0x04, 0x17
        /*007a*/ 	.short	(.L_101 - .L_100)
.L_100:
        /*007c*/ 	.word	0x00000000
        /*0080*/ 	.short	0x0001
        /*0082*/ 	.short	0x0008
        /*0084*/ 	.byte	0x00, 0xf5, 0x21, 0x00


	//----- nvinfo : EIATTR_KPARAM_INFO
	.align		4
.L_101:
        /*0088*/ 	.byte	0x04, 0x17
        /*008a*/ 	.short	(.L_103 - .L_102)
.L_102:
        /*008c*/ 	.word	0x00000000
        /*0090*/ 	.short	0x0000
        /*0092*/ 	.short	0x0000
        /*0094*/ 	.byte	0x00, 0xf5, 0x21, 0x00


	//----- nvinfo : EIATTR_SPARSE_MMA_MASK
	.align		4
.L_103:
        /*0098*/ 	.byte	0x03, 0x50
        /*009a*/ 	.short	0x0000


	//----- nvinfo : EIATTR_MAXREG_COUNT
	.align		4
        /*009c*/ 	.byte	0x03, 0x1b
        /*009e*/ 	.short	0x00ff


	//----- nvinfo : EIATTR_NUM_BARRIERS
	.align		4
        /*00a0*/ 	.byte	0x02, 0x4c
        /*00a2*/ 	.byte	0x01
	.zero		1


	//----- nvinfo : EIATTR_MERCURY_ISA_VERSION
	.align		4
        /*00a4*/ 	.byte	0x03, 0x5f
        /*00a6*/ 	.short	0x0101


	//----- nvinfo : EIATTR_UNUSED_LOAD_BYTE_OFFSET
	.align		4
        /*00a8*/ 	.byte	0x04, 0x44
        /*00aa*/ 	.short	(.L_105 - .L_104)


	//   ....[0]....
.L_104:
        /*00ac*/ 	.word	0x000008b0
        /*00b0*/ 	.word	0x00000fff


	//----- nvinfo : EIATTR_COOP_GROUP_MASK_REGIDS
	.align		4
.L_105:
        /*00b4*/ 	.byte	0x04, 0x29
        /*00b6*/ 	.short	(.L_107 - .L_106)


	//   ....[0]....
.L_106:
        /*00b8*/ 	.word	0xffffffff


	//   ....[1]....
        /*00bc*/ 	.word	0xffffffff


	//   ....[2]....
        /*00c0*/ 	.word	0xffffffff


	//   ....[3]....
        /*00c4*/ 	.word	0xffffffff


	//   ....[4]....
        /*00c8*/ 	.word	0xffffffff


	//   ....[5]....
        /*00cc*/ 	.word	0xffffffff


	//   ....[6]....
        /*00d0*/ 	.word	0xffffffff


	//   ....[7]....
        /*00d4*/ 	.word	0xffffffff


	//   ....[8]....
        /*00d8*/ 	.word	0xffffffff


	//   ....[9]....
        /*00dc*/ 	.word	0xffffffff


	//   ....[10]....
        /*00e0*/ 	.word	0x05000008


	//   ....[11]....
        /*00e4*/ 	.word	0x05000008


	//   ....[12]....
        /*00e8*/ 	.word	0x05000008


	//   ....[13]....
        /*00ec*/ 	.word	0x05000008


	//   ....[14]....
        /*00f0*/ 	.word	0x05000008


	//----- nvinfo : EIATTR_COOP_GROUP_INSTR_OFFSETS
	.align		4
.L_107:
        /*00f4*/ 	.byte	0x04, 0x28
        /*00f6*/ 	.short	(.L_109 - .L_108)


	//   ....[0]....
.L_108:
        /*00f8*/ 	.word	0x00000c40


	//   ....[1]....
        /*00fc*/ 	.word	0x00000cc0


	//   ....[2]....
        /*0100*/ 	.word	0x00000d00


	//   ....[3]....
        /*0104*/ 	.word	0x00000d40


	//   ....[4]....
        /*0108*/ 	.word	0x00000d60


	//   ....[5]....
        /*010c*/ 	.word	0x00000e50


	//   ....[6]....
        /*0110*/ 	.word	0x00000e70


	//   ....[7]....
        /*0114*/ 	.word	0x00000e90


	//   ....[8]....
        /*0118*/ 	.word	0x00000eb0


	//   ....[9]....
        /*011c*/ 	.word	0x00000ed0


	//   ....[10]....
        /*0120*/ 	.word	0x00001d80


	//   ....[11]....
        /*0124*/ 	.word	0x00001df0


	//   ....[12]....
        /*0128*/ 	.word	0x00001e60


	//   ....[13]....
        /*012c*/ 	.word	0x00001ed0


	//   ....[14]....
        /*0130*/ 	.word	0x00001f40


	//----- nvinfo : EIATTR_VRC_CTA_INIT_COUNT
	.align		4
.L_109:
        /*0134*/ 	.byte	0x02, 0x4a
	.zero		1
	.zero		1


	//----- nvinfo : EIATTR_EXIT_INSTR_OFFSETS
	.align		4
        /*0138*/ 	.byte	0x04, 0x1c
        /*013a*/ 	.short	(.L_111 - .L_110)


	//   ....[0]....
.L_110:
        /*013c*/ 	.word	0x00000070


	//   ....[1]....
        /*0140*/ 	.word	0x00001140


	//   ....[2]....
        /*0144*/ 	.word	0x00001d30


	//----- nvinfo : EIATTR_CRS_STACK_SIZE
	.align		4
.L_111:
        /*0148*/ 	.byte	0x04, 0x1e
        /*014a*/ 	.short	(.L_113 - .L_112)
.L_112:
        /*014c*/ 	.word	0x00000000


	//----- nvinfo : EIATTR_CBANK_PARAM_SIZE
	.align		4
.L_113:
        /*0150*/ 	.byte	0x03, 0x19
        /*0152*/ 	.short	0x0034


	//----- nvinfo : EIATTR_PARAM_CBANK
	.align		4
        /*0154*/ 	.byte	0x04, 0x0a
        /*0156*/ 	.short	(.L_115 - .L_114)
	.align		4
.L_114:
        /*0158*/ 	.word	index@(.nv.constant0._Z46scaled_dot_product_attention_shared_mem_kernelI6__halfEvPKT_S3_S3_PS1_fiiii)
        /*015c*/ 	.short	0x0380
        /*015e*/ 	.short	0x0034


	//----- nvinfo : EIATTR_SW_WAR
	.align		4
.L_115:
        /*0160*/ 	.byte	0x04, 0x36
        /*0162*/ 	.short	(.L_117 - .L_116)
.L_116:
        /*0164*/ 	.word	0x00000008
.L_117:


//--------------------- .nv.info._Z35scaled_dot_product_attention_kernelIfEvPKT_S2_S2_PS0_fiiii --------------------------
	.section	.nv.info._Z35scaled_dot_product_attention_kernelIfEvPKT_S2_S2_PS0_fiiii,"",@"SHT_CUDA_INFO"
	.sectionflags	@""
	.align	4


	//----- nvinfo : EIATTR_CUDA_API_VERSION
	.align		4
        /*0000*/ 	.byte	0x04, 0x37
        /*0002*/ 	.short	(.L_119 - .L_118)
.L_118:
        /*0004*/ 	.word	0x00000082


	//----- nvinfo : EIATTR_KPARAM_INFO
	.align		4
.L_119:
        /*0008*/ 	.byte	0x04, 0x17
        /*000a*/ 	.short	(.L_121 - .L_120)
.L_120:
        /*000c*/ 	.word	0x00000000
        /*0010*/ 	.short	0x0008
        /*0012*/ 	.short	0x0030
        /*0014*/ 	.byte	0x00, 0xf0, 0x11, 0x00


	//----- nvinfo : EIATTR_KPARAM_INFO
	.align		4
.L_121:
        /*0018*/ 	.byte	0x04, 0x17
        /*001a*/ 	.short	(.L_123 - .L_122)
.L_122:
        /*001c*/ 	.word	0x00000000
        /*0020*/ 	.short	0x0007
        /*0022*/ 	.short	0x002c
        /*0024*/ 	.byte	0x00, 0xf0, 0x11, 0x00


	//----- nvinfo : EIATTR_KPARAM_INFO
	.align		4
.L_123:
        /*0028*/ 	.byte	0x04, 0x17
        /*002a*/ 	.short	(.L_125 - .L_124)
.L_124:
        /*002c*/ 	.word	0x00000000
        /*0030*/ 	.short	0x0006
        /*0032*/ 	.short	0x0028
        /*0034*/ 	.byte	0x00, 0xf0, 0x11, 0x00


	//----- nvinfo : EIATTR_KPARAM_INFO
	.align		4
.L_125:
        /*0038*/ 	.byte	0x04, 0x17
        /*003a*/ 	.short	(.L_127 - .L_126)
.L_126:
        /*003c*/ 	.word	0x00000000
        /*0040*/ 	.short	0x0005
        /*0042*/ 	.short	0x0024
        /*0044*/ 	.byte	0x00, 0xf0, 0x11, 0x00


	//----- nvinfo : EIATTR_KPARAM_INFO
	.align		4
.L_127:
        /*0048*/ 	.byte	0x04, 0x17
        /*004a*/ 	.short	(.L_129 - .L_128)
.L_128:
        /*004c*/ 	.word	0x00000000
        /*0050*/ 	.short	0x0004
        /*0052*/ 	.short	0x0020
        /*0054*/ 	.byte	0x00, 0xf0, 0x11, 0x00


	//----- nvinfo : EIATTR_KPARAM_INFO
	.align		4
.L_129:
        /*0058*/ 	.byte	0x04, 0x17
        /*005a*/ 	.short	(.L_131 - .L_130)
.L_130:
        /*005c*/ 	.word	0x00000000
        /*0060*/ 	.short	0x0003
        /*0062*/ 	.short	0x0018
        /*0064*/ 	.byte	0x00, 0xf5, 0x21, 0x00


	//----- nvinfo : EIATTR_KPARAM_INFO
	.align		4
.L_131:
        /*0068*/ 	.byte	0x04, 0x17
        /*006a*/ 	.short	(.L_133 - .L_132)
.L_132:
        /*006c*/ 	.word	0x00000000
        /*0070*/ 	.short	0x0002
        /*0072*/ 	.short	0x0010
        /*0074*/ 	.byte	0x00, 0xf5, 0x21, 0x00


	//----- nvinfo : EIATTR_KPARAM_INFO
	.align		4
.L_133:
        /*0078*/ 	.byte	0x04, 0x17
        /*007a*/ 	.short	(.L_135 - .L_134)
.L_134:
        /*007c*/ 	.word	0x00000000
        /*0080*/ 	.short	0x0001
        /*0082*/ 	.short	0x0008
        /*0084*/ 	.byte	0x00, 0xf5, 0x21, 0x00


	//----- nvinfo : EIATTR_KPARAM_INFO
	.align		4
.L_135:
        /*0088*/ 	.byte	0x04, 0x17
        /*008a*/ 	.short	(.L_137 - .L_136)
.L_136:
        /*008c*/ 	.word	0x00000000
        /*0090*/ 	.short	0x0000
        /*0092*/ 	.short	0x0000
        /*0094*/ 	.byte	0x00, 0xf5, 0x21, 0x00


	//----- nvinfo : EIATTR_SPARSE_MMA_MASK
	.align		4
.L_137:
        /*0098*/ 	.byte	0x03, 0x50
        /*009a*/ 	.short	0x0000


	//----- nvinfo : EIATTR_MAXREG_COUNT
	.align		4
        /*009c*/ 	.byte	0x03, 0x1b
        /*009e*/ 	.short	0x00ff


	//----- nvinfo : EIATTR_MERCURY_ISA_VERSION
	.align		4
        /*00a0*/ 	.byte	0x03, 0x5f
        /*00a2*/ 	.short	0x0101


	//----- nvinfo : EIATTR_VRC_CTA_INIT_COUNT
	.align		4
        /*00a4*/ 	.byte	0x02, 0x4a
	.zero		1
	.zero		1


	//----- nvinfo : EIATTR_EXIT_INSTR_OFFSETS
	.align		4
        /*00a8*/ 	.byte	0x04, 0x1c
        /*00aa*/ 	.short	(.L_139 - .L_138)


	//   ....[0]....
.L_138:
        /*00ac*/ 	.word	0x00000090


	//   ....[1]....
        /*00b0*/ 	.word	0x000033e0


	//   ....[2]....
        /*00b4*/ 	.word	0x00003f10


	//----- nvinfo : EIATTR_CRS_STACK_SIZE
	.align		4
.L_139:
        /*00b8*/ 	.byte	0x04, 0x1e
        /*00ba*/ 	.short	(.L_141 - .L_140)
.L_140:
        /*00bc*/ 	.word	0x00000000


	//----- nvinfo : EIATTR_CBANK_PARAM_SIZE
	.align		4
.L_141:
        /*00c0*/ 	.byte	0x03, 0x19
        /*00c2*/ 	.short	0x0034


	//----- nvinfo : EIATTR_PARAM_CBANK
	.align		4
        /*00c4*/ 	.byte	0x04, 0x0a
        /*00c6*/ 	.short	(.L_143 - .L_142)
	.align		4
.L_142:
        /*00c8*/ 	.word	index@(.nv.constant0._Z35scaled_dot_product_attention_kernelIfEvPKT_S2_S2_PS0_fiiii)
        /*00cc*/ 	.short	0x0380
        /*00ce*/ 	.short	0x0034


	//----- nvinfo : EIATTR_SW_WAR
	.align		4
.L_143:
        /*00d0*/ 	.byte	0x04, 0x36
        /*00d2*/ 	.short	(.L_145 - .L_144)
.L_144:
        /*00d4*/ 	.word	0x00000008
.L_145:


//--------------------- .nv.info._Z46scaled_dot_product_attention_shared_mem_kernelIfEvPKT_S2_S2_PS0_fiiii --------------------------
	.section	.nv.info._Z46scaled_dot_product_attention_shared_mem_kernelIfEvPKT_S2_S2_PS0_fiiii,"",@"SHT_CUDA_INFO"
	.sectionflags	@""
	.align	4


	//----- nvinfo : EIATTR_CUDA_API_VERSION
	.align		4
        /*0000*/ 	.byte	0x04, 0x37
        /*0002*/ 	.short	(.L_147 - .L_146)
.L_146:
        /*0004*/ 	.word	0x00000082


	//----- nvinfo : EIATTR_KPARAM_INFO
	.align		4
.L_147:
        /*0008*/ 	.byte	0x04, 0x17
        /*000a*/ 	.short	(.L_149 - .L_148)
.L_148:
        /*000c*/ 	.word	0x00000000
        /*0010*/ 	.short	0x0008
        /*0012*/ 	.short	0x0030
        /*0014*/ 	.byte	0x00, 0xf0, 0x11, 0x00


	//----- nvinfo : EIATTR_KPARAM_INFO
	.align		4
.L_149:
        /*0018*/ 	.byte	0x04, 0x17
        /*001a*/ 	.short	(.L_151 - .L_150)
.L_150:
        /*001c*/ 	.word	0x00000000
        /*0020*/ 	.short	0x0007
        /*0022*/ 	.short	0x002c
        /*0024*/ 	.byte	0x00, 0xf0, 0x11, 0x00


	//----- nvinfo : EIATTR_KPARAM_INFO
	.align		4
.L_151:
        /*0028*/ 	.byte	0x04, 0x17
        /*002a*/ 	.short	(.L_153 - .L_152)
.L_152:
        /*002c*/ 	.word	0x00000000
        /*0030*/ 	.short	0x0006
        /*0032*/ 	.short	0x0028
        /*0034*/ 	.byte	0x00, 0xf0, 0x11, 0x00


	//----- nvinfo : EIATTR_KPARAM_INFO
	.align		4
.L_153:
        /*0038*/ 	.byte	0x04, 0x17
        /*003a*/ 	.short	(.L_155 - .L_154)
.L_154:
        /*003c*/ 	.word	0x00000000
        /*0040*/ 	.short	0x0005
        /*0042*/ 	.short	0x0024
        /*0044*/ 	.byte	0x00, 0xf0, 0x11, 0x00


	//----- nvinfo : EIATTR_KPARAM_INFO
	.align		4
.L_155:
        /*0048*/ 	.byte	0x04, 0x17
        /*004a*/ 	.short	(.L_157 - .L_156)
.L_156:
        /*004c*/ 	.word	0x00000000
        /*0050*/ 	.short	0x0004
        /*0052*/ 	.short	0x0020
        /*0054*/ 	.byte	0x00, 0xf0, 0x11, 0x00


	//----- nvinfo : EIATTR_KPARAM_INFO
	.align		4
.L_157:
        /*0058*/ 	.byte	0x04, 0x17
        /*005a*/ 	.short	(.L_159 - .L_158)
.L_158:
        /*005c*/ 	.word	0x00000000
        /*0060*/ 	.short	0x0003
        /*0062*/ 	.short	0x0018
        /*0064*/ 	.byte	0x00, 0xf5, 0x21, 0x00


	//----- nvinfo : EIATTR_KPARAM_INFO
	.align		4
.L_159:
        /*0068*/ 	.byte	0x04, 0x17
        /*006a*/ 	.short	(.L_161 - .L_160)
.L_160:
        /*006c*/ 	.word	0x00000000
        /*0070*/ 	.short	0x0002
        /*0072*/ 	.short	0x0010
        /*0074*/ 	.byte	0x00, 0xf5, 0x21, 0x00


	//----- nvinfo : EIATTR_KPARAM_INFO
	.align		4
.L_161:
        /*0078*/ 	.byte	0x04, 0x17
        /*007a*/ 	.short	(.L_163 - .L_162)
.L_162:
        /*007c*/ 	.word	0x00000000
        /*0080*/ 	.short	0x0001
        /*0082*/ 	.short	0x0008
        /*0084*/ 	.byte	0x00, 0xf5, 0x21, 0x00


	//----- nvinfo : EIATTR_KPARAM_INFO
	.align		4
.L_163:
        /*0088*/ 	.byte	0x04, 0x17
        /*008a*/ 	.short	(.L_165 - .L_164)
.L_164:
        /*008c*/ 	.word	0x00000000
        /*0090*/ 	.short	0x0000
        /*0092*/ 	.short	0x0000
        /*0094*/ 	.byte	0x00, 0xf5, 0x21, 0x00


	//----- nvinfo : EIATTR_SPARSE_MMA_MASK
	.align		4
.L_165:
        /*0098*/ 	.byte	0x03, 0x50
        /*009a*/ 	.short	0x0000


	//----- nvinfo : EIATTR_MAXREG_COUNT
	.align		4
        /*009c*/ 	.byte	0x03, 0x1b
        /*009e*/ 	.short	0x00ff


	//----- nvinfo : EIATTR_NUM_BARRIERS
	.align		4
        /*00a0*/ 	.byte	0x02, 0x4c
        /*00a2*/ 	.byte	0x01
	.zero		1


	//----- nvinfo : EIATTR_MERCURY_ISA_VERSION
	.align		4
        /*00a4*/ 	.byte	0x03, 0x5f
        /*00a6*/ 	.short	0x0101


	//----- nvinfo : EIATTR_UNUSED_LOAD_BYTE_OFFSET
	.align		4
        /*00a8*/ 	.byte	0x04, 0x44
        /*00aa*/ 	.short	(.L_167 - .L_166)


	//   ....[0]....
.L_166:
        /*00ac*/ 	.word	0x000007e0
        /*00b0*/ 	.word	0x00000fff


	//----- nvinfo : EIATTR_COOP_GROUP_MASK_REGIDS
	.align		4
.L_167:
        /*00b4*/ 	.byte	0x04, 0x29
        /*00b6*/ 	.short	(.L_169 - .L_168)


	//   ....[0]....
.L_168:
        /*00b8*/ 	.word	0xffffffff


	//   ....[1]....
        /*00bc*/ 	.word	0xffffffff


	//   ....[2]....
        /*00c0*/ 	.word	0xffffffff


	//   ....[3]....
        /*00c4*/ 	.word	0xffffffff


	//   ....[4]....
        /*00c8*/ 	.word	0xffffffff


	//   ....[5]....
        /*00cc*/ 	.word	0xffffffff


	//   ....[6]....
        /*00d0*/ 	.word	0xffffffff


	//   ....[7]....
        /*00d4*/ 	.word	0xffffffff


	//   ....[8]....
        /*00d8*/ 	.word	0xffffffff


	//   ....[9]....
        /*00dc*/ 	.word	0xffffffff


	//   ....[10]....
        /*00e0*/ 	.word	0x05000008


	//   ....[11]....
        /*00e4*/ 	.word	0x05000008


	//   ....[12]....
        /*00e8*/ 	.word	0x05000008


	//   ....[13]....
        /*00ec*/ 	.word	0x05000008


	//   ....[14]....
        /*00f0*/ 	.word	0x05000008


	//----- nvinfo : EIATTR_COOP_GROUP_INSTR_OFFSETS
	.align		4
.L_169:
        /*00f4*/ 	.byte	0x04, 0x28
        /*00f6*/ 	.short	(.L_171 - .L_170)


	//   ....[0]....
.L_170:
        /*00f8*/ 	.word	0x00000b40


	//   ....[1]....
        /*00fc*/ 	.word	0x00000bc0


	//   ....[2]....
        /*0100*/ 	.word	0x00000c00


	//   ....[3]....
        /*0104*/ 	.word	0x00000c40


	//   ....[4]....
        /*0108*/ 	.word	0x00000c60


	//   ....[5]....
        /*010c*/ 	.word	0x00000d50


	//   ....[6]....
        /*0110*/ 	.word	0x00000d70


	//   ....[7]....
        /*0114*/ 	.word	0x00000d90


	//   ....[8]....
        /*0118*/ 	.word	0x00000db0


	//   ....[9]....
        /*011c*/ 	.word	0x00000dd0


	//   ....[10]....
        /*0120*/ 	.word	0x00001b70


	//   ....[11]....
        /*0124*/ 	.word	0x00001be0


	//   ....[12]....
        /*0128*/ 	.word	0x00001c50


	//   ....[13]....
        /*012c*/ 	.word	0x00001cc0


	//   ....[14]....
        /*0130*/ 	.word	0x00001d30


	//----- nvinfo : EIATTR_VRC_CTA_INIT_COUNT
	.align		4
.L_171:
        /*0134*/ 	.byte	0x02, 0x4a
	.zero		1
	.zero		1


	//----- nvinfo : EIATTR_EXIT_INSTR_OFFSETS
	.align		4
        /*0138*/ 	.byte	0x04, 0x1c
        /*013a*/ 	.short	(.L_173 - .L_172)


	//   ....[0]....
.L_172:
        /*013c*/ 	.word	0x00000070


	//   ....[1]....
        /*0140*/ 	.word	0x00001040


	//   ....[2]....
        /*0144*/ 	.word	0x00001b20


	//----- nvinfo : EIATTR_CRS_STACK_SIZE
	.align		4
.L_173:
        /*0148*/ 	.byte	0x04, 0x1e
        /*014a*/ 	.short	(.L_175 - .L_174)
.L_174:
        /*014c*/ 	.word	0x00000000


	//----- nvinfo : EIATTR_CBANK_PARAM_SIZE
	.align		4
.L_175:
        /*0150*/ 	.byte	0x03, 0x19
        /*0152*/ 	.short	0x0034


	//----- nvinfo : EIATTR_PARAM_CBANK
	.align		4
        /*0154*/ 	.byte	0x04, 0x0a
        /*0156*/ 	.short	(.L_177 - .L_176)
	.align		4
.L_176:
        /*0158*/ 	.word	index@(.nv.constant0._Z46scaled_dot_product_attention_shared_mem_kernelIfEvPKT_S2_S2_PS0_fiiii)
        /*015c*/ 	.short	0x0380
        /*015e*/ 	.short	0x0034


	//----- nvinfo : EIATTR_SW_WAR
	.align		4
.L_177:
        /*0160*/ 	.byte	0x04, 0x36
        /*0162*/ 	.short	(.L_179 - .L_178)
.L_178:
        /*0164*/ 	.word	0x00000008
.L_179:


//--------------------- .nv.info._Z26coalesced_matrix_transposeI6__halfEvPT_PKS1_ii --------------------------
	.section	.nv.info._Z26coalesced_matrix_transposeI6__halfEvPT_PKS1_ii,"",@"SHT_CUDA_INFO"
	.sectionflags	@""
	.align	4


	//----- nvinfo : EIATTR_CUDA_API_VERSION
	.align		4
        /*0000*/ 	.byte	0x04, 0x37
        /*0002*/ 	.short	(.L_181 - .L_180)
.L_180:
        /*0004*/ 	.word	0x00000082


	//----- nvinfo : EIATTR_KPARAM_INFO
	.align		4
.L_181:
        /*0008*/ 	.byte	0x04, 0x17
        /*000a*/ 	.short	(.L_183 - .L_182)
.L_182:
        /*000c*/ 	.word	0x00000000
        /*0010*/ 	.short	0x0003
        /*0012*/ 	.short	0x0014
        /*0014*/ 	.byte	0x00, 0xf0, 0x11, 0x00


	//----- nvinfo : EIATTR_KPARAM_INFO
	.align		4
.L_183:
        /*0018*/ 	.byte	0x04, 0x17
        /*001a*/ 	.short	(.L_185 - .L_184)
.L_184:
        /*001c*/ 	.word	0x00000000
        /*0020*/ 	.short	0x0002
        /*0022*/ 	.short	0x0010
        /*0024*/ 	.byte	0x00, 0xf0, 0x11, 0x00


	//----- nvinfo : EIATTR_KPARAM_INFO
	.align		4
.L_185:
        /*0028*/ 	.byte	0x04, 0x17
        /*002a*/ 	.short	(.L_187 - .L_186)
.L_186:
        /*002c*/ 	.word	0x00000000
        /*0030*/ 	.short	0x0001
        /*0032*/ 	.short	0x0008
        /*0034*/ 	.byte	0x00, 0xf5, 0x21, 0x00


	//----- nvinfo : EIATTR_KPARAM_INFO
	.align		4
.L_187:
        /*0038*/ 	.byte	0x04, 0x17
        /*003a*/ 	.short	(.L_189 - .L_188)
.L_188:
        /*003c*/ 	.word	0x00000000
        /*0040*/ 	.short	0x0000
        /*0042*/ 	.short	0x0000
        /*0044*/ 	.byte	0x00, 0xf5, 0x21, 0x00


	//----- nvinfo : EIATTR_SPARSE_MMA_MASK
	.align		4
.L_189:
        /*0048*/ 	.byte	0x03, 0x50
        /*004a*/ 	.short	0x0000


	//----- nvinfo : EIATTR_MAXREG_COUNT
	.align		4
        /*004c*/ 	.byte	0x03, 0x1b
        /*004e*/ 	.short	0x00ff


	//----- nvinfo : EIATTR_NUM_BARRIERS
	.align		4
        /*0050*/ 	.byte	0x02, 0x4c
        /*0052*/ 	.byte	0x01
	.zero		1


	//----- nvinfo : EIATTR_MERCURY_ISA_VERSION
	.align		4
        /*0054*/ 	.byte	0x03, 0x5f
        /*0056*/ 	.short	0x0101


	//----- nvinfo : EIATTR_VRC_CTA_INIT_COUNT
	.align		4
        /*0058*/ 	.byte	0x02, 0x4a
	.zero		1
	.zero		1


	//----- nvinfo : EIATTR_EXIT_INSTR_OFFSETS
	.align		4
        /*005c*/ 	.byte	0x04, 0x1c
        /*005e*/ 	.short	(.L_191 - .L_190)


	//   ....[0]....
.L_190:
        /*0060*/ 	.word	0x00000490


	//   ....[1]....
        /*0064*/ 	.word	0x000004f0


	//----- nvinfo : EIATTR_CBANK_PARAM_SIZE
	.align		4
.L_191:
        /*0068*/ 	.byte	0x03, 0x19
        /*006a*/ 	.short	0x0018


	//----- nvinfo : EIATTR_PARAM_CBANK
	.align		4
        /*006c*/ 	.byte	0x04, 0x0a
        /*006e*/ 	.short	(.L_193 - .L_192)
	.align		4
.L_192:
        /*0070*/ 	.word	index@(.nv.constant0._Z26coalesced_matrix_transposeI6__halfEvPT_PKS1_ii)
        /*0074*/ 	.short	0x0380
        /*0076*/ 	.short	0x0018


	//----- nvinfo : EIATTR_SW_WAR
	.align		4
.L_193:
        /*0078*/ 	.byte	0x04, 0x36
        /*007a*/ 	.short	(.L_195 - .L_194)
.L_194:
        /*007c*/ 	.word	0x00000008
.L_195:


//--------------------- .nv.info._Z26coalesced_matrix_transposeIfEvPT_PKS0_ii --------------------------
	.section	.nv.info._Z26coalesced_matrix_transposeIfEvPT_PKS0_ii,"",@"SHT_CUDA_INFO"
	.sectionflags	@""
	.align	4


	//----- nvinfo : EIATTR_CUDA_API_VERSION
	.align		4
        /*0000*/ 	.byte	0x04, 0x37
        /*0002*/ 	.short	(.L_197 - .L_196)
.L_196:
        /*0004*/ 	.word	0x00000082


	//----- nvinfo : EIATTR_KPARAM_INFO
	.align		4
.L_197:
        /*0008*/ 	.byte	0x04, 0x17
        /*000a*/ 	.short	(.L_199 - .L_198)
.L_198:
        /*000c*/ 	.word	0x00000000
        /*0010*/ 	.short	0x0003
        /*0012*/ 	.short	0x0014
        /*0014*/ 	.byte	0x00, 0xf0, 0x11, 0x00


	//----- nvinfo : EIATTR_KPARAM_INFO
	.align		4
.L_199:
        /*0018*/ 	.byte	0x04, 0x17
        /*001a*/ 	.short	(.L_201 - .L_200)
.L_200:
        /*001c*/ 	.word	0x00000000
        /*0020*/ 	.short	0x0002
        /*0022*/ 	.short	0x0010
        /*0024*/ 	.byte	0x00, 0xf0, 0x11, 0x00


	//----- nvinfo : EIATTR_KPARAM_INFO
	.align		4
.L_201:
        /*0028*/ 	.byte	0x04, 0x17
        /*002a*/ 	.short	(.L_203 - .L_202)
.L_202:
        /*002c*/ 	.word	0x00000000
        /*0030*/ 	.short	0x0001
        /*0032*/ 	.short	0x0008
        /*0034*/ 	.byte	0x00, 0xf5, 0x21, 0x00


	//----- nvinfo : EIATTR_KPARAM_INFO
	.align		4
.L_203:
        /*0038*/ 	.byte	0x04, 0x17
        /*003a*/ 	.short	(.L_205 - .L_204)
.L_204:
        /*003c*/ 	.word	0x00000000
        /*0040*/ 	.short	0x0000
        /*0042*/ 	.short	0x0000
        /*0044*/ 	.byte	0x00, 0xf5, 0x21, 0x00


	//----- nvinfo : EIATTR_SPARSE_MMA_MASK
	.align		4
.L_205:
        /*0048*/ 	.byte	0x03, 0x50
        /*004a*/ 	.short	0x0000


	//----- nvinfo : EIATTR_MAXREG_COUNT
	.align		4
        /*004c*/ 	.byte	0x03, 0x1b
        /*004e*/ 	.short	0x00ff


	//----- nvinfo : EIATTR_NUM_BARRIERS
	.align		4
        /*0050*/ 	.byte	0x02, 0x4c
        /*0052*/ 	.byte	0x01
	.zero		1


	//----- nvinfo : EIATTR_MERCURY_ISA_VERSION
	.align		4
        /*0054*/ 	.byte	0x03, 0x5f
        /*0056*/ 	.short	0x0101


	//----- nvinfo : EIATTR_VRC_CTA_INIT_COUNT
	.align		4
        /*0058*/ 	.byte	0x02, 0x4a
	.zero		1
	.zero		1


	//----- nvinfo : EIATTR_EXIT_INSTR_OFFSETS
	.align		4
        /*005c*/ 	.byte	0x04, 0x1c
        /*005e*/ 	.short	(.L_207 - .L_206)


	//   ....[0]....
.L_206:
        /*0060*/ 	.word	0x00000490


	//   ....[1]....
        /*0064*/ 	.word	0x000004f0


	//----- nvinfo : EIATTR_CBANK_PARAM_SIZE
	.align		4
.L_207:
        /*0068*/ 	.byte	0x03, 0x19
        /*006a*/ 	.short	0x0018


	//----- nvinfo : EIATTR_PARAM_CBANK
	.align		4
        /*006c*/ 	.byte	0x04, 0x0a
        /*006e*/ 	.short	(.L_209 - .L_208)
	.align		4
.L_208:
        /*0070*/ 	.word	index@(.nv.constant0._Z26coalesced_matrix_transposeIfEvPT_PKS0_ii)
        /*0074*/ 	.short	0x0380
        /*0076*/ 	.short	0x0018


	//----- nvinfo : EIATTR_SW_WAR
	.align		4
.L_209:
        /*0078*/ 	.byte	0x04, 0x36
        /*007a*/ 	.short	(.L_211 - .L_210)
.L_210:
        /*007c*/ 	.word	0x00000008
.L_211:


//--------------------- .nv.info._Z21coalesced_memory_copyI6__halfEvPT_PKS1_m --------------------------
	.section	.nv.info._Z21coalesced_memory_copyI6__halfEvPT_PKS1_m,"",@"SHT_CUDA_INFO"
	.sectionflags	@""
	.align	4


	//----- nvinfo : EIATTR_CUDA_API_VERSION
	.align		4
        /*0000*/ 	.byte	0x04, 0x37
        /*0002*/ 	.short	(.L_213 - .L_212)
.L_212:
        /*0004*/ 	.word	0x00000082


	//----- nvinfo : EIATTR_KPARAM_INFO
	.align		4
.L_213:
        /*0008*/ 	.byte	0x04, 0x17
        /*000a*/ 	.short	(.L_215 - .L_214)
.L_214:
        /*000c*/ 	.word	0x00000000
        /*0010*/ 	.short	0x0002
        /*0012*/ 	.short	0x0010
        /*0014*/ 	.byte	0x00, 0xf0, 0x21, 0x00


	//----- nvinfo : EIATTR_KPARAM_INFO
	.align		4
.L_215:
        /*0018*/ 	.byte	0x04, 0x17
        /*001a*/ 	.short	(.L_217 - .L_216)
.L_216:
        /*001c*/ 	.word	0x00000000
        /*0020*/ 	.short	0x0001
        /*0022*/ 	.short	0x0008
        /*0024*/ 	.byte	0x00, 0xf5, 0x21, 0x00


	//----- nvinfo : EIATTR_KPARAM_INFO
	.align		4
.L_217:
        /*0028*/ 	.byte	0x04, 0x17
        /*002a*/ 	.short	(.L_219 - .L_218)
.L_218:
        /*002c*/ 	.word	0x00000000
        /*0030*/ 	.short	0x0000
        /*0032*/ 	.short	0x0000
        /*0034*/ 	.byte	0x00, 0xf5, 0x21, 0x00


	//----- nvinfo : EIATTR_SPARSE_MMA_MASK
	.align		4
.L_219:
        /*0038*/ 	.byte	0x03, 0x50
        /*003a*/ 	.short	0x0000


	//----- nvinfo : EIATTR_MAXREG_COUNT
	.align		4
        /*003c*/ 	.byte	0x03, 0x1b
        /*003e*/ 	.short	0x00ff


	//----- nvinfo : EIATTR_MERCURY_ISA_VERSION
	.align		4
        /*0040*/ 	.byte	0x03, 0x5f
        /*0042*/ 	.short	0x0101


	//----- nvinfo : EIATTR_VRC_CTA_INIT_COUNT
	.align		4
        /*0044*/ 	.byte	0x02, 0x4a
	.zero		1
	.zero		1


	//----- nvinfo : EIATTR_EXIT_INSTR_OFFSETS
	.align		4
        /*0048*/ 	.byte	0x04, 0x1c
        /*004a*/ 	.short	(.L_221 - .L_220)


	//   ....[0]....
.L_220:
        /*004c*/ 	.word	0x00000080


	//   ....[1]....
        /*0050*/ 	.word	0x00000130


	//----- nvinfo : EIATTR_CBANK_PARAM_SIZE
	.align		4
.L_221:
        /*0054*/ 	.byte	0x03, 0x19
        /*0056*/ 	.short	0x0018


	//----- nvinfo : EIATTR_PARAM_CBANK
	.align		4
        /*0058*/ 	.byte	0x04, 0x0a
        /*005a*/ 	.short	(.L_223 - .L_222)
	.align		4
.L_222:
        /*005c*/ 	.word	index@(.nv.constant0._Z21coalesced_memory_copyI6__halfEvPT_PKS1_m)
        /*0060*/ 	.short	0x0380
        /*0062*/ 	.short	0x0018


	//----- nvinfo : EIATTR_SW_WAR
	.align		4
.L_223:
        /*0064*/ 	.byte	0x04, 0x36
        /*0066*/ 	.short	(.L_225 - .L_224)
.L_224:
        /*0068*/ 	.word	0x00000008
.L_225:


//--------------------- .nv.info._Z21coalesced_memory_copyIfEvPT_PKS0_m --------------------------
	.section	.nv.info._Z21coalesced_memory_copyIfEvPT_PKS0_m,"",@"SHT_CUDA_INFO"
	.sectionflags	@""
	.align	4


	//----- nvinfo : EIATTR_CUDA_API_VERSION
	.align		4
        /*0000*/ 	.byte	0x04, 0x37
        /*0002*/ 	.short	(.L_227 - .L_226)
.L_226:
        /*0004*/ 	.word	0x00000082


	//----- nvinfo : EIATTR_KPARAM_INFO
	.align		4
.L_227:
        /*0008*/ 	.byte	0x04, 0x17
        /*000a*/ 	.short	(.L_229 - .L_228)
.L_228:
        /*000c*/ 	.word	0x00000000
        /*0010*/ 	.short	0x0002
        /*0012*/ 	.short	0x0010
        /*0014*/ 	.byte	0x00, 0xf0, 0x21, 0x00


	//----- nvinfo : EIATTR_KPARAM_INFO
	.align		4
.L_229:
        /*0018*/ 	.byte	0x04, 0x17
        /*001a*/ 	.short	(.L_231 - .L_230)
.L_230:
        /*001c*/ 	.word	0x00000000
        /*0020*/ 	.short	0x0001
        /*0022*/ 	.short	0x0008
        /*0024*/ 	.byte	0x00, 0xf5, 0x21, 0x00


	//----- nvinfo : EIATTR_KPARAM_INFO
	.align		4
.L_231:
        /*0028*/ 	.byte	0x04, 0x17
        /*002a*/ 	.short	(.L_233 - .L_232)
.L_232:
        /*002c*/ 	.word	0x00000000
        /*0030*/ 	.short	0x0000
        /*0032*/ 	.short	0x0000
        /*0034*/ 	.byte	0x00, 0xf5, 0x21, 0x00


	//----- nvinfo : EIATTR_SPARSE_MMA_MASK
	.align		4
.L_233:
        /*0038*/ 	.byte	0x03, 0x50
        /*003a*/ 	.short	0x0000


	//----- nvinfo : EIATTR_MAXREG_COUNT
	.align		4
        /*003c*/ 	.byte	0x03, 0x1b
        /*003e*/ 	.short	0x00ff


	//----- nvinfo : EIATTR_MERCURY_ISA_VERSION
	.align		4
        /*0040*/ 	.byte	0x03, 0x5f
        /*0042*/ 	.short	0x0101


	//----- nvinfo : EIATTR_VRC_CTA_INIT_COUNT
	.align		4
        /*0044*/ 	.byte	0x02, 0x4a
	.zero		1
	.zero		1


	//----- nvinfo : EIATTR_EXIT_INSTR_OFFSETS
	.align		4
        /*0048*/ 	.byte	0x04, 0x1c
        /*004a*/ 	.short	(.L_235 - .L_234)


	//   ....[0]....
.L_234:
        /*004c*/ 	.word	0x00000080


	//   ....[1]....
        /*0050*/ 	.word	0x00000130


	//----- nvinfo : EIATTR_CBANK_PARAM_SIZE
	.align		4
.L_235:
        /*0054*/ 	.byte	0x03, 0x19
        /*0056*/ 	.short	0x0018


	//----- nvinfo : EIATTR_PARAM_CBANK
	.align		4
        /*0058*/ 	.byte	0x04, 0x0a
        /*005a*/ 	.short	(.L_237 - .L_236)
	.align		4
.L_236:
        /*005c*/ 	.word	index@(.nv.constant0._Z21coalesced_memory_copyIfEvPT_PKS0_m)
        /*0060*/ 	.short	0x0380
        /*0062*/ 	.short	0x0018


	//----- nvinfo : EIATTR_SW_WAR
	.align		4
.L_237:
        /*0064*/ 	.byte	0x04, 0x36
        /*0066*/ 	.short	(.L_239 - .L_238)
.L_238:
        /*0068*/ 	.word	0x00000008
.L_239:


//--------------------- .nv.callgraph             --------------------------
	.section	.nv.callgraph,"",@"SHT_CUDA_CALLGRAPH"
	.align	4
	.sectionentsize	8
	.align		4
        /*0000*/ 	.word	0x00000000
	.align		4
        /*0004*/ 	.word	0xffffffff
	.align		4
        /*0008*/ 	.word	0x00000000
	.align		4
        /*000c*/ 	.word	0xfffffffe
	.align		4
        /*0010*/ 	.word	0x00000000
	.align		4
        /*0014*/ 	.word	0xfffffffd
	.align		4
        /*0018*/ 	.word	0x00000000
	.align		4
        /*001c*/ 	.word	0xfffffffc


//--------------------- .text._Z35scaled_dot_product_attention_kernelI6__halfEvPKT_S3_S3_PS1_fiiii --------------------------
	.section	.text._Z35scaled_dot_product_attention_kernelI6__halfEvPKT_S3_S3_PS1_fiiii,"ax",@progbits
	.align	128
        .global         _Z35scaled_dot_product_attention_kernelI6__halfEvPKT_S3_S3_PS1_fiiii
        .type           _Z35scaled_dot_product_attention_kernelI6__halfEvPKT_S3_S3_PS1_fiiii,@function
        .size           _Z35scaled_dot_product_attention_kernelI6__halfEvPKT_S3_S3_PS1_fiiii,(.L_x_284 - _Z35scaled_dot_product_attention_kernelI6__halfEvPKT_S3_S3_PS1_fiiii)
        .other          _Z35scaled_dot_product_attention_kernelI6__halfEvPKT_S3_S3_PS1_fiiii,@"STO_CUDA_ENTRY STV_DEFAULT"
_Z35scaled_dot_product_attention_kernelI6__halfEvPKT_S3_S3_PS1_fiiii:
.text._Z35scaled_dot_product_attention_kernelI6__halfEvPKT_S3_S3_PS1_fiiii:
[----:B------:R-:W0:Y:S01]  /*0000*/  LDC R1, c[0x0][0x37c] ;  /* 0x0000df00ff017b82 */ /* 0x000e220000000800 */
[----:B------:R-:W1:Y:S07]  /*0010*/  S2R R3, SR_TID.X ;  /* 0x0000000000037919 */ /* 0x000e6e0000002100 */
[----:B------:R-:W1:Y:S01]  /*0020*/  S2UR UR4, SR_CTAID.Z ;  /* 0x00000000000479c3 */ /* 0x000e620000002700 */
[----:B------:R-:W2:Y:S01]  /*0030*/  LDCU UR6, c[0x0][0x3a8] ;  /* 0x00007500ff0677ac */ /* 0x000ea20008000800 */
[----:B0-----:R-:W-:-:S04]  /*0040*/  IADD3 R1, PT, PT, R1, -0x800, RZ ;  /* 0xfffff80001017810 */ /* 0x001fc80007ffe0ff */
[----:B------:R-:W-:Y:S02]  /*0050*/  R2UR UR27, R1 ;  /* 0x00000000011b72ca */ /* 0x000fe400000e0000 */
[----:B------:R-:W1:Y:S02]  /*0060*/  LDC R0, c[0x0][0x360] ;  /* 0x0000d800ff007b82 */ /* 0x000e640000000800 */
[----:B-1----:R-:W-:-:S05]  /*0070*/  IMAD R0, R0, UR4, R3 ;  /* 0x0000000400007c24 */ /* 0x002fca000f8e0203 */
[----:B--2---:R-:W-:-:S13]  /*0080*/  ISETP.GE.AND P0, PT, R0, UR6, PT ;  /* 0x0000000600007c0c */ /* 0x004fda000bf06270 */
[----:B------:R-:W-:Y:S05]  /*0090*/  @P0 EXIT ;  /* 0x000000000000094d */ /* 0x000fea0003800000 */
[----:B------:R-:W0:Y:S01]  /*00a0*/  LDC R6, c[0x0][0x3b0] ;  /* 0x0000ec00ff067b82 */ /* 0x000e220000000800 */
[----:B------:R-:W1:Y:S07]  /*00b0*/  LDCU.64 UR24, c[0x0][0x358] ;  /* 0x00006b00ff1877ac */ /* 0x000e6e0008000a00 */
[----:B------:R-:W2:Y:S08]  /*00c0*/  S2UR UR17, SR_CTAID.X ;  /* 0x00000000001179c3 */ /* 0x000eb00000002500 */
[----:B------:R-:W3:Y:S08]  /*00d0*/  S2UR UR28, SR_CTAID.Y ;  /* 0x00000000001c79c3 */ /* 0x000ef00000002600 */
[----:B------:R-:W3:Y:S01]  /*00e0*/  LDC R3, c[0x0][0x3ac] ;  /* 0x0000eb00ff037b82 */ /* 0x000ee20000000800 */
[----:B0-----:R-:W-:Y:S01]  /*00f0*/  ISETP.GE.AND P0, PT, R6, 0x1, PT ;  /* 0x000000010600780c */ /* 0x001fe20003f06270 */
[----:B--2---:R-:W-:-:S06]  /*0100*/  UIMAD UR29, UR17, UR6, URZ ;  /* 0x00000006111d72a4 */ /* 0x004fcc000f8e02ff */
[----:B------:R-:W-:-:S05]  /*0110*/  IADD3 R0, PT, PT, R0, UR29, RZ ;  /* 0x0000001d00007c10 */ /* 0x000fca000fffe0ff */
[----:B---3--:R-:W-:Y:S01]  /*0120*/  IMAD R0, R0, R3, UR28 ;  /* 0x0000001c00007e24 */ /* 0x008fe2000f8e0203 */
[----:B-1----:R-:W-:Y:S06]  /*0130*/  @!P0 BRA `(.L_x_0) ;  /* 0x0000000800088947 */ /* 0x002fec0003800000 */
[C---:B------:R-:W-:Y:S01]  /*0140*/  IADD3 R2, PT, PT, R6.reuse, -0x1, RZ ;  /* 0xffffffff06027810 */ /* 0x040fe20007ffe0ff */
[----:B------:R-:W-:Y:S01]  /*0150*/  HFMA2 R7, -RZ, RZ, 0, 0 ;  /* 0x00000000ff077431 */ /* 0x000fe200000001ff */
[----:B------:R-:W-:Y:S02]  /*0160*/  LOP3.LUT R24, R6, 0x7, RZ, 0xc0, !PT ;  /* 0x0000000706187812 */ /* 0x000fe400078ec0ff */
[----:B------:R-:W-:Y:S02]  /*0170*/  ISETP.GE.U32.AND P0, PT, R2, 0x7, PT ;  /* 0x000000070200780c */ /* 0x000fe40003f06070 */
[----:B------:R-:W-:Y:S02]  /*0180*/  LOP3.LUT R6, R6, 0x7ffffff8, RZ, 0xc0, !PT ;  /* 0x7ffffff806067812 */ /* 0x000fe400078ec0ff */
[----:B------:R-:W-:-:S09]  /*0190*/  MOV R13, 0xff800000 ;  /* 0xff800000000d7802 */ /* 0x000fd20000000f00 */
.L_x_5:
[----:B------:R-:W0:Y:S01]  /*01a0*/  LDC R2, c[0x0][0x3ac] ;  /* 0x0000eb00ff027b82 */ /* 0x000e220000000800 */
[----:B------:R-:W-:Y:S02]  /*01b0*/  IADD3 R9, PT, PT, R7, UR29, RZ ;  /* 0x0000001d07097c10 */ /* 0x000fe4000fffe0ff */
[----:B------:R-:W-:Y:S02]  /*01c0*/  MOV R8, RZ ;  /* 0x000000ff00087202 */ /* 0x000fe40000000f00 */
[----:B------:R-:W-:Y:S01]  /*01d0*/  MOV R10, RZ ;  /* 0x000000ff000a7202 */ /* 0x000fe20000000f00 */
[----:B0-----:R-:W-:Y:S01]  /*01e0*/  IMAD R9, R9, R2, UR28 ;  /* 0x0000001c09097e24 */ /* 0x001fe2000f8e0202 */
[----:B------:R-:W-:Y:S06]  /*01f0*/  @!P0 BRA `(.L_x_1) ;  /* 0x0000000000d48947 */ /* 0x000fec0003800000 */
[----:B------:R-:W-:Y:S01]  /*0200*/  MOV R8, RZ ;  /* 0x000000ff00087202 */ /* 0x000fe20000000f00 */
[----:B------:R-:W-:-:S06]  /*0210*/  UMOV UR4, URZ ;  /* 0x000000ff00047c82 */ /* 0x000fcc0008000000 */
.L_x_2:
[----:B------:R-:W0:Y:S08]  /*0220*/  LDC R15, c[0x0][0x3b0] ;  /* 0x0000ec00ff0f7b82 */ /* 0x000e300000000800 */
[----:B------:R-:W1:Y:S08]  /*0230*/  LDC.64 R4, c[0x0][0x380] ;  /* 0x0000e000ff047b82 */ /* 0x000e700000000a00 */
[----:B------:R-:W2:Y:S01]  /*0240*/  LDC.64 R2, c[0x0][0x388] ;  /* 0x0000e200ff027b82 */ /* 0x000ea20000000a00 */
[----:B0-----:R-:W-:-:S02]  /*0250*/  IMAD R11, R0, R15, UR4 ;  /* 0x00000004000b7e24 */ /* 0x001fc4000f8e020f */
[----:B------:R-:W-:Y:S02]  /*0260*/  IMAD R15, R9, R15, UR4 ;  /* 0x00000004090f7e24 */ /* 0x000fe4000f8e020f */
[----:B-1----:R-:W-:-:S05]  /*0270*/  IMAD.WIDE R4, R11, 0x2, R4 ;  /* 0x000000020b047825 */ /* 0x002fca00078e0204 */
[----:B------:R-:W3:Y:S01]  /*0280*/  LDG.E.U16.CONSTANT R25, desc[UR24][R4.64] ;  /* 0x0000001804197981 */ /* 0x000ee2000c1e9500 */
[----:B--2---:R-:W-:-:S03]  /*0290*/  IMAD.WIDE R2, R15, 0x2, R2 ;  /* 0x000000020f027825 */ /* 0x004fc600078e0202 */
[----:B------:R-:W2:Y:S04]  /*02a0*/  LDG.E.U16.CONSTANT R27, desc[UR24][R4.64+0x2] ;  /* 0x00000218041b7981 */ /* 0x000ea8000c1e9500 */
[----:B------:R-:W4:Y:S04]  /*02b0*/  LDG.E.U16.CONSTANT R26, desc[UR24][R2.64] ;  /* 0x00000018021a7981 */ /* 0x000f28000c1e9500 */
[----:B------:R-:W5:Y:S04]  /*02c0*/  LDG.E.U16.CONSTANT R21, desc[UR24][R2.64+0x2] ;  /* 0x0000021802157981 */ /* 0x000f68000c1e9500 */
        /* <DEDUP_REMOVED lines=11> */
[----:B------:R0:W5:Y:S01]  /*0380*/  LDG.E.U16.CONSTANT R23, desc[UR24][R2.64+0xe] ;  /* 0x00000e1802177981 */ /* 0x000162000c1e9500 */
[----:B------:R-:W-:-:S06]  /*0390*/  UIADD3 UR4, UPT, UPT, UR4, 0x8, URZ ;  /* 0x0000000804047890 */ /* 0x000fcc000fffe0ff */
[----:B------:R-:W-:Y:S01]  /*03a0*/  ISETP.NE.AND P1, PT, R6, UR4, PT ;  /* 0x0000000406007c0c */ /* 0x000fe2000bf25270 */
[----:B---3--:R-:W-:Y:S02]  /*03b0*/  HADD2.F32 R25, -RZ, R25.H0_H0 ;  /* 0x20000019ff197230 */ /* 0x008fe40000004100 */
[----:B--2---:R-:W-:Y:S02]  /*03c0*/  HADD2.F32 R28, -RZ, R27.H0_H0 ;  /* 0x2000001bff1c7230 */ /* 0x004fe40000004100 */
[----:B----4-:R-:W-:Y:S02]  /*03d0*/  HADD2.F32 R26, -RZ, R26.H0_H0 ;  /* 0x2000001aff1a7230 */ /* 0x010fe40000004100 */
[----:B-----5:R-:W-:-:S03]  /*03e0*/  HADD2.F32 R21, -RZ, R21.H0_H0 ;  /* 0x20000015ff157230 */ /* 0x020fc60000004100 */
[----:B------:R-:W-:Y:S01]  /*03f0*/  FFMA R25, R25, R26, R8 ;  /* 0x0000001a19197223 */ /* 0x000fe20000000008 */
[----:B------:R-:W-:-:S03]  /*0400*/  HADD2.F32 R10, -RZ, R10.H0_H0 ;  /* 0x2000000aff0a7230 */ /* 0x000fc60000004100 */
[----:B------:R-:W-:Y:S01]  /*0410*/  FFMA R21, R28, R21, R25 ;  /* 0x000000151c157223 */ /* 0x000fe20000000019 */
[----:B------:R-:W-:Y:S02]  /*0420*/  HADD2.F32 R11, -RZ, R11.H0_H0 ;  /* 0x2000000bff0b7230 */ /* 0x000fe40000004100 */
        /* <DEDUP_REMOVED lines=12> */
[----:B0-----:R-:W-:-:S03]  /*04f0*/  HADD2.F32 R3, -RZ, R22.H0_H0 ;  /* 0x20000016ff037230 */ /* 0x001fc60000004100 */
[----:B------:R-:W-:Y:S01]  /*0500*/  FFMA R10, R19, R20, R10 ;  /* 0x00000014130a7223 */ /* 0x000fe2000000000a */
[----:B------:R-:W-:-:S05]  /*0510*/  HADD2.F32 R23, -RZ, R23.H0_H0 ;  /* 0x20000017ff177230 */ /* 0x000fca0000004100 */
[----:B------:R-:W-:Y:S01]  /*0520*/  FFMA R8, R3, R23, R10 ;  /* 0x0000001703087223 */ /* 0x000fe2000000000a */
[----:B------:R-:W-:Y:S06]  /*0530*/  @P1 BRA `(.L_x_2) ;  /* 0xfffffffc00381947 */ /* 0x000fec000383ffff */
[----:B------:R-:W-:-:S07]  /*0540*/  MOV R10, R6 ;  /* 0x00000006000a7202 */ /* 0x000fce0000000f00 */
.L_x_1:
[----:B------:R-:W-:-:S13]  /*0550*/  ISETP.NE.AND P1, PT, R24, RZ, PT ;  /* 0x000000ff1800720c */ /* 0x000fda0003f25270 */
[----:B------:R-:W-:Y:S05]  /*0560*/  @!P1 BRA `(.L_x_3) ;  /* 0x0000000000d49947 */ /* 0x000fea0003800000 */
[----:B------:R-:W0:Y:S01]  /*0570*/  LDC.64 R2, c[0x0][0x380] ;  /* 0x0000e000ff027b82 */ /* 0x000e220000000a00 */
[----:B------:R-:W1:Y:S07]  /*0580*/  LDCU UR4, c[0x0][0x3b0] ;  /* 0x00007600ff0477ac */ /* 0x000e6e0008000800 */
[----:B------:R-:W2:Y:S01]  /*0590*/  LDC.64 R4, c[0x0][0x388] ;  /* 0x0000e200ff047b82 */ /* 0x000ea20000000a00 */
[--C-:B-1----:R-:W-:Y:S02]  /*05a0*/  IMAD R11, R0, UR4, R10.reuse ;  /* 0x00000004000b7c24 */ /* 0x102fe4000f8e020a */
[----:B------:R-:W-:-:S02]  /*05b0*/  IMAD R9, R9, UR4, R10 ;  /* 0x0000000409097c24 */ /* 0x000fc4000f8e020a */
[----:B0-----:R-:W-:-:S04]  /*05c0*/  IMAD.WIDE R2, R11, 0x2, R2 ;  /* 0x000000020b027825 */ /* 0x001fc800078e0202 */
[----:B--2---:R-:W-:Y:S02]  /*05d0*/  IMAD.WIDE R4, R9, 0x2, R4 ;  /* 0x0000000209047825 */ /* 0x004fe400078e0204 */
[----:B------:R-:W2:Y:S04]  /*05e0*/  LDG.E.U16.CONSTANT R9, desc[UR24][R2.64] ;  /* 0x0000001802097981 */ /* 0x000ea8000c1e9500 */
[----:B------:R-:W3:Y:S01]  /*05f0*/  LDG.E.U16.CONSTANT R10, desc[UR24][R4.64] ;  /* 0x00000018040a7981 */ /* 0x000ee2000c1e9500 */
[----:B------:R-:W-:Y:S01]  /*0600*/  ISETP.NE.AND P1, PT, R24, 0x1, PT ;  /* 0x000000011800780c */ /* 0x000fe20003f25270 */
[----:B--2---:R-:W-:Y:S02]  /*0610*/  HADD2.F32 R9, -RZ, R9.H0_H0 ;  /* 0x20000009ff097230 */ /* 0x004fe40000004100 */
[----:B---3--:R-:W-:-:S05]  /*0620*/  HADD2.F32 R10, -RZ, R10.H0_H0 ;  /* 0x2000000aff0a7230 */ /* 0x008fca0000004100 */
[----:B------:R-:W-:-:S05]  /*0630*/  FFMA R8, R9, R10, R8 ;  /* 0x0000000a09087223 */ /* 0x000fca0000000008 */
[----:B------:R-:W-:Y:S05]  /*0640*/  @!P1 BRA `(.L_x_3) ;  /* 0x00000000009c9947 */ /* 0x000fea0003800000 */
        /* <DEDUP_REMOVED lines=28> */
[----:B------:R-:W-:Y:S01]  /*0810*/  ISETP.NE.AND P1, PT, R24, 0x6, PT ;  /* 0x000000061800780c */ /* 0x000fe20003f25270 */
[----:B------:R-:W2:Y:S04]  /*0820*/  LDG.E.U16.CONSTANT R9, desc[UR24][R2.64+0xa] ;  /* 0x00000a1802097981 */ /* 0x000ea8000c1e9500 */
[----:B------:R-:W3:Y:S08]  /*0830*/  LDG.E.U16.CONSTANT R10, desc[UR24][R4.64+0xa] ;  /* 0x00000a18040a7981 */ /* 0x000ef0000c1e9500 */
[----:B------:R-:W4:Y:S04]  /*0840*/  @P1 LDG.E.U16.CONSTANT R11, desc[UR24][R2.64+0xc] ;  /* 0x00000c18020b1981 */ /* 0x000f28000c1e9500 */
[----:B------:R-:W5:Y:S01]  /*0850*/  @P1 LDG.E.U16.CONSTANT R12, desc[UR24][R4.64+0xc] ;  /* 0x00000c18040c1981 */ /* 0x000f62000c1e9500 */
[----:B--2---:R-:W-:-:S02]  /*0860*/  HADD2.F32 R9, -RZ, R9.H0_H0 ;  /* 0x20000009ff097230 */ /* 0x004fc40000004100 */
[----:B---3--:R-:W-:-:S05]  /*0870*/  HADD2.F32 R10, -RZ, R10.H0_H0 ;  /* 0x2000000aff0a7230 */ /* 0x008fca0000004100 */
[----:B------:R-:W-:Y:S01]  /*0880*/  FFMA R8, R9, R10, R8 ;  /* 0x0000000a09087223 */ /* 0x000fe20000000008 */
[----:B----4-:R-:W-:Y:S02]  /*0890*/  @P1 HADD2.F32 R11, -RZ, R11.H0_H0 ;  /* 0x2000000bff0b1230 */ /* 0x010fe40000004100 */
[----:B-----5:R-:W-:-:S05]  /*08a0*/  @P1 HADD2.F32 R12, -RZ, R12.H0_H0 ;  /* 0x2000000cff0c1230 */ /* 0x020fca0000004100 */
[----:B------:R-:W-:-:S07]  /*08b0*/  @P1 FFMA R8, R11, R12, R8 ;  /* 0x0000000c0b081223 */ /* 0x000fce0000000008 */
.L_x_3:
[----:B------:R-:W0:Y:S01]  /*08c0*/  LDCU UR4, c[0x0][0x3a0] ;  /* 0x00007400ff0477ac */ /* 0x000e220008000800 */
[C---:B------:R-:W-:Y:S02]  /*08d0*/  LEA R3, R7.reuse, UR27, 0x2 ;  /* 0x0000001b07037c11 */ /* 0x040fe4000f8e10ff */
[----:B------:R-:W-:Y:S01]  /*08e0*/  IADD3 R7, PT, PT, R7, 0x1, RZ ;  /* 0x0000000107077810 */ /* 0x000fe20007ffe0ff */
[----:B------:R-:W1:Y:S01]  /*08f0*/  LDCU UR6, c[0x0][0x3a8] ;  /* 0x00007500ff0677ac */ /* 0x000e620008000800 */
[----:B0-----:R-:W-:Y:S02]  /*0900*/  FMUL R8, R8, UR4 ;  /* 0x0000000408087c20 */ /* 0x001fe40008400000 */
[----:B-1----:R-:W-:-:S03]  /*0910*/  ISETP.NE.AND P1, PT, R7, UR6, PT ;  /* 0x0000000607007c0c */ /* 0x002fc6000bf25270 */
[----:B------:R0:W-:Y:S01]  /*0920*/  STL [R3], R8 ;  /* 0x0000000803007387 */ /* 0x0001e20000100800 */
[----:B------:R-:W-:-:S09]  /*0930*/  FMNMX R13, R8, R13, !PT ;  /* 0x0000000d080d7209 */ /* 0x000fd20007800000 */
[----:B0-----:R-:W-:Y:S05]  /*0940*/  @!P1 BRA `(.L_x_4) ;  /* 0x0000000000d49947 */ /* 0x001fea0003800000 */
[----:B------:R-:W-:Y:S05]  /*0950*/  BRA `(.L_x_5) ;  /* 0xfffffff800107947 */ /* 0x000fea000383ffff */
.L_x_0:
[----:B------:R-:W0:Y:S01]  /*0960*/  LDCU UR5, c[0x0][0x3a0] ;  /* 0x00007400ff0577ac */ /* 0x000e220008000800 */
[----:B------:R-:W-:Y:S01]  /*0970*/  MOV R13, 0xff800000 ;  /* 0xff800000000d7802 */ /* 0x000fe20000000f00 */
[----:B------:R-:W-:Y:S02]  /*0980*/  UISETP.GE.U32.AND UP0, UPT, UR6, 0x8, UPT ;  /* 0x000000080600788c */ /* 0x000fe4000bf06070 */
[----:B------:R-:W-:Y:S01]  /*0990*/  ULOP3.LUT UR7, UR6, 0x7, URZ, 0xc0, !UPT ;  /* 0x0000000706077892 */ /* 0x000fe2000f8ec0ff */
[----:B------:R-:W-:-:S03]  /*09a0*/  UMOV UR4, URZ ;  /* 0x000000ff00047c82 */ /* 0x000fc60008000000 */
[----:B------:R-:W-:Y:S01]  /*09b0*/  UISETP.NE.AND UP1, UPT, UR7, URZ, UPT ;  /* 0x000000ff0700728c */ /* 0x000fe2000bf25270 */
[----:B0-----:R-:W-:Y:S02]  /*09c0*/  FMUL R4, RZ, UR5 ;  /* 0x00000005ff047c20 */ /* 0x001fe40008400000 */
[----:B------:R-:W-:Y:S08]  /*09d0*/  BRA.U !UP0, `(.L_x_6) ;  /* 0x0000000108447547 */ /* 0x000ff0000b800000 */
[----:B------:R-:W-:Y:S01]  /*09e0*/  MOV R13, 0xff800000 ;  /* 0xff800000000d7802 */ /* 0x000fe20000000f00 */
[----:B------:R-:W-:Y:S01]  /*09f0*/  ULOP3.LUT UR4, UR6, 0x7ffffff8, URZ, 0xc0, !UPT ;  /* 0x7ffffff806047892 */ /* 0x000fe2000f8ec0ff */
[----:B------:R-:W-:-:S11]  /*0a00*/  UMOV UR5, URZ ;  /* 0x000000ff00057c82 */ /* 0x000fd60008000000 */
.L_x_7:
[----:B------:R-:W-:Y:S01]  /*0a10*/  ULEA UR8, UR5, UR27, 0x2 ;  /* 0x0000001b05087291 */ /* 0x000fe2000f8e10ff */
[-C--:B0-----:R-:W-:Y:S01]  /*0a20*/  MOV R5, R4.reuse ;  /* 0x0000000400057202 */ /* 0x081fe20000000f00 */
[----:B------:R-:W-:Y:S01]  /*0a30*/  UIADD3 UR5, UPT, UPT, UR5, 0x8, URZ ;  /* 0x0000000805057890 */ /* 0x000fe2000fffe0ff */
[-C--:B------:R-:W-:Y:S02]  /*0a40*/  MOV R6, R4.reuse ;  /* 0x0000000400067202 */ /* 0x080fe40000000f00 */
[-C--:B------:R-:W-:Y:S01]  /*0a50*/  MOV R8, R4.reuse ;  /* 0x0000000400087202 */ /* 0x080fe20000000f00 */
[----:B------:R-:W-:Y:S01]  /*0a60*/  UISETP.NE.AND UP0, UPT, UR5, UR4, UPT ;  /* 0x000000040500728c */ /* 0x000fe2000bf05270 */
[-C--:B------:R-:W-:Y:S02]  /*0a70*/  MOV R9, R4.reuse ;  /* 0x0000000400097202 */ /* 0x080fe40000000f00 */
[-C--:B------:R-:W-:Y:S02]  /*0a80*/  MOV R10, R4.reuse ;  /* 0x00000004000a7202 */ /* 0x080fe40000000f00 */
[----:B------:R-:W-:-:S02]  /*0a90*/  MOV R11, R4 ;  /* 0x00000004000b7202 */ /* 0x000fc40000000f00 */
[----:B------:R-:W-:Y:S02]  /*0aa0*/  MOV R7, R4 ;  /* 0x0000000400077202 */ /* 0x000fe40000000f00 */
[----:B------:R-:W-:Y:S01]  /*0ab0*/  FMNMX R13, R4, R13, !PT ;  /* 0x0000000d040d7209 */ /* 0x000fe20007800000 */
[----:B------:R0:W-:Y:S04]  /*0ac0*/  STL.128 [UR8+0x10], R8 ;  /* 0x00001008ff007987 */ /* 0x0001e80008100c08 */
[----:B------:R0:W-:Y:S01]  /*0ad0*/  STL.128 [UR8], R4 ;  /* 0x00000004ff007987 */ /* 0x0001e20008100c08 */
[----:B------:R-:W-:Y:S05]  /*0ae0*/  BRA.U UP0, `(.L_x_7) ;  /* 0xfffffffd00c87547 */ /* 0x000fea000b83ffff */
.L_x_6:
[----:B------:R-:W-:Y:S05]  /*0af0*/  BRA.U !UP1, `(.L_x_4) ;  /* 0x0000000109687547 */ /* 0x000fea000b800000 */
[----:B------:R-:W-:Y:S01]  /*0b00*/  UISETP.GE.U32.AND UP0, UPT, UR7, 0x4, UPT ;  /* 0x000000040700788c */ /* 0x000fe2000bf06070 */
[-C--:B0-----:R-:W-:Y:S02]  /*0b10*/  MOV R5, R4.reuse ;  /* 0x0000000400057202 */ /* 0x081fe40000000f00 */
[-C--:B------:R-:W-:Y:S02]  /*0b20*/  MOV R2, R4.reuse ;  /* 0x0000000400027202 */ /* 0x080fe40000000f00 */
[----:B------:R-:W-:Y:S02]  /*0b30*/  MOV R3, R4 ;  /* 0x0000000400037202 */ /* 0x000fe40000000f00 */
[----:B------:R-:W-:-:S04]  /*0b40*/  PLOP3.LUT P0, PT, PT, PT, UP0, 0x80, 0x8 ;  /* 0x000000000008781c */ /* 0x000fc80003f0f008 */
[----:B------:R-:W-:Y:S02]  /*0b50*/  @UP0 ULEA UR5, UR4, UR27, 0x2 ;  /* 0x0000001b04050291 */ /* 0x000fe4000f8e10ff */
[----:B------:R-:W-:-:S07]  /*0b60*/  @UP0 UIADD3 UR4, UPT, UPT, UR4, 0x4, URZ ;  /* 0x0000000404040890 */ /* 0x000fce000fffe0ff */
[----:B------:R1:W-:Y:S01]  /*0b70*/  @P0 STL.64 [UR5], R4 ;  /* 0x00000004ff000987 */ /* 0x0003e20008100a05 */
[----:B------:R-:W-:-:S03]  /*0b80*/  @P0 FMNMX R13, R13, R4, !PT ;  /* 0x000000040d0d0209 */ /* 0x000fc60007800000 */
[----:B------:R1:W-:Y:S01]  /*0b90*/  @P0 STL.64 [UR5+0x8], R2 ;  /* 0x00000802ff000987 */ /* 0x0003e20008100a05 */
[----:B------:R-:W-:-:S04]  /*0ba0*/  ULOP3.LUT UR5, UR6, 0x3, URZ, 0xc0, !UPT ;  /* 0x0000000306057892 */ /* 0x000fc8000f8ec0ff */
[----:B------:R-:W-:-:S09]  /*0bb0*/  UISETP.NE.AND UP0, UPT, UR5, URZ, UPT ;  /* 0x000000ff0500728c */ /* 0x000fd2000bf05270 */
[----:B-1----:R-:W-:Y:S05]  /*0bc0*/  BRA.U !UP0, `(.L_x_4) ;  /* 0x0000000108347547 */ /* 0x002fea000b800000 */
[----:B------:R-:W-:Y:S01]  /*0bd0*/  UISETP.NE.AND UP0, UPT, UR5, 0x1, UPT ;  /* 0x000000010500788c */ /* 0x000fe2000bf05270 */
[----:B------:R-:W-:Y:S01]  /*0be0*/  MOV R5, R4 ;  /* 0x0000000400057202 */ /* 0x000fe20000000f00 */
[----:B------:R-:W-:-:S04]  /*0bf0*/  ULOP3.LUT UR5, UR6, 0x1, URZ, 0xc0, !UPT ;  /* 0x0000000106057892 */ /* 0x000fc8000f8ec0ff */
[----:B------:R-:W-:Y:S01]  /*0c00*/  UISETP.NE.U32.AND UP1, UPT, UR5, 0x1, UPT ;  /* 0x000000010500788c */ /* 0x000fe2000bf25070 */
[----:B------:R-:W-:-:S04]  /*0c10*/  PLOP3.LUT P0, PT, PT, PT, UP0, 0x80, 0x8 ;  /* 0x000000000008781c */ /* 0x000fc80003f0f008 */
[----:B------:R-:W-:Y:S01]  /*0c20*/  @UP0 ULEA UR5, UR4, UR27, 0x2 ;  /* 0x0000001b04050291 */ /* 0x000fe2000f8e10ff */
[----:B------:R-:W-:Y:S01]  /*0c30*/  PLOP3.LUT P1, PT, PT, PT, UP1, 0x80, 0x8 ;  /* 0x000000000008781c */ /* 0x000fe20003f2f018 */
[----:B------:R-:W-:-:S04]  /*0c40*/  @UP0 UIADD3 UR4, UPT, UPT, UR4, 0x2, URZ ;  /* 0x0000000204040890 */ /* 0x000fc8000fffe0ff */
[----:B------:R-:W-:-:S03]  /*0c50*/  @!UP1 ULEA UR4, UR4, UR27, 0x2 ;  /* 0x0000001b04049291 */ /* 0x000fc6000f8e10ff */
[----:B------:R1:W-:Y:S01]  /*0c60*/  @P0 STL.64 [UR5], R4 ;  /* 0x00000004ff000987 */ /* 0x0003e20008100a05 */
[----:B------:R-:W-:-:S04]  /*0c70*/  @P0 FMNMX R13, R13, R4, !PT ;  /* 0x000000040d0d0209 */ /* 0x000fc80007800000 */
[----:B------:R-:W-:Y:S01]  /*0c80*/  @!P1 FMNMX R13, R13, R4, !PT ;  /* 0x000000040d0d9209 */ /* 0x000fe20007800000 */
[----:B------:R1:W-:Y:S06]  /*0c90*/  @!P1 STL [UR4], R4 ;  /* 0x00000004ff009987 */ /* 0x0003ec0008100804 */
.L_x_4:
[----:B------:R-:W-:Y:S01]  /*0ca0*/  UISETP.GE.U32.AND UP0, UPT, UR6, 0x8, UPT ;  /* 0x000000080600788c */ /* 0x000fe2000bf06070 */
[----:B------:R-:W-:Y:S01]  /*0cb0*/  HFMA2 R3, -RZ, RZ, 0, 0 ;  /* 0x00000000ff037431 */ /* 0x000fe200000001ff */
[----:B------:R-:W-:Y:S01]  /*0cc0*/  ULOP3.LUT UR30, UR6, 0x7, URZ, 0xc0, !UPT ;  /* 0x00000007061e7892 */ /* 0x000fe2000f8ec0ff */
[----:B------:R-:W-:-:S03]  /*0cd0*/  UMOV UR4, URZ ;  /* 0x000000ff00047c82 */ /* 0x000fc60008000000 */
[----:B------:R-:W-:-:S03]  /*0ce0*/  UISETP.NE.AND UP1, UPT, UR30, URZ, UPT ;  /* 0x000000ff1e00728c */ /* 0x000fc6000bf25270 */
[----:B------:R-:W-:Y:S08]  /*0cf0*/  BRA.U !UP0, `(.L_x_8) ;  /* 0x0000000508747547 */ /* 0x000ff0000b800000 */
[----:B------:R-:W-:Y:S01]  /*0d00*/  MOV R3, RZ ;  /* 0x000000ff00037202 */ /* 0x000fe20000000f00 */
[----:B------:R-:W-:Y:S01]  /*0d10*/  ULOP3.LUT UR4, UR6, 0x7ffffff8, URZ, 0xc0, !UPT ;  /* 0x7ffffff806047892 */ /* 0x000fe2000f8ec0ff */
[----:B------:R-:W-:-:S11]  /*0d20*/  UMOV UR5, URZ ;  /* 0x000000ff00057c82 */ /* 0x000fd60008000000 */
.L_x_9:
[----:B------:R-:W-:-:S09]  /*0d30*/  ULEA UR7, UR5, UR27, 0x2 ;  /* 0x0000001b05077291 */ /* 0x000fd2000f8e10ff */
[----:B0-----:R-:W2:Y:S04]  /*0d40*/  LDL.128 R8, [UR7] ;  /* 0x00000007ff087983 */ /* 0x001ea80008100c00 */
[----:B-1----:R-:W3:Y:S01]  /*0d50*/  LDL.128 R4, [UR7+0x10] ;  /* 0x00001007ff047983 */ /* 0x002ee20008100c00 */
[----:B------:R-:W-:Y:S01]  /*0d60*/  HFMA2 R15, -RZ, RZ, 3.7421875, 0 ;  /* 0x437c0000ff0f7431 */ /* 0x000fe200000001ff */
[----:B------:R-:W-:Y:S01]  /*0d70*/  MOV R12, 0x3bbb989d ;  /* 0x3bbb989d000c7802 */ /* 0x000fe20000000f00 */
[----:B------:R-:W-:-:S04]  /*0d80*/  UIADD3 UR5, UPT, UPT, UR5, 0x8, URZ ;  /* 0x0000000805057890 */ /* 0x000fc8000fffe0ff */
[----:B------:R-:W-:Y:S01]  /*0d90*/  UISETP.NE.AND UP0, UPT, UR5, UR4, UPT ;  /* 0x000000040500728c */ /* 0x000fe2000bf05270 */
[--C-:B--2---:R-:W-:Y:S01]  /*0da0*/  FADD R19, R8, -R13.reuse ;  /* 0x8000000d08137221 */ /* 0x104fe20000000000 */
[--C-:B------:R-:W-:Y:S01]  /*0db0*/  FADD R21, R9, -R13.reuse ;  /* 0x8000000d09157221 */ /* 0x100fe20000000000 */
[--C-:B------:R-:W-:Y:S02]  /*0dc0*/  FADD R17, R10, -R13.reuse ;  /* 0x8000000d0a117221 */ /* 0x100fe40000000000 */
[-C--:B------:R-:W-:Y:S01]  /*0dd0*/  FFMA.SAT R2, R19, R12.reuse, 0.5 ;  /* 0x3f00000013027423 */ /* 0x080fe2000000200c */
[-C--:B------:R-:W-:Y:S01]  /*0de0*/  FFMA.SAT R14, R21, R12.reuse, 0.5 ;  /* 0x3f000000150e7423 */ /* 0x080fe2000000200c */
[-C--:B------:R-:W-:Y:S01]  /*0df0*/  FFMA.SAT R16, R17, R12.reuse, 0.5 ;  /* 0x3f00000011107423 */ /* 0x080fe2000000200c */
[--C-:B---3--:R-:W-:Y:S01]  /*0e00*/  FADD R5, R5, -R13.reuse ;  /* 0x8000000d05057221 */ /* 0x108fe20000000000 */
[-C--:B------:R-:W-:Y:S01]  /*0e10*/  FFMA.RM R2, R2, R15.reuse, 12582913 ;  /* 0x4b40000102027423 */ /* 0x080fe2000000400f */
[-C--:B------:R-:W-:Y:S01]  /*0e20*/  FFMA.RM R14, R14, R15.reuse, 12582913 ;  /* 0x4b4000010e0e7423 */ /* 0x080fe2000000400f */
[-C--:B------:R-:W-:Y:S01]  /*0e30*/  FFMA.RM R9, R16, R15.reuse, 12582913 ;  /* 0x4b40000110097423 */ /* 0x080fe2000000400f */
[-C--:B------:R-:W-:Y:S01]  /*0e40*/  FFMA.SAT R22, R5, R12.reuse, 0.5 ;  /* 0x3f00000005167423 */ /* 0x080fe2000000200c */
[----:B------:R-:W-:Y:S01]  /*0e50*/  FADD R8, R2, -12583039 ;  /* 0xcb40007f02087421 */ /* 0x000fe20000000000 */
[----:B------:R-:W-:Y:S01]  /*0e60*/  FADD R10, R14, -12583039 ;  /* 0xcb40007f0e0a7421 */ /* 0x000fe20000000000 */
[----:B------:R-:W-:Y:S01]  /*0e70*/  FADD R16, R9, -12583039 ;  /* 0xcb40007f09107421 */ /* 0x000fe20000000000 */
[--C-:B------:R-:W-:Y:S01]  /*0e80*/  FADD R23, R6, -R13.reuse ;  /* 0x8000000d06177221 */ /* 0x100fe20000000000 */
[----:B------:R-:W-:Y:S01]  /*0e90*/  FFMA R8, R19, 1.4426950216293334961, -R8 ;  /* 0x3fb8aa3b13087823 */ /* 0x000fe20000000808 */
[----:B------:R-:W-:Y:S01]  /*0ea0*/  FFMA R10, R21, 1.4426950216293334961, -R10 ;  /* 0x3fb8aa3b150a7823 */ /* 0x000fe2000000080a */
[----:B------:R-:W-:Y:S01]  /*0eb0*/  FFMA R16, R17, 1.4426950216293334961, -R16 ;  /* 0x3fb8aa3b11107823 */ /* 0x000fe20000000810 */
[--C-:B------:R-:W-:Y:S01]  /*0ec0*/  FADD R7, R7, -R13.reuse ;  /* 0x8000000d07077221 */ /* 0x100fe20000000000 */
[----:B------:R-:W-:Y:S01]  /*0ed0*/  FFMA R8, R19, 1.925963033500011079e-08, R8 ;  /* 0x32a5706013087823 */ /* 0x000fe20000000008 */
[--C-:B------:R-:W-:Y:S01]  /*0ee0*/  FADD R19, R11, -R13.reuse ;  /* 0x8000000d0b137221 */ /* 0x100fe20000000000 */
[----:B------:R-:W-:Y:S01]  /*0ef0*/  FFMA R10, R21, 1.925963033500011079e-08, R10 ;  /* 0x32a57060150a7823 */ /* 0x000fe2000000000a */
[----:B------:R-:W-:Y:S01]  /*0f00*/  FADD R21, R4, -R13 ;  /* 0x8000000d04157221 */ /* 0x000fe20000000000 */
[----:B------:R0:W-:Y:S01]  /*0f10*/  MUFU.EX2 R11, R8 ;  /* 0x00000008000b7308 */ /* 0x0001e20000000800 */
[-C--:B------:R-:W-:Y:S01]  /*0f20*/  FFMA.SAT R18, R19, R12.reuse, 0.5 ;  /* 0x3f00000013127423 */ /* 0x080fe2000000200c */
[----:B------:R-:W-:Y:S01]  /*0f30*/  FFMA R16, R17, 1.925963033500011079e-08, R16 ;  /* 0x32a5706011107823 */ /* 0x000fe20000000010 */
[-C--:B------:R-:W-:Y:S01]  /*0f40*/  FFMA.SAT R20, R21, R12.reuse, 0.5 ;  /* 0x3f00000015147423 */ /* 0x080fe2000000200c */
[-C--:B------:R-:W-:Y:S01]  /*0f50*/  FFMA.RM R17, R22, R15.reuse, 12582913 ;  /* 0x4b40000116117423 */ /* 0x080fe2000000400f */
[-C--:B------:R-:W-:Y:S01]  /*0f60*/  FFMA.RM R4, R18, R15.reuse, 12582913 ;  /* 0x4b40000112047423 */ /* 0x080fe2000000400f */
[-C--:B------:R-:W-:Y:S01]  /*0f70*/  FFMA.SAT R22, R23, R12.reuse, 0.5 ;  /* 0x3f00000017167423 */ /* 0x080fe2000000200c */
[----:B------:R-:W-:Y:S01]  /*0f80*/  FFMA.SAT R24, R7, R12, 0.5 ;  /* 0x3f00000007187423 */ /* 0x000fe2000000200c */
[----:B------:R-:W-:Y:S01]  /*0f90*/  FADD R6, R17, -12583039 ;  /* 0xcb40007f11067421 */ /* 0x000fe20000000000 */
[----:B0-----:R-:W-:Y:S01]  /*0fa0*/  FFMA.RM R8, R20, R15, 12582913 ;  /* 0x4b40000114087423 */ /* 0x001fe2000000400f */
[----:B------:R-:W-:Y:S01]  /*0fb0*/  FADD R18, R4, -12583039 ;  /* 0xcb40007f04127421 */ /* 0x000fe20000000000 */
[----:B------:R-:W0:Y:S01]  /*0fc0*/  MUFU.EX2 R10, R10 ;  /* 0x0000000a000a7308 */ /* 0x000e220000000800 */
[----:B------:R-:W-:Y:S01]  /*0fd0*/  FFMA R6, R5, 1.4426950216293334961, -R6 ;  /* 0x3fb8aa3b05067823 */ /* 0x000fe20000000806 */
[----:B------:R-:W-:Y:S01]  /*0fe0*/  FADD R20, R8, -12583039 ;  /* 0xcb40007f08147421 */ /* 0x000fe20000000000 */
[----:B------:R-:W-:Y:S01]  /*0ff0*/  FFMA R18, R19, 1.4426950216293334961, -R18 ;  /* 0x3fb8aa3b13127823 */ /* 0x000fe20000000812 */
[----:B------:R-:W-:-:S02]  /*1000*/  SHF.L.U32 R9, R9, 0x17, RZ ;  /* 0x0000001709097819 */ /* 0x000fc400000006ff */
[----:B------:R-:W-:Y:S01]  /*1010*/  FFMA R20, R21, 1.4426950216293334961, -R20 ;  /* 0x3fb8aa3b15147823 */ /* 0x000fe20000000814 */
[----:B------:R-:W-:Y:S01]  /*1020*/  FFMA R18, R19, 1.925963033500011079e-08, R18 ;  /* 0x32a5706013127823 */ /* 0x000fe20000000012 */
[----:B------:R-:W1:Y:S01]  /*1030*/  MUFU.EX2 R16, R16 ;  /* 0x0000001000107308 */ /* 0x000e620000000800 */
[----:B------:R-:W-:Y:S01]  /*1040*/  SHF.L.U32 R8, R8, 0x17, RZ ;  /* 0x0000001708087819 */ /* 0x000fe200000006ff */
[----:B------:R-:W-:Y:S01]  /*1050*/  FFMA R19, R21, 1.925963033500011079e-08, R20 ;  /* 0x32a5706015137823 */ /* 0x000fe20000000014 */
[-C--:B------:R-:W-:Y:S01]  /*1060*/  FFMA.RM R20, R22, R15.reuse, 12582913 ;  /* 0x4b40000116147423 */ /* 0x080fe2000000400f */
[----:B------:R-:W-:Y:S01]  /*1070*/  FFMA.RM R21, R24, R15, 12582913 ;  /* 0x4b40000118157423 */ /* 0x000fe2000000400f */
[----:B------:R-:W-:Y:S01]  /*1080*/  FFMA R22, R5, 1.925963033500011079e-08, R6 ;  /* 0x32a5706005167823 */ /* 0x000fe20000000006 */
[----:B------:R-:W-:Y:S01]  /*1090*/  SHF.L.U32 R5, R14, 0x17, RZ ;  /* 0x000000170e057819 */ /* 0x000fe200000006ff */
[----:B------:R-:W-:Y:S01]  /*10a0*/  FADD R12, R20, -12583039 ;  /* 0xcb40007f140c7421 */ /* 0x000fe20000000000 */
[----:B------:R-:W-:Y:S01]  /*10b0*/  FADD R6, R21, -12583039 ;  /* 0xcb40007f15067421 */ /* 0x000fe20000000000 */
[----:B------:R-:W2:Y:S01]  /*10c0*/  MUFU.EX2 R18, R18 ;  /* 0x0000001200127308 */ /* 0x000ea20000000800 */
[----:B------:R-:W-:Y:S01]  /*10d0*/  SHF.L.U32 R14, R17, 0x17, RZ ;  /* 0x00000017110e7819 */ /* 0x000fe200000006ff */
[----:B------:R-:W-:Y:S01]  /*10e0*/  FFMA R12, R23, 1.4426950216293334961, -R12 ;  /* 0x3fb8aa3b170c7823 */ /* 0x000fe2000000080c */
[----:B------:R-:W-:Y:S01]  /*10f0*/  FFMA R6, R7, 1.4426950216293334961, -R6 ;  /* 0x3fb8aa3b07067823 */ /* 0x000fe20000000806 */
[----:B0-----:R-:W-:Y:S01]  /*1100*/  FMUL R5, R5, R10 ;  /* 0x0000000a05057220 */ /* 0x001fe20000400000 */
[----:B------:R-:W-:Y:S01]  /*1110*/  SHF.L.U32 R21, R21, 0x17, RZ ;  /* 0x0000001715157819 */ /* 0x000fe200000006ff */
[----:B------:R-:W-:Y:S01]  /*1120*/  FFMA R12, R23, 1.925963033500011079e-08, R12 ;  /* 0x32a57060170c7823 */ /* 0x000fe2000000000c */
[----:B------:R-:W-:Y:S01]  /*1130*/  FFMA R23, R7, 1.925963033500011079e-08, R6 ;  /* 0x32a5706007177823 */ /* 0x000fe20000000006 */
[----:B------:R-:W-:Y:S01]  /*1140*/  SHF.L.U32 R6, R2, 0x17, RZ ;  /* 0x0000001702067819 */ /* 0x000fe200000006ff */
[----:B------:R-:W0:Y:S01]  /*1150*/  MUFU.EX2 R19, R19 ;  /* 0x0000001300137308 */ /* 0x000e220000000800 */
[----:B------:R-:W-:-:S03]  /*1160*/  SHF.L.U32 R7, R4, 0x17, RZ ;  /* 0x0000001704077819 */ /* 0x000fc600000006ff */
[----:B------:R-:W-:Y:S01]  /*1170*/  FMUL R4, R6, R11 ;  /* 0x0000000b06047220 */ /* 0x000fe20000400000 */
[----:B------:R-:W-:Y:S01]  /*1180*/  SHF.L.U32 R11, R20, 0x17, RZ ;  /* 0x00000017140b7819 */ /* 0x000fe200000006ff */
[----:B-1----:R-:W-:Y:S02]  /*1190*/  FMUL R6, R9, R16 ;  /* 0x0000001009067220 */ /* 0x002fe40000400000 */
[----:B------:R-:W1:Y:S01]  /*11a0*/  MUFU.EX2 R12, R12 ;  /* 0x0000000c000c7308 */ /* 0x000e620000000800 */
[----:B------:R-:W-:Y:S01]  /*11b0*/  FADD R10, R4, R3 ;  /* 0x00000003040a7221 */ /* 0x000fe20000000000 */
[----:B--2---:R-:W-:-:S03]  /*11c0*/  FMUL R7, R7, R18 ;  /* 0x0000001207077220 */ /* 0x004fc60000400000 */
[----:B------:R-:W-:Y:S02]  /*11d0*/  FADD R3, R10, R5 ;  /* 0x000000050a037221 */ /* 0x000fe40000000000 */
[----:B------:R2:W-:Y:S01]  /*11e0*/  STL.128 [UR7], R4 ;  /* 0x00000004ff007987 */ /* 0x0005e20008100c07 */
[----:B------:R-:W3:Y:S01]  /*11f0*/  MUFU.EX2 R15, R22 ;  /* 0x00000016000f7308 */ /* 0x000ee20000000800 */
[----:B0-----:R-:W-:-:S07]  /*1200*/  FMUL R8, R8, R19 ;  /* 0x0000001308087220 */ /* 0x001fce0000400000 */
[----:B------:R-:W0:Y:S01]  /*1210*/  MUFU.EX2 R2, R23 ;  /* 0x0000001700027308 */ /* 0x000e220000000800 */
[----:B-1----:R-:W-:Y:S01]  /*1220*/  FMUL R10, R11, R12 ;  /* 0x0000000c0b0a7220 */ /* 0x002fe20000400000 */
[----:B---3--:R-:W-:Y:S01]  /*1230*/  FMUL R9, R14, R15 ;  /* 0x0000000f0e097220 */ /* 0x008fe20000400000 */
[----:B0-----:R-:W-:Y:S01]  /*1240*/  FMUL R11, R21, R2 ;  /* 0x00000002150b7220 */ /* 0x001fe20000400000 */
[----:B------:R-:W-:-:S04]  /*1250*/  FADD R2, R3, R6 ;  /* 0x0000000603027221 */ /* 0x000fc80000000000 */
[----:B------:R2:W-:Y:S01]  /*1260*/  STL.128 [UR7+0x10], R8 ;  /* 0x00001008ff007987 */ /* 0x0005e20008100c07 */
[----:B------:R-:W-:-:S04]  /*1270*/  FADD R3, R2, R7 ;  /* 0x0000000702037221 */ /* 0x000fc80000000000 */
[----:B------:R-:W-:-:S04]  /*1280*/  FADD R2, R3, R8 ;  /* 0x0000000803027221 */ /* 0x000fc80000000000 */
[----:B------:R-:W-:-:S04]  /*1290*/  FADD R3, R2, R9 ;  /* 0x0000000902037221 */ /* 0x000fc80000000000 */
[----:B------:R-:W-:-:S04]  /*12a0*/  FADD R2, R3, R10 ;  /* 0x0000000a03027221 */ /* 0x000fc80000000000 */
[----:B------:R-:W-:Y:S01]  /*12b0*/  FADD R3, R2, R11 ;  /* 0x0000000b02037221 */ /* 0x000fe20000000000 */
[----:B--2---:R-:W-:Y:S06]  /*12c0*/  BRA.U UP0, `(.L_x_9) ;  /* 0xfffffff900987547 */ /* 0x004fec000b83ffff */
.L_x_8:
[----:B------:R-:W-:Y:S05]  /*12d0*/  BRA.U !UP1, `(.L_x_10) ;  /* 0x0000000509a47547 */ /* 0x000fea000b800000 */
[----:B------:R-:W-:Y:S02]  /*12e0*/  UISETP.GE.U32.AND UP0, UPT, UR30, 0x4, UPT ;  /* 0x000000041e00788c */ /* 0x000fe4000bf06070 */
[----:B------:R-:W-:-:S04]  /*12f0*/  ULOP3.LUT UR7, UR6, 0x3, URZ, 0xc0, !UPT ;  /* 0x0000000306077892 */ /* 0x000fc8000f8ec0ff */
[----:B------:R-:W-:-:S03]  /*1300*/  UISETP.NE.AND UP1, UPT, UR7, URZ, UPT ;  /* 0x000000ff0700728c */ /* 0x000fc6000bf25270 */
[----:B------:R-:W-:Y:S08]  /*1310*/  BRA.U !UP0, `(.L_x_11) ;  /* 0x0000000108d07547 */ /* 0x000ff0000b800000 */
[----:B------:R-:W-:-:S09]  /*1320*/  ULEA UR5, UR4, UR27, 0x2 ;  /* 0x0000001b04057291 */ /* 0x000fd2000f8e10ff */
[----:B------:R-:W2:Y:S04]  /*1330*/  LDL R2, [UR5] ;  /* 0x00000005ff027983 */ /* 0x000ea80008100800 */
[----:B01----:R-:W3:Y:S04]  /*1340*/  LDL R4, [UR5+0x4] ;  /* 0x00000405ff047983 */ /* 0x003ee80008100800 */
[----:B------:R-:W4:Y:S04]  /*1350*/  LDL R8, [UR5+0x8] ;  /* 0x00000805ff087983 */ /* 0x000f280008100800 */
[----:B------:R-:W5:Y:S01]  /*1360*/  LDL R12, [UR5+0xc] ;  /* 0x00000c05ff0c7983 */ /* 0x000f620008100800 */
[----:B------:R-:W-:Y:S01]  /*1370*/  MOV R14, 0x3bbb989d ;  /* 0x3bbb989d000e7802 */ /* 0x000fe20000000f00 */
[----:B------:R-:W-:Y:S01]  /*1380*/  HFMA2 R15, -RZ, RZ, 3.7421875, 0 ;  /* 0x437c0000ff0f7431 */ /* 0x000fe200000001ff */
[----:B------:R-:W-:Y:S01]  /*1390*/  UIADD3 UR4, UPT, UPT, UR4, 0x4, URZ ;  /* 0x0000000404047890 */ /* 0x000fe2000fffe0ff */
[----:B--2---:R-:W-:Y:S01]  /*13a0*/  FADD R5, R2, -R13 ;  /* 0x8000000d02057221 */ /* 0x004fe20000000000 */
[----:B---3--:R-:W-:-:S03]  /*13b0*/  FADD R7, -R13, R4 ;  /* 0x000000040d077221 */ /* 0x008fc60000000100 */
[-C--:B------:R-:W-:Y:S01]  /*13c0*/  FFMA.SAT R2, R5, R14.reuse, 0.5 ;  /* 0x3f00000005027423 */ /* 0x080fe2000000200e */
[----:B----4-:R-:W-:Y:S01]  /*13d0*/  FADD R9, R8, -R13 ;  /* 0x8000000d08097221 */ /* 0x010fe20000000000 */
[-C--:B------:R-:W-:Y:S02]  /*13e0*/  FFMA.SAT R4, R7, R14.reuse, 0.5 ;  /* 0x3f00000007047423 */ /* 0x080fe4000000200e */
[-C--:B------:R-:W-:Y:S01]  /*13f0*/  FFMA.RM R2, R2, R15.reuse, 12582913 ;  /* 0x4b40000102027423 */ /* 0x080fe2000000400f */
[----:B-----5:R-:W-:Y:S01]  /*1400*/  FADD R11, -R13, R12 ;  /* 0x0000000c0d0b7221 */ /* 0x020fe20000000100 */
[-C--:B------:R-:W-:Y:S01]  /*1410*/  FFMA.SAT R10, R9, R14.reuse, 0.5 ;  /* 0x3f000000090a7423 */ /* 0x080fe2000000200e */
[-C--:B------:R-:W-:Y:S01]  /*1420*/  FFMA.RM R4, R4, R15.reuse, 12582913 ;  /* 0x4b40000104047423 */ /* 0x080fe2000000400f */
[----:B------:R-:W-:Y:S01]  /*1430*/  FADD R6, R2, -12583039 ;  /* 0xcb40007f02067421 */ /* 0x000fe20000000000 */
[----:B------:R-:W-:Y:S01]  /*1440*/  FFMA.SAT R14, R11, R14, 0.5 ;  /* 0x3f0000000b0e7423 */ /* 0x000fe2000000200e */
[-C--:B------:R-:W-:Y:S01]  /*1450*/  FFMA.RM R10, R10, R15.reuse, 12582913 ;  /* 0x4b4000010a0a7423 */ /* 0x080fe2000000400f */
[----:B------:R-:W-:Y:S01]  /*1460*/  FADD R8, R4, -12583039 ;  /* 0xcb40007f04087421 */ /* 0x000fe20000000000 */
[----:B------:R-:W-:Y:S01]  /*1470*/  FFMA R6, R5, 1.4426950216293334961, -R6 ;  /* 0x3fb8aa3b05067823 */ /* 0x000fe20000000806 */
[----:B------:R-:W-:Y:S01]  /*1480*/  FFMA.RM R14, R14, R15, 12582913 ;  /* 0x4b4000010e0e7423 */ /* 0x000fe2000000400f */
[----:B------:R-:W-:Y:S01]  /*1490*/  FADD R12, R10, -12583039 ;  /* 0xcb40007f0a0c7421 */ /* 0x000fe20000000000 */
[----:B------:R-:W-:Y:S01]  /*14a0*/  FFMA R8, R7, 1.4426950216293334961, -R8 ;  /* 0x3fb8aa3b07087823 */ /* 0x000fe20000000808 */
[----:B------:R-:W-:Y:S01]  /*14b0*/  FFMA R6, R5, 1.925963033500011079e-08, R6 ;  /* 0x32a5706005067823 */ /* 0x000fe20000000006 */
[----:B------:R-:W-:Y:S01]  /*14c0*/  FADD R16, R14, -12583039 ;  /* 0xcb40007f0e107421 */ /* 0x000fe20000000000 */
[----:B------:R-:W-:Y:S01]  /*14d0*/  FFMA R12, R9, 1.4426950216293334961, -R12 ;  /* 0x3fb8aa3b090c7823 */ /* 0x000fe2000000080c */
[----:B------:R-:W-:Y:S01]  /*14e0*/  FFMA R8, R7, 1.925963033500011079e-08, R8 ;  /* 0x32a5706007087823 */ /* 0x000fe20000000008 */
[----:B------:R-:W0:Y:S01]  /*14f0*/  MUFU.EX2 R5, R6 ;  /* 0x0000000600057308 */ /* 0x000e220000000800 */
[----:B------:R-:W-:Y:S01]  /*1500*/  FFMA R16, R11, 1.4426950216293334961, -R16 ;  /* 0x3fb8aa3b0b107823 */ /* 0x000fe20000000810 */
[----:B------:R-:W-:Y:S01]  /*1510*/  FFMA R12, R9, 1.925963033500011079e-08, R12 ;  /* 0x32a57060090c7823 */ /* 0x000fe2000000000c */
[----:B------:R-:W-:-:S02]  /*1520*/  SHF.L.U32 R2, R2, 0x17, RZ ;  /* 0x0000001702027819 */ /* 0x000fc400000006ff */
[----:B------:R-:W-:Y:S01]  /*1530*/  FFMA R16, R11, 1.925963033500011079e-08, R16 ;  /* 0x32a570600b107823 */ /* 0x000fe20000000010 */
[----:B------:R-:W-:Y:S02]  /*1540*/  SHF.L.U32 R4, R4, 0x17, RZ ;  /* 0x0000001704047819 */ /* 0x000fe400000006ff */
[----:B------:R-:W1:Y:S01]  /*1550*/  MUFU.EX2 R7, R8 ;  /* 0x0000000800077308 */ /* 0x000e620000000800 */
[----:B------:R-:W-:Y:S02]  /*1560*/  SHF.L.U32 R10, R10, 0x17, RZ ;  /* 0x000000170a0a7819 */ /* 0x000fe400000006ff */
[----:B------:R-:W-:-:S05]  /*1570*/  SHF.L.U32 R14, R14, 0x17, RZ ;  /* 0x000000170e0e7819 */ /* 0x000fca00000006ff */
[----:B------:R-:W2:Y:S01]  /*1580*/  MUFU.EX2 R9, R12 ;  /* 0x0000000c00097308 */ /* 0x000ea20000000800 */
[----:B0-----:R-:W-:-:S04]  /*1590*/  FMUL R2, R2, R5 ;  /* 0x0000000502027220 */ /* 0x001fc80000400000 */
[----:B------:R-:W-:Y:S01]  /*15a0*/  FADD R3, R3, R2 ;  /* 0x0000000203037221 */ /* 0x000fe20000000000 */
[----:B------:R3:W-:Y:S02]  /*15b0*/  STL [UR5], R2 ;  /* 0x00000002ff007987 */ /* 0x0007e40008100805 */
[----:B------:R-:W0:Y:S01]  /*15c0*/  MUFU.EX2 R11, R16 ;  /* 0x00000010000b7308 */ /* 0x000e220000000800 */
[----:B-1----:R-:W-:-:S04]  /*15d0*/  FMUL R4, R4, R7 ;  /* 0x0000000704047220 */ /* 0x002fc80000400000 */
[----:B------:R-:W-:Y:S01]  /*15e0*/  FADD R3, R3, R4 ;  /* 0x0000000403037221 */ /* 0x000fe20000000000 */
[----:B------:R3:W-:Y:S01]  /*15f0*/  STL [UR5+0x4], R4 ;  /* 0x00000404ff007987 */ /* 0x0007e20008100805 */
[----:B--2---:R-:W-:-:S04]  /*1600*/  FMUL R10, R10, R9 ;  /* 0x000000090a0a7220 */ /* 0x004fc80000400000 */
[----:B------:R-:W-:Y:S01]  /*1610*/  FADD R3, R3, R10 ;  /* 0x0000000a03037221 */ /* 0x000fe20000000000 */
[----:B------:R3:W-:Y:S01]  /*1620*/  STL [UR5+0x8], R10 ;  /* 0x0000080aff007987 */ /* 0x0007e20008100805 */
[----:B0-----:R-:W-:-:S04]  /*1630*/  FMUL R14, R14, R11 ;  /* 0x0000000b0e0e7220 */ /* 0x001fc80000400000 */
[----:B------:R-:W-:Y:S01]  /*1640*/  FADD R3, R3, R14 ;  /* 0x0000000e03037221 */ /* 0x000fe20000000000 */
[----:B------:R3:W-:Y:S06]  /*1650*/  STL [UR5+0xc], R14 ;  /* 0x00000c0eff007987 */ /* 0x0007ec0008100805 */
.L_x_11:
[----:B------:R-:W-:Y:S05]  /*1660*/  BRA.U !UP1, `(.L_x_10) ;  /* 0x0000000109c07547 */ /* 0x000fea000b800000 */
[----:B------:R-:W-:Y:S02]  /*1670*/  UISETP.NE.AND UP0, UPT, UR7, 0x1, UPT ;  /* 0x000000010700788c */ /* 0x000fe4000bf05270 */
[----:B------:R-:W-:-:S04]  /*1680*/  ULOP3.LUT UR5, UR6, 0x1, URZ, 0xc0, !UPT ;  /* 0x0000000106057892 */ /* 0x000fc8000f8ec0ff */
[----:B------:R-:W-:-:S03]  /*1690*/  UISETP.NE.U32.AND UP1, UPT, UR5, 0x1, UPT ;  /* 0x000000010500788c */ /* 0x000fc6000bf25070 */
[----:B------:R-:W-:Y:S08]  /*16a0*/  BRA.U !UP0, `(.L_x_12) ;  /* 0x0000000108707547 */ /* 0x000ff0000b800000 */
[----:B------:R-:W-:-:S09]  /*16b0*/  ULEA UR5, UR4, UR27, 0x2 ;  /* 0x0000001b04057291 */ /* 0x000fd2000f8e10ff */
[----:B---3--:R-:W2:Y:S04]  /*16c0*/  LDL R2, [UR5] ;  /* 0x00000005ff027983 */ /* 0x008ea80008100800 */
[----:B0-----:R-:W3:Y:S01]  /*16d0*/  LDL R6, [UR5+0x4] ;  /* 0x00000405ff067983 */ /* 0x001ee20008100800 */
[----:B------:R-:W-:Y:S01]  /*16e0*/  HFMA2 R8, -RZ, RZ, 3.7421875, 0 ;  /* 0x437c0000ff087431 */ /* 0x000fe200000001ff */
[----:B------:R-:W-:Y:S01]  /*16f0*/  MOV R7, 0x3bbb989d ;  /* 0x3bbb989d00077802 */ /* 0x000fe20000000f00 */
[----:B------:R-:W-:Y:S01]  /*1700*/  UIADD3 UR4, UPT, UPT, UR4, 0x2, URZ ;  /* 0x0000000204047890 */ /* 0x000fe2000fffe0ff */
[----:B--2---:R-:W-:Y:S01]  /*1710*/  FADD R2, R2, -R13 ;  /* 0x8000000d02027221 */ /* 0x004fe20000000000 */
[----:B---3--:R-:W-:-:S03]  /*1720*/  FADD R6, -R13, R6 ;  /* 0x000000060d067221 */ /* 0x008fc60000000100 */
[-C--:B-1----:R-:W-:Y:S01]  /*1730*/  FFMA.SAT R4, R2, R7.reuse, 0.5 ;  /* 0x3f00000002047423 */ /* 0x082fe20000002007 */
[----:B------:R-:W-:-:S03]  /*1740*/  FFMA.SAT R7, R6, R7, 0.5 ;  /* 0x3f00000006077423 */ /* 0x000fc60000002007 */
[-C--:B------:R-:W-:Y:S01]  /*1750*/  FFMA.RM R4, R4, R8.reuse, 12582913 ;  /* 0x4b40000104047423 */ /* 0x080fe20000004008 */
[----:B------:R-:W-:-:S03]  /*1760*/  FFMA.RM R7, R7, R8, 12582913 ;  /* 0x4b40000107077423 */ /* 0x000fc60000004008 */
[C---:B------:R-:W-:Y:S01]  /*1770*/  FADD R5, R4.reuse, -12583039 ;  /* 0xcb40007f04057421 */ /* 0x040fe20000000000 */
[----:B------:R-:W-:Y:S01]  /*1780*/  SHF.L.U32 R4, R4, 0x17, RZ ;  /* 0x0000001704047819 */ /* 0x000fe200000006ff */
[C---:B------:R-:W-:Y:S02]  /*1790*/  FADD R9, R7.reuse, -12583039 ;  /* 0xcb40007f07097421 */ /* 0x040fe40000000000 */
[----:B------:R-:W-:Y:S01]  /*17a0*/  FFMA R5, R2, 1.4426950216293334961, -R5 ;  /* 0x3fb8aa3b02057823 */ /* 0x000fe20000000805 */
[----:B------:R-:W-:Y:S01]  /*17b0*/  SHF.L.U32 R7, R7, 0x17, RZ ;  /* 0x0000001707077819 */ /* 0x000fe200000006ff */
[----:B------:R-:W-:Y:S02]  /*17c0*/  FFMA R9, R6, 1.4426950216293334961, -R9 ;  /* 0x3fb8aa3b06097823 */ /* 0x000fe40000000809 */
[----:B------:R-:W-:Y:S02]  /*17d0*/  FFMA R5, R2, 1.925963033500011079e-08, R5 ;  /* 0x32a5706002057823 */ /* 0x000fe40000000005 */
[----:B------:R-:W-:-:S04]  /*17e0*/  FFMA R9, R6, 1.925963033500011079e-08, R9 ;  /* 0x32a5706006097823 */ /* 0x000fc80000000009 */
[----:B------:R-:W0:Y:S08]  /*17f0*/  MUFU.EX2 R5, R5 ;  /* 0x0000000500057308 */ /* 0x000e300000000800 */
[----:B------:R-:W1:Y:S01]  /*1800*/  MUFU.EX2 R2, R9 ;  /* 0x0000000900027308 */ /* 0x000e620000000800 */
[----:B0-----:R-:W-:-:S04]  /*1810*/  FMUL R4, R4, R5 ;  /* 0x0000000504047220 */ /* 0x001fc80000400000 */
[----:B------:R-:W-:Y:S01]  /*1820*/  FADD R3, R3, R4 ;  /* 0x0000000403037221 */ /* 0x000fe20000000000 */
[----:B------:R2:W-:Y:S01]  /*1830*/  STL [UR5], R4 ;  /* 0x00000004ff007987 */ /* 0x0005e20008100805 */
[----:B-1----:R-:W-:-:S04]  /*1840*/  FMUL R2, R7, R2 ;  /* 0x0000000207027220 */ /* 0x002fc80000400000 */
[----:B------:R-:W-:Y:S01]  /*1850*/  FADD R3, R3, R2 ;  /* 0x0000000203037221 */ /* 0x000fe20000000000 */
[----:B------:R2:W-:Y:S06]  /*1860*/  STL [UR5+0x4], R2 ;  /* 0x00000402ff007987 */ /* 0x0005ec0008100805 */
.L_x_12:
[----:B------:R-:W-:Y:S05]  /*1870*/  BRA.U UP1, `(.L_x_10) ;  /* 0x00000001013c7547 */ /* 0x000fea000b800000 */
[----:B------:R-:W-:-:S09]  /*1880*/  ULEA UR4, UR4, UR27, 0x2 ;  /* 0x0000001b04047291 */ /* 0x000fd2000f8e10ff */
[----:B--23--:R-:W2:Y:S01]  /*1890*/  LDL R2, [UR4] ;  /* 0x00000004ff027983 */ /* 0x00cea20008100800 */
[----:B0-----:R-:W-:Y:S01]  /*18a0*/  HFMA2 R7, -RZ, RZ, 3.7421875, 0 ;  /* 0x437c0000ff077431 */ /* 0x001fe200000001ff */
[----:B-1----:R-:W-:Y:S01]  /*18b0*/  MOV R5, 0x3bbb989d ;  /* 0x3bbb989d00057802 */ /* 0x002fe20000000f00 */
[----:B--2---:R-:W-:-:S04]  /*18c0*/  FADD R2, R2, -R13 ;  /* 0x8000000d02027221 */ /* 0x004fc80000000000 */
[----:B------:R-:W-:-:S04]  /*18d0*/  FFMA.SAT R4, R2, R5, 0.5 ;  /* 0x3f00000002047423 */ /* 0x000fc80000002005 */
[----:B------:R-:W-:-:S04]  /*18e0*/  FFMA.RM R4, R4, R7, 12582913 ;  /* 0x4b40000104047423 */ /* 0x000fc80000004007 */
[C---:B------:R-:W-:Y:S01]  /*18f0*/  FADD R5, R4.reuse, -12583039 ;  /* 0xcb40007f04057421 */ /* 0x040fe20000000000 */
[----:B------:R-:W-:-:S03]  /*1900*/  SHF.L.U32 R4, R4, 0x17, RZ ;  /* 0x0000001704047819 */ /* 0x000fc600000006ff */
[----:B------:R-:W-:-:S04]  /*1910*/  FFMA R5, R2, 1.4426950216293334961, -R5 ;  /* 0x3fb8aa3b02057823 */ /* 0x000fc80000000805 */
[----:B------:R-:W-:-:S06]  /*1920*/  FFMA R5, R2, 1.925963033500011079e-08, R5 ;  /* 0x32a5706002057823 */ /* 0x000fcc0000000005 */
[----:B------:R-:W0:Y:S02]  /*1930*/  MUFU.EX2 R5, R5 ;  /* 0x0000000500057308 */ /* 0x000e240000000800 */
[----:B0-----:R-:W-:-:S04]  /*1940*/  FMUL R4, R4, R5 ;  /* 0x0000000504047220 */ /* 0x001fc80000400000 */
[----:B------:R-:W-:Y:S01]  /*1950*/  FADD R3, R3, R4 ;  /* 0x0000000403037221 */ /* 0x000fe20000000000 */
[----:B------:R4:W-:Y:S06]  /*1960*/  STL [UR4], R4 ;  /* 0x00000004ff007987 */ /* 0x0009ec0008100804 */
.L_x_10:
[----:B------:R-:W-:Y:S02]  /*1970*/  UIADD3 UR32, UPT, UPT, UR6, -0x1, URZ ;  /* 0xffffffff06207890 */ /* 0x000fe4000fffe0ff */
[----:B------:R-:W-:Y:S02]  /*1980*/  ULOP3.LUT UR7, UR6, 0xf, URZ, 0xc0, !UPT ;  /* 0x0000000f06077892 */ /* 0x000fe4000f8ec0ff */
[----:B------:R-:W-:Y:S01]  /*1990*/  UISETP.GE.U32.AND UP0, UPT, UR32, 0xf, UPT ;  /* 0x0000000f2000788c */ /* 0x000fe2000bf06070 */
[----:B------:R-:W-:-:S08]  /*19a0*/  UMOV UR4, URZ ;  /* 0x000000ff00047c82 */ /* 0x000fd00008000000 */
[----:B------:R-:W-:Y:S05]  /*19b0*/  BRA.U !UP0, `(.L_x_13) ;  /* 0x0000000d08b07547 */ /* 0x000fea000b800000 */
[----:B------:R-:W-:Y:S01]  /*19c0*/  ULOP3.LUT UR4, UR6, 0x7ffffff0, URZ, 0xc0, !UPT ;  /* 0x7ffffff006047892 */ /* 0x000fe2000f8ec0ff */
[----:B------:R-:W-:-:S11]  /*19d0*/  UMOV UR5, URZ ;  /* 0x000000ff00057c82 */ /* 0x000fd60008000000 */
.L_x_46:
[----:B------:R-:W-:-:S09]  /*19e0*/  ULEA UR6, UR5, UR27, 0x2 ;  /* 0x0000001b05067291 */ /* 0x000fd2000f8e10ff */
[----:B01234-:R-:W2:Y:S01]  /*19f0*/  LDL.128 R4, [UR6] ;  /* 0x00000006ff047983 */ /* 0x01fea20008100c00 */
[----:B------:R-:W0:Y:S01]  /*1a00*/  MUFU.RCP R2, R3 ;  /* 0x0000000300027308 */ /* 0x000e220000001000 */
[----:B------:R-:W-:Y:S01]  /*1a10*/  BSSY.RECONVERGENT B2, `(.L_x_14) ;  /* 0x000000c000027945 */ /* 0x000fe20003800200 */
[----:B0-----:R-:W-:-:S04]  /*1a20*/  FFMA R9, R2, -R3, 1 ;  /* 0x3f80000002097423 */ /* 0x001fc80000000803 */
[----:B------:R-:W-:Y:S02]  /*1a30*/  FFMA R9, R2, R9, R2 ;  /* 0x0000000902097223 */ /* 0x000fe40000000002 */
[----:B--2---:R-:W0:Y:S02]  /*1a40*/  FCHK P0, R4, R3 ;  /* 0x0000000304007302 */ /* 0x004e240000000000 */
[----:B------:R-:W-:-:S04]  /*1a50*/  FFMA R8, R4, R9, RZ ;  /* 0x0000000904087223 */ /* 0x000fc800000000ff */
[----:B------:R-:W-:-:S04]  /*1a60*/  FFMA R2, R8, -R3, R4 ;  /* 0x8000000308027223 */ /* 0x000fc80000000004 */
[----:B------:R-:W-:Y:S01]  /*1a70*/  FFMA R8, R9, R2, R8 ;  /* 0x0000000209087223 */ /* 0x000fe20000000008 */
[----:B0-----:R-:W-:Y:S06]  /*1a80*/  @!P0 BRA `(.L_x_15) ;  /* 0x0000000000108947 */ /* 0x001fec0003800000 */
[----:B------:R-:W-:Y:S02]  /*1a90*/  MOV R19, R4 ;  /* 0x0000000400137202 */ /* 0x000fe40000000f00 */
[----:B------:R-:W-:-:S07]  /*1aa0*/  MOV R2, 0x1ac0 ;  /* 0x00001ac000027802 */ /* 0x000fce0000000f00 */
[----:B------:R-:W-:Y:S05]  /*1ab0*/  CALL.REL.NOINC `($__internal_0_$__cuda_sm3x_div_rn_noftz_f32_slowpath) ;  /* 0x0000002400d47944 */ /* 0x000fea0003c00000 */
[----:B------:R-:W-:-:S07]  /*1ac0*/  MOV R8, R11 ;  /* 0x0000000b00087202 */ /* 0x000fce0000000f00 */
.L_x_15:
[----:B------:R-:W-:Y:S05]  /*1ad0*/  BSYNC.RECONVERGENT B2 ;  /* 0x0000000000027941 */ /* 0x000fea0003800200 */
.L_x_14:
[----:B------:R-:W0:Y:S01]  /*1ae0*/  MUFU.RCP R2, R3 ;  /* 0x0000000300027308 */ /* 0x000e220000001000 */
[----:B------:R-:W-:Y:S07]  /*1af0*/  BSSY.RECONVERGENT B2, `(.L_x_16) ;  /* 0x000000c000027945 */ /* 0x000fee0003800200 */
[----:B------:R-:W1:Y:S01]  /*1b00*/  FCHK P0, R5, R3 ;  /* 0x0000000305007302 */ /* 0x000e620000000000 */
[----:B0-----:R-:W-:-:S04]  /*1b10*/  FFMA R9, R2, -R3, 1 ;  /* 0x3f80000002097423 */ /* 0x001fc80000000803 */
[----:B------:R-:W-:-:S04]  /*1b20*/  FFMA R11, R2, R9, R2 ;  /* 0x00000009020b7223 */ /* 0x000fc80000000002 */
[----:B------:R-:W-:-:S04]  /*1b30*/  FFMA R2, R5, R11, RZ ;  /* 0x0000000b05027223 */ /* 0x000fc800000000ff */
[----:B------:R-:W-:-:S04]  /*1b40*/  FFMA R9, R2, -R3, R5 ;  /* 0x8000000302097223 */ /* 0x000fc80000000005 */
[----:B------:R-:W-:Y:S01]  /*1b50*/  FFMA R9, R11, R9, R2 ;  /* 0x000000090b097223 */ /* 0x000fe20000000002 */
[----:B-1----:R-:W-:Y:S06]  /*1b60*/  @!P0 BRA `(.L_x_17) ;  /* 0x0000000000108947 */ /* 0x002fec0003800000 */
[----:B------:R-:W-:Y:S02]  /*1b70*/  MOV R19, R5 ;  /* 0x0000000500137202 */ /* 0x000fe40000000f00 */
[----:B------:R-:W-:-:S07]  /*1b80*/  MOV R2, 0x1ba0 ;  /* 0x00001ba000027802 */ /* 0x000fce0000000f00 */
[----:B------:R-:W-:Y:S05]  /*1b90*/  CALL.REL.NOINC `($__internal_0_$__cuda_sm3x_div_rn_noftz_f32_slowpath) ;  /* 0x00000024009c7944 */ /* 0x000fea0003c00000 */
[----:B------:R-:W-:-:S07]  /*1ba0*/  MOV R9, R11 ;  /* 0x0000000b00097202 */ /* 0x000fce0000000f00 */
.L_x_17:
[----:B------:R-:W-:Y:S05]  /*1bb0*/  BSYNC.RECONVERGENT B2 ;  /* 0x0000000000027941 */ /* 0x000fea0003800200 */
.L_x_16:
        /* <DEDUP_REMOVED lines=13> */
.L_x_19:
[----:B------:R-:W-:Y:S05]  /*1c90*/  BSYNC.RECONVERGENT B2 ;  /* 0x0000000000027941 */ /* 0x000fea0003800200 */
.L_x_18:
        /* <DEDUP_REMOVED lines=12> */
.L_x_21:
[----:B------:R-:W-:Y:S05]  /*1d60*/  BSYNC.RECONVERGENT B2 ;  /* 0x0000000000027941 */ /* 0x000fea0003800200 */
.L_x_20:
[----:B------:R-:W2:Y:S01]  /*1d70*/  LDL.128 R4, [UR6+0x10] ;  /* 0x00001006ff047983 */ /* 0x000ea20008100c00 */
[----:B------:R-:W0:Y:S01]  /*1d80*/  MUFU.RCP R2, R3 ;  /* 0x0000000300027308 */ /* 0x000e220000001000 */
[----:B------:R-:W-:Y:S02]  /*1d90*/  BSSY.RECONVERGENT B2, `(.L_x_22) ;  /* 0x000000d000027945 */ /* 0x000fe40003800200 */
[----:B------:R1:W-:Y:S01]  /*1da0*/  STL.128 [UR6], R8 ;  /* 0x00000008ff007987 */ /* 0x0003e20008100c06 */
[----:B0-----:R-:W-:-:S04]  /*1db0*/  FFMA R13, R2, -R3, 1 ;  /* 0x3f800000020d7423 */ /* 0x001fc80000000803 */
[----:B------:R-:W-:Y:S01]  /*1dc0*/  FFMA R13, R2, R13, R2 ;  /* 0x0000000d020d7223 */ /* 0x000fe20000000002 */
[----:B--2---:R-:W0:Y:S03]  /*1dd0*/  FCHK P0, R4, R3 ;  /* 0x0000000304007302 */ /* 0x004e260000000000 */
[----:B------:R-:W-:-:S04]  /*1de0*/  FFMA R15, R13, R4, RZ ;  /* 0x000000040d0f7223 */ /* 0x000fc800000000ff */
[----:B------:R-:W-:-:S04]  /*1df0*/  FFMA R12, R15, -R3, R4 ;  /* 0x800000030f0c7223 */ /* 0x000fc80000000004 */
[----:B------:R-:W-:Y:S01]  /*1e00*/  FFMA R12, R13, R12, R15 ;  /* 0x0000000c0d0c7223 */ /* 0x000fe2000000000f */
[----:B01----:R-:W-:Y:S06]  /*1e10*/  @!P0 BRA `(.L_x_23) ;  /* 0x0000000000108947 */ /* 0x003fec0003800000 */
[----:B------:R-:W-:Y:S02]  /*1e20*/  MOV R19, R4 ;  /* 0x0000000400137202 */ /* 0x000fe40000000f00 */
[----:B------:R-:W-:-:S07]  /*1e30*/  MOV R2, 0x1e50 ;  /* 0x00001e5000027802 */ /* 0x000fce0000000f00 */
[----:B------:R-:W-:Y:S05]  /*1e40*/  CALL.REL.NOINC `($__internal_0_$__cuda_sm3x_div_rn_noftz_f32_slowpath) ;  /* 0x0000002000f07944 */ /* 0x000fea0003c00000 */
[----:B------:R-:W-:-:S07]  /*1e50*/  MOV R12, R11 ;  /* 0x0000000b000c7202 */ /* 0x000fce0000000f00 */
.L_x_23:
[----:B------:R-:W-:Y:S05]  /*1e60*/  BSYNC.RECONVERGENT B2 ;  /* 0x0000000000027941 */ /* 0x000fea0003800200 */
.L_x_22:
        /* <DEDUP_REMOVED lines=13> */
.L_x_25:
[----:B------:R-:W-:Y:S05]  /*1f40*/  BSYNC.RECONVERGENT B2 ;  /* 0x0000000000027941 */ /* 0x000fea0003800200 */
.L_x_24:
        /* <DEDUP_REMOVED lines=13> */
.L_x_27:
[----:B------:R-:W-:Y:S05]  /*2020*/  BSYNC.RECONVERGENT B2 ;  /* 0x0000000000027941 */ /* 0x000fea0003800200 */
.L_x_26:
        /* <DEDUP_REMOVED lines=13> */
.L_x_29:
[----:B------:R-:W-:Y:S05]  /*2100*/  BSYNC.RECONVERGENT B2 ;  /* 0x0000000000027941 */ /* 0x000fea0003800200 */
.L_x_28:
[----:B------:R-:W2:Y:S01]  /*2110*/  LDL.128 R4, [UR6+0x20] ;  /* 0x00002006ff047983 */ /* 0x000ea20008100c00 */
[----:B------:R-:W0:Y:S01]  /*2120*/  MUFU.RCP R2, R3 ;  /* 0x0000000300027308 */ /* 0x000e220000001000 */
[----:B------:R-:W-:Y:S02]  /*2130*/  BSSY.RECONVERGENT B2, `(.L_x_30) ;  /* 0x000000d000027945 */ /* 0x000fe40003800200 */
[----:B------:R1:W-:Y:S01]  /*2140*/  STL.128 [UR6+0x10], R12 ;  /* 0x0000100cff007987 */ /* 0x0003e20008100c06 */
        /* <DEDUP_REMOVED lines=11> */
.L_x_31:
[----:B------:R-:W-:Y:S05]  /*2200*/  BSYNC.RECONVERGENT B2 ;  /* 0x0000000000027941 */ /* 0x000fea0003800200 */
.L_x_30:
        /* <DEDUP_REMOVED lines=13> */
.L_x_33:
[----:B------:R-:W-:Y:S05]  /*22e0*/  BSYNC.RECONVERGENT B2 ;  /* 0x0000000000027941 */ /* 0x000fea0003800200 */
.L_x_32:
        /* <DEDUP_REMOVED lines=13> */
.L_x_35:
[----:B------:R-:W-:Y:S05]  /*23c0*/  BSYNC.RECONVERGENT B2 ;  /* 0x0000000000027941 */ /* 0x000fea0003800200 */
.L_x_34:
        /* <DEDUP_REMOVED lines=12> */
.L_x_37:
[----:B------:R-:W-:Y:S05]  /*2490*/  BSYNC.RECONVERGENT B2 ;  /* 0x0000000000027941 */ /* 0x000fea0003800200 */
.L_x_36:
        /* <DEDUP_REMOVED lines=15> */
.L_x_39:
[----:B------:R-:W-:Y:S05]  /*2590*/  BSYNC.RECONVERGENT B2 ;  /* 0x0000000000027941 */ /* 0x000fea0003800200 */
.L_x_38:
        /* <DEDUP_REMOVED lines=13> */
.L_x_41:
[----:B------:R-:W-:Y:S05]  /*2670*/  BSYNC.RECONVERGENT B2 ;  /* 0x0000000000027941 */ /* 0x000fea0003800200 */
.L_x_40:
        /* <DEDUP_REMOVED lines=13> */
.L_x_43:
[----:B------:R-:W-:Y:S05]  /*2750*/  BSYNC.RECONVERGENT B2 ;  /* 0x0000000000027941 */ /* 0x000fea0003800200 */
.L_x_42:
        /* <DEDUP_REMOVED lines=13> */
.L_x_45:
[----:B------:R-:W-:Y:S05]  /*2830*/  BSYNC.RECONVERGENT B2 ;  /* 0x0000000000027941 */ /* 0x000fea0003800200 */
.L_x_44:
[----:B------:R0:W-:Y:S01]  /*2840*/  STL.128 [UR6+0x30], R12 ;  /* 0x0000300cff007987 */ /* 0x0001e20008100c06 */
[----:B------:R-:W-:-:S04]  /*2850*/  UIADD3 UR5, UPT, UPT, UR5, 0x10, URZ ;  /* 0x0000001005057890 */ /* 0x000fc8000fffe0ff */
[----:B------:R-:W-:-:S09]  /*2860*/  UISETP.NE.AND UP0, UPT, UR5, UR4, UPT ;  /* 0x000000040500728c */ /* 0x000fd2000bf05270 */
[----:B0-----:R-:W-:Y:S05]  /*2870*/  BRA.U UP0, `(.L_x_46) ;  /* 0xfffffff100587547 */ /* 0x001fea000b83ffff */
.L_x_13:
[----:B------:R-:W-:-:S09]  /*2880*/  UISETP.NE.AND UP0, UPT, UR7, URZ, UPT ;  /* 0x000000ff0700728c */ /* 0x000fd2000bf05270 */
[----:B------:R-:W-:Y:S05]  /*2890*/  BRA.U !UP0, `(.L_x_47) ;  /* 0x0000000d08407547 */ /* 0x000fea000b800000 */
[----:B------:R-:W-:-:S09]  /*28a0*/  UISETP.GE.U32.AND UP0, UPT, UR7, 0x8, UPT ;  /* 0x000000080700788c */ /* 0x000fd2000bf06070 */
[----:B------:R-:W-:Y:S05]  /*28b0*/  BRA.U !UP0, `(.L_x_48) ;  /* 0x0000000508d87547 */ /* 0x000fea000b800000 */
[----:B------:R-:W-:-:S09]  /*28c0*/  ULEA UR5, UR4, UR27, 0x2 ;  /* 0x0000001b04057291 */ /* 0x000fd2000f8e10ff */
[----:B------:R-:W5:Y:S01]  /*28d0*/  LDL R19, [UR5] ;  /* 0x00000005ff137983 */ /* 0x000f620008100800 */
[----:B--23--:R-:W0:Y:S01]  /*28e0*/  MUFU.RCP R2, R3 ;  /* 0x0000000300027308 */ /* 0x00ce220000001000 */
[----:B------:R-:W-:Y:S01]  /*28f0*/  BSSY.RECONVERGENT B2, `(.L_x_49) ;  /* 0x000000a000027945 */ /* 0x000fe20003800200 */
[----:B01----:R-:W-:-:S04]  /*2900*/  FFMA R5, R2, -R3, 1 ;  /* 0x3f80000002057423 */ /* 0x003fc80000000803 */
[----:B------:R-:W-:Y:S02]  /*2910*/  FFMA R2, R2, R5, R2 ;  /* 0x0000000502027223 */ /* 0x000fe40000000002 */
[----:B-----5:R-:W0:Y:S02]  /*2920*/  FCHK P0, R19, R3 ;  /* 0x0000000313007302 */ /* 0x020e240000000000 */
[----:B----4-:R-:W-:-:S04]  /*2930*/  FFMA R4, R2, R19, RZ ;  /* 0x0000001302047223 */ /* 0x010fc800000000ff */
[----:B------:R-:W-:-:S04]  /*2940*/  FFMA R5, R4, -R3, R19 ;  /* 0x8000000304057223 */ /* 0x000fc80000000013 */
[----:B------:R-:W-:Y:S01]  /*2950*/  FFMA R11, R2, R5, R4 ;  /* 0x00000005020b7223 */ /* 0x000fe20000000004 */
[----:B0-----:R-:W-:Y:S06]  /*2960*/  @!P0 BRA `(.L_x_50) ;  /* 0x0000000000088947 */ /* 0x001fec0003800000 */
[----:B------:R-:W-:-:S07]  /*2970*/  MOV R2, 0x2990 ;  /* 0x0000299000027802 */ /* 0x000fce0000000f00 */
[----:B------:R-:W-:Y:S05]  /*2980*/  CALL.REL.NOINC `($__internal_0_$__cuda_sm3x_div_rn_noftz_f32_slowpath) ;  /* 0x0000001800207944 */ /* 0x000fea0003c00000 */
.L_x_50:
[----:B------:R-:W-:Y:S05]  /*2990*/  BSYNC.RECONVERGENT B2 ;  /* 0x0000000000027941 */ /* 0x000fea0003800200 */
.L_x_49:
[----:B------:R-:W2:Y:S01]  /*29a0*/  LDL R19, [UR5+0x4] ;  /* 0x00000405ff137983 */ /* 0x000ea20008100800 */
[----:B------:R-:W0:Y:S01]  /*29b0*/  MUFU.RCP R2, R3 ;  /* 0x0000000300027308 */ /* 0x000e220000001000 */
[----:B------:R-:W-:Y:S02]  /*29c0*/  BSSY.RECONVERGENT B2, `(.L_x_51) ;  /* 0x000000c000027945 */ /* 0x000fe40003800200 */
[----:B------:R1:W-:Y:S01]  /*29d0*/  STL [UR5], R11 ;  /* 0x0000000bff007987 */ /* 0x0003e20008100805 */
[----:B0-----:R-:W-:-:S04]  /*29e0*/  FFMA R5, R2, -R3, 1 ;  /* 0x3f80000002057423 */ /* 0x001fc80000000803 */
[----:B------:R-:W-:Y:S01]  /*29f0*/  FFMA R2, R2, R5, R2 ;  /* 0x0000000502027223 */ /* 0x000fe20000000002 */
[----:B--2---:R-:W0:Y:S03]  /*2a00*/  FCHK P0, R19, R3 ;  /* 0x0000000313007302 */ /* 0x004e260000000000 */
[----:B------:R-:W-:-:S04]  /*2a10*/  FFMA R4, R2, R19, RZ ;  /* 0x0000001302047223 */ /* 0x000fc800000000ff */
[----:B------:R-:W-:-:S04]  /*2a20*/  FFMA R5, R4, -R3, R19 ;  /* 0x8000000304057223 */ /* 0x000fc80000000013 */
[----:B------:R-:W-:Y:S01]  /*2a30*/  FFMA R4, R2, R5, R4 ;  /* 0x0000000502047223 */ /* 0x000fe20000000004 */
[----:B01----:R-:W-:Y:S06]  /*2a40*/  @!P0 BRA `(.L_x_52) ;  /* 0x00000000000c8947 */ /* 0x003fec0003800000 */
[----:B------:R-:W-:-:S07]  /*2a50*/  MOV R2, 0x2a70 ;  /* 0x00002a7000027802 */ /* 0x000fce0000000f00 */
[----:B------:R-:W-:Y:S05]  /*2a60*/  CALL.REL.NOINC `($__internal_0_$__cuda_sm3x_div_rn_noftz_f32_slowpath) ;  /* 0x0000001400e87944 */ /* 0x000fea0003c00000 */
[----:B------:R-:W-:-:S07]  /*2a70*/  MOV R4, R11 ;  /* 0x0000000b00047202 */ /* 0x000fce0000000f00 */
.L_x_52:
[----:B------:R-:W-:Y:S05]  /*2a80*/  BSYNC.RECONVERGENT B2 ;  /* 0x0000000000027941 */ /* 0x000fea0003800200 */
.L_x_51:
[----:B------:R-:W2:Y:S01]  /*2a90*/  LDL R19, [UR5+0x8] ;  /* 0x00000805ff137983 */ /* 0x000ea20008100800 */
[----:B------:R-:W0:Y:S01]  /*2aa0*/  MUFU.RCP R2, R3 ;  /* 0x0000000300027308 */ /* 0x000e220000001000 */
[----:B------:R-:W-:Y:S02]  /*2ab0*/  BSSY.RECONVERGENT B2, `(.L_x_53) ;  /* 0x000000b000027945 */ /* 0x000fe40003800200 */
[----:B------:R1:W-:Y:S01]  /*2ac0*/  STL [UR5+0x4], R4 ;  /* 0x00000404ff007987 */ /* 0x0003e20008100805 */
        /* <DEDUP_REMOVED lines=9> */
.L_x_54:
[----:B------:R-:W-:Y:S05]  /*2b60*/  BSYNC.RECONVERGENT B2 ;  /* 0x0000000000027941 */ /* 0x000fea0003800200 */
.L_x_53:
        /* <DEDUP_REMOVED lines=14> */
.L_x_56:
[----:B------:R-:W-:Y:S05]  /*2c50*/  BSYNC.RECONVERGENT B2 ;  /* 0x0000000000027941 */ /* 0x000fea0003800200 */
.L_x_55:
        /* <DEDUP_REMOVED lines=13> */
.L_x_58:
[----:B------:R-:W-:Y:S05]  /*2d30*/  BSYNC.RECONVERGENT B2 ;  /* 0x0000000000027941 */ /* 0x000fea0003800200 */
.L_x_57:
        /* <DEDUP_REMOVED lines=14> */
.L_x_60:
[----:B------:R-:W-:Y:S05]  /*2e20*/  BSYNC.RECONVERGENT B2 ;  /* 0x0000000000027941 */ /* 0x000fea0003800200 */
.L_x_59:
        /* <DEDUP_REMOVED lines=13> */
.L_x_62:
[----:B------:R-:W-:Y:S05]  /*2f00*/  BSYNC.RECONVERGENT B2 ;  /* 0x0000000000027941 */ /* 0x000fea0003800200 */
.L_x_61:
        /* <DEDUP_REMOVED lines=14> */
.L_x_64:
[----:B------:R-:W-:Y:S05]  /*2ff0*/  BSYNC.RECONVERGENT B2 ;  /* 0x0000000000027941 */ /* 0x000fea0003800200 */
.L_x_63:
[----:B------:R0:W-:Y:S01]  /*3000*/  STL [UR5+0x1c], R2 ;  /* 0x00001c02ff007987 */ /* 0x0001e20008100805 */
[----:B------:R-:W-:-:S12]  /*3010*/  UIADD3 UR4, UPT, UPT, UR4, 0x8, URZ ;  /* 0x0000000804047890 */ /* 0x000fd8000fffe0ff */
.L_x_48:
[----:B------:R-:W-:-:S09]  /*3020*/  UISETP.NE.AND UP0, UPT, UR30, URZ, UPT ;  /* 0x000000ff1e00728c */ /* 0x000fd2000bf05270 */
[----:B------:R-:W-:Y:S05]  /*3030*/  BRA.U !UP0, `(.L_x_47) ;  /* 0x0000000508587547 */ /* 0x000fea000b800000 */
[----:B------:R-:W5:Y:S01]  /*3040*/  LDCU UR5, c[0x0][0x3a8] ;  /* 0x00007500ff0577ac */ /* 0x000f620008000800 */
[----:B------:R-:W-:Y:S02]  /*3050*/  UISETP.GE.U32.AND UP0, UPT, UR30, 0x4, UPT ;  /* 0x000000041e00788c */ /* 0x000fe4000bf06070 */
[----:B-----5:R-:W-:-:S07]  /*3060*/  ULOP3.LUT UR6, UR5, 0x3, URZ, 0xc0, !UPT ;  /* 0x0000000305067892 */ /* 0x020fce000f8ec0ff */
[----:B------:R-:W-:Y:S05]  /*3070*/  BRA.U !UP0, `(.L_x_65) ;  /* 0x0000000108f07547 */ /* 0x000fea000b800000 */
[----:B------:R-:W-:-:S09]  /*3080*/  ULEA UR5, UR4, UR27, 0x2 ;  /* 0x0000001b04057291 */ /* 0x000fd2000f8e10ff */
[----:B------:R-:W5:Y:S01]  /*3090*/  LDL R19, [UR5] ;  /* 0x00000005ff137983 */ /* 0x000f620008100800 */
[----:B0-23--:R-:W1:Y:S01]  /*30a0*/  MUFU.RCP R2, R3 ;  /* 0x0000000300027308 */ /* 0x00de620000001000 */
[----:B------:R-:W-:Y:S01]  /*30b0*/  BSSY.RECONVERGENT B2, `(.L_x_66) ;  /* 0x000000a000027945 */ /* 0x000fe20003800200 */
[----:B-1----:R-:W-:-:S04]  /*30c0*/  FFMA R5, R2, -R3, 1 ;  /* 0x3f80000002057423 */ /* 0x002fc80000000803 */
        /* <DEDUP_REMOVED lines=8> */
.L_x_67:
[----:B------:R-:W-:Y:S05]  /*3150*/  BSYNC.RECONVERGENT B2 ;  /* 0x0000000000027941 */ /* 0x000fea0003800200 */
.L_x_66:
        /* <DEDUP_REMOVED lines=14> */
.L_x_69:
[----:B------:R-:W-:Y:S05]  /*3240*/  BSYNC.RECONVERGENT B2 ;  /* 0x0000000000027941 */ /* 0x000fea0003800200 */
.L_x_68:
        /* <DEDUP_REMOVED lines=13> */
.L_x_71:
[----:B------:R-:W-:Y:S05]  /*3320*/  BSYNC.RECONVERGENT B2 ;  /* 0x0000000000027941 */ /* 0x000fea0003800200 */
.L_x_70:
        /* <DEDUP_REMOVED lines=14> */
.L_x_73:
[----:B------:R-:W-:Y:S05]  /*3410*/  BSYNC.RECONVERGENT B2 ;  /* 0x0000000000027941 */ /* 0x000fea0003800200 */
.L_x_72:
[----:B------:R0:W-:Y:S01]  /*3420*/  STL [UR5+0xc], R2 ;  /* 0x00000c02ff007987 */ /* 0x0001e20008100805 */
[----:B------:R-:W-:-:S12]  /*3430*/  UIADD3 UR4, UPT, UPT, UR4, 0x4, URZ ;  /* 0x0000000404047890 */ /* 0x000fd8000fffe0ff */
.L_x_65:
[----:B------:R-:W-:-:S09]  /*3440*/  UISETP.NE.AND UP0, UPT, UR6, URZ, UPT ;  /* 0x000000ff0600728c */ /* 0x000fd2000bf05270 */
[----:B------:R-:W-:Y:S05]  /*3450*/  BRA.U !UP0, `(.L_x_47) ;  /* 0x0000000108507547 */ /* 0x000fea000b800000 */
[----:B------:R-:W-:-:S05]  /*3460*/  UMOV UR5, URZ ;  /* 0x000000ff00057c82 */ /* 0x000fca0008000000 */
.L_x_76:
[----:B------:R-:W-:-:S09]  /*3470*/  ULEA UR8, UR4, UR27, 0x2 ;  /* 0x0000001b04087291 */ /* 0x000fd2000f8e10ff */
[----:B------:R-:W5:Y:S01]  /*3480*/  LDL R19, [UR8] ;  /* 0x00000008ff137983 */ /* 0x000f620008100800 */
[----:B0-23--:R-:W1:Y:S01]  /*3490*/  MUFU.RCP R2, R3 ;  /* 0x0000000300027308 */ /* 0x00de620000001000 */
[----:B------:R-:W-:Y:S01]  /*34a0*/  UIADD3 UR5, UPT, UPT, UR5, 0x1, URZ ;  /* 0x0000000105057890 */ /* 0x000fe2000fffe0ff */
[----:B------:R-:W-:Y:S03]  /*34b0*/  BSSY.RECONVERGENT B2, `(.L_x_74) ;  /* 0x000000b000027945 */ /* 0x000fe60003800200 */
[----:B------:R-:W-:Y:S01]  /*34c0*/  UISETP.NE.AND UP0, UPT, UR5, UR6, UPT ;  /* 0x000000060500728c */ /* 0x000fe2000bf05270 */
[----:B-1----:R-:W-:-:S04]  /*34d0*/  FFMA R5, R2, -R3, 1 ;  /* 0x3f80000002057423 */ /* 0x002fc80000000803 */
[----:B------:R-:W-:Y:S01]  /*34e0*/  FFMA R2, R2, R5, R2 ;  /* 0x0000000502027223 */ /* 0x000fe20000000002 */
[----:B-----5:R-:W0:Y:S03]  /*34f0*/  FCHK P0, R19, R3 ;  /* 0x0000000313007302 */ /* 0x020e260000000000 */
[----:B----4-:R-:W-:-:S04]  /*3500*/  FFMA R4, R2, R19, RZ ;  /* 0x0000001302047223 */ /* 0x010fc800000000ff */
[----:B------:R-:W-:-:S04]  /*3510*/  FFMA R5, R4, -R3, R19 ;  /* 0x8000000304057223 */ /* 0x000fc80000000013 */
[----:B------:R-:W-:Y:S01]  /*3520*/  FFMA R11, R2, R5, R4 ;  /* 0x00000005020b7223 */ /* 0x000fe20000000004 */
[----:B0-----:R-:W-:Y:S06]  /*3530*/  @!P0 BRA `(.L_x_75) ;  /* 0x0000000000088947 */ /* 0x001fec0003800000 */
[----:B------:R-:W-:-:S07]  /*3540*/  MOV R2, 0x3560 ;  /* 0x0000356000027802 */ /* 0x000fce0000000f00 */
[----:B------:R-:W-:Y:S05]  /*3550*/  CALL.REL.NOINC `($__internal_0_$__cuda_sm3x_div_rn_noftz_f32_slowpath) ;  /* 0x0000000c002c7944 */ /* 0x000fea0003c00000 */
.L_x_75:
[----:B------:R-:W-:Y:S05]  /*3560*/  BSYNC.RECONVERGENT B2 ;  /* 0x0000000000027941 */ /* 0x000fea0003800200 */
.L_x_74:
[----:B------:R0:W-:Y:S01]  /*3570*/  STL [UR8], R11 ;  /* 0x0000000bff007987 */ /* 0x0001e20008100808 */
[----:B------:R-:W-:Y:S01]  /*3580*/  UIADD3 UR4, UPT, UPT, UR4, 0x1, URZ ;  /* 0x0000000104047890 */ /* 0x000fe2000fffe0ff */
[----:B------:R-:W-:Y:S11]  /*3590*/  BRA.U UP0, `(.L_x_76) ;  /* 0xfffffffd00b47547 */ /* 0x000ff6000b83ffff */
.L_x_47:
[----:B0-23--:R-:W0:Y:S02]  /*35a0*/  LDC R2, c[0x0][0x3b0] ;  /* 0x0000ec00ff027b82 */ /* 0x00de240000000800 */
[----:B0-----:R-:W-:-:S13]  /*35b0*/  ISETP.GE.AND P0, PT, R2, 0x1, PT ;  /* 0x000000010200780c */ /* 0x001fda0003f06270 */
[----:B------:R-:W-:Y:S05]  /*35c0*/  @!P0 EXIT ;  /* 0x000000000000894d */ /* 0x000fea0003800000 */
[----:B------:R-:W0:Y:S01]  /*35d0*/  LDCU.64 UR4, c[0x0][0x3a8] ;  /* 0x00007500ff0477ac */ /* 0x000e220008000a00 */
[----:B------:R-:W-:Y:S01]  /*35e0*/  IADD3 R3, PT, PT, R1, 0x10, RZ ;  /* 0x0000001001037810 */ /* 0x000fe20007ffe0ff */
[----:B------:R-:W-:Y:S02]  /*35f0*/  UIADD3 UR16, UPT, UPT, UR30, -0x1, URZ ;  /* 0xffffffff1e107890 */ /* 0x000fe4000fffe0ff */
[----:B------:R-:W-:Y:S02]  /*3600*/  UIADD3 UR7, UPT, UPT, UR29, 0x2, URZ ;  /* 0x000000021d077890 */ /* 0x000fe4000fffe0ff */
[----:B------:R-:W-:Y:S02]  /*3610*/  UIADD3 UR8, UPT, UPT, UR29, 0x3, URZ ;  /* 0x000000031d087890 */ /* 0x000fe4000fffe0ff */
[----:B------:R-:W-:Y:S02]  /*3620*/  UIADD3 UR9, UPT, UPT, UR29, 0x4, URZ ;  /* 0x000000041d097890 */ /* 0x000fe4000fffe0ff */
[----:B------:R-:W-:-:S02]  /*3630*/  UIADD3 UR10, UPT, UPT, UR29, 0x5, URZ ;  /* 0x000000051d0a7890 */ /* 0x000fc4000fffe0ff */
[----:B------:R-:W-:Y:S02]  /*3640*/  UIADD3 UR11, UPT, UPT, UR29, 0x6, URZ ;  /* 0x000000061d0b7890 */ /* 0x000fe4000fffe0ff */
[----:B------:R-:W-:Y:S02]  /*3650*/  UIADD3 UR12, UPT, UPT, UR29, 0x7, URZ ;  /* 0x000000071d0c7890 */ /* 0x000fe4000fffe0ff */
[----:B0-----:R-:W-:Y:S02]  /*3660*/  UIMAD UR14, UR17, UR5, URZ ;  /* 0x00000005110e72a4 */ /* 0x001fe4000f8e02ff */
[----:B------:R-:W-:Y:S01]  /*3670*/  IMAD R2, R2, UR5, RZ ;  /* 0x0000000502027c24 */ /* 0x000fe2000f8e02ff */
[----:B------:R-:W-:Y:S02]  /*3680*/  ULOP3.LUT UR6, UR4, 0x7ffffff8, URZ, 0xc0, !UPT ;  /* 0x7ffffff804067892 */ /* 0x000fe4000f8ec0ff */
[----:B------:R-:W-:Y:S02]  /*3690*/  UIMAD UR13, UR29, UR5, UR5 ;  /* 0x000000051d0d72a4 */ /* 0x000fe4000f8e0205 */
[----:B------:R-:W-:-:S02]  /*36a0*/  ULOP3.LUT UR33, UR4, 0x3, URZ, 0xc0, !UPT ;  /* 0x0000000304217892 */ /* 0x000fc4000f8ec0ff */
[----:B------:R-:W-:Y:S02]  /*36b0*/  UIMAD UR14, UR14, UR4, UR28 ;  /* 0x000000040e0e72a4 */ /* 0x000fe4000f8e021c */
[----:B------:R-:W-:Y:S02]  /*36c0*/  UIMAD UR7, UR7, UR5, UR28 ;  /* 0x00000005070772a4 */ /* 0x000fe4000f8e021c */
[----:B------:R-:W-:Y:S02]  /*36d0*/  UIMAD UR8, UR8, UR5, UR28 ;  /* 0x00000005080872a4 */ /* 0x000fe4000f8e021c */
[----:B------:R-:W-:Y:S02]  /*36e0*/  UIMAD UR9, UR9, UR5, UR28 ;  /* 0x00000005090972a4 */ /* 0x000fe4000f8e021c */
[----:B------:R-:W-:Y:S02]  /*36f0*/  UIMAD UR10, UR10, UR5, UR28 ;  /* 0x000000050a0a72a4 */ /* 0x000fe4000f8e021c */
[----:B------:R-:W-:-:S02]  /*3700*/  UIMAD UR11, UR11, UR5, UR28 ;  /* 0x000000050b0b72a4 */ /* 0x000fc4000f8e021c */
[----:B------:R-:W-:Y:S02]  /*3710*/  UIMAD UR12, UR12, UR5, UR28 ;  /* 0x000000050c0c72a4 */ /* 0x000fe4000f8e021c */
[----:B------:R-:W-:Y:S02]  /*3720*/  UIADD3 UR13, UPT, UPT, UR13, UR28, URZ ;  /* 0x0000001c0d0d7290 */ /* 0x000fe4000fffe0ff */
[----:B------:R-:W-:Y:S02]  /*3730*/  UIADD3 UR15, UPT, UPT, -UR6, URZ, URZ ;  /* 0x000000ff060f7290 */ /* 0x000fe4000fffe1ff */
[----:B------:R-:W-:Y:S01]  /*3740*/  UISETP.GE.U32.AND UP0, UPT, UR16, 0x3, UPT ;  /* 0x000000031000788c */ /* 0x000fe2000bf06070 */
[----:B------:R-:W-:-:S10]  /*3750*/  UMOV UR4, URZ ;  /* 0x000000ff00047c82 */ /* 0x000fd40008000000 */
.L_x_81:
[----:B------:R-:W-:Y:S01]  /*3760*/  UISETP.GE.U32.AND UP1, UPT, UR32, 0x7, UPT ;  /* 0x000000072000788c */ /* 0x000fe2000bf26070 */
[----:B------:R-:W-:Y:S01]  /*3770*/  HFMA2 R20, -RZ, RZ, 0, 0 ;  /* 0x00000000ff147431 */ /* 0x000fe200000001ff */
[----:B------:R-:W-:-:S07]  /*3780*/  UMOV UR5, URZ ;  /* 0x000000ff00057c82 */ /* 0x000fce0008000000 */
[----:B------:R-:W-:Y:S05]  /*3790*/  BRA.U !UP1, `(.L_x_77) ;  /* 0x0000000509107547 */ /* 0x000fea000b800000 */
[----:B------:R-:W0:Y:S01]  /*37a0*/  LDCU UR5, c[0x0][0x3b0] ;  /* 0x00007600ff0577ac */ /* 0x000e220008000800 */
[----:B------:R-:W2:Y:S01]  /*37b0*/  LDC.64 R22, c[0x0][0x390] ;  /* 0x0000e400ff167b82 */ /* 0x000ea20000000a00 */
[----:B------:R-:W-:Y:S02]  /*37c0*/  MOV R20, RZ ;  /* 0x000000ff00147202 */ /* 0x000fe40000000f00 */
[----:B-1--4-:R-:W-:Y:S01]  /*37d0*/  MOV R4, R3 ;  /* 0x0000000300047202 */ /* 0x012fe20000000f00 */
[----:B0-----:R-:W-:Y:S02]  /*37e0*/  UIMAD UR16, UR13, UR5, UR4 ;  /* 0x000000050d1072a4 */ /* 0x001fe4000f8e0204 */
[----:B------:R-:W-:Y:S02]  /*37f0*/  UIMAD UR17, UR7, UR5, UR4 ;  /* 0x00000005071172a4 */ /* 0x000fe4000f8e0204 */
[----:B------:R-:W-:Y:S02]  /*3800*/  UIMAD UR18, UR8, UR5, UR4 ;  /* 0x00000005081272a4 */ /* 0x000fe4000f8e0204 */
[----:B------:R-:W-:Y:S01]  /*3810*/  UIMAD UR19, UR9, UR5, UR4 ;  /* 0x00000005091372a4 */ /* 0x000fe2000f8e0204 */
[----:B------:R-:W-:Y:S01]  /*3820*/  MOV R7, UR16 ;  /* 0x0000001000077c02 */ /* 0x000fe20008000f00 */
[----:B------:R-:W-:Y:S01]  /*3830*/  UIMAD UR20, UR10, UR5, UR4 ;  /* 0x000000050a1472a4 */ /* 0x000fe2000f8e0204 */
[----:B------:R-:W-:Y:S01]  /*3840*/  MOV R5, UR17 ;  /* 0x0000001100057c02 */ /* 0x000fe20008000f00 */
[----:B------:R-:W-:Y:S01]  /*3850*/  UIMAD UR21, UR11, UR5, UR4 ;  /* 0x000000050b1572a4 */ /* 0x000fe2000f8e0204 */
[----:B------:R-:W-:Y:S01]  /*3860*/  MOV R17, UR18 ;  /* 0x0000001200117c02 */ /* 0x000fe20008000f00 */
[----:B------:R-:W-:Y:S01]  /*3870*/  UIMAD UR22, UR12, UR5, UR4 ;  /* 0x000000050c1672a4 */ /* 0x000fe2000f8e0204 */
[----:B------:R-:W-:Y:S01]  /*3880*/  MOV R19, UR19 ;  /* 0x0000001300137c02 */ /* 0x000fe20008000f00 */
[----:B------:R-:W-:Y:S01]  /*3890*/  UIMAD UR5, UR14, UR5, UR4 ;  /* 0x000000050e0572a4 */ /* 0x000fe2000f8e0204 */
[----:B------:R-:W-:-:S02]  /*38a0*/  MOV R21, UR20 ;  /* 0x0000001400157c02 */ /* 0x000fc40008000f00 */
[----:B------:R-:W-:Y:S02]  /*38b0*/  MOV R29, UR21 ;  /* 0x00000015001d7c02 */ /* 0x000fe40008000f00 */
[----:B------:R-:W-:Y:S02]  /*38c0*/  MOV R6, UR22 ;  /* 0x0000001600067c02 */ /* 0x000fe40008000f00 */
[----:B------:R-:W-:Y:S01]  /*38d0*/  MOV R16, UR5 ;  /* 0x0000000500107c02 */ /* 0x000fe20008000f00 */
[----:B------:R-:W-:-:S06]  /*38e0*/  UMOV UR5, UR15 ;  /* 0x0000000f00057c82 */ /* 0x000fcc0008000000 */
.L_x_78:
[--C-:B--2---:R-:W-:Y:S01]  /*38f0*/  IMAD.WIDE R12, R16, 0x2, R22.reuse ;  /* 0x00000002100c7825 */ /* 0x104fe200078e0216 */
[----:B------:R-:W2:Y:S03]  /*3900*/  LDL.128 R8, [R4+-0x10] ;  /* 0xfffff00004087983 */ /* 0x000ea60000100c00 */
[--C-:B------:R-:W-:Y:S01]  /*3910*/  IMAD.WIDE R26, R7, 0x2, R22.reuse ;  /* 0x00000002071a7825 */ /* 0x100fe200078e0216 */
[----:B------:R0:W3:Y:S03]  /*3920*/  LDG.E.U16.CONSTANT R24, desc[UR24][R12.64] ;  /* 0x000000180c187981 */ /* 0x0000e6000c1e9500 */
[--C-:B------:R-:W-:Y:S02]  /*3930*/  IMAD.WIDE R14, R5, 0x2, R22.reuse ;  /* 0x00000002050e7825 */ /* 0x100fe400078e0216 */
[----:B------:R-:W4:Y:S04]  /*3940*/  LDG.E.U16.CONSTANT R26, desc[UR24][R26.64] ;  /* 0x000000181a1a7981 */ /* 0x000f28000c1e9500 */
[----:B------:R3:W5:Y:S01]  /*3950*/  LDG.E.U16.CONSTANT R14, desc[UR24][R14.64] ;  /* 0x000000180e0e7981 */ /* 0x000762000c1e9500 */
[----:B0-----:R-:W-:-:S05]  /*3960*/  IMAD.WIDE R12, R17, 0x2, R22 ;  /* 0x00000002110c7825 */ /* 0x001fca00078e0216 */
[----:B------:R-:W5:Y:S01]  /*3970*/  LDG.E.U16.CONSTANT R18, desc[UR24][R12.64] ;  /* 0x000000180c127981 */ /* 0x000f62000c1e9500 */
[----:B---3--:R-:W-:Y:S02]  /*3980*/  HADD2.F32 R15, -RZ, R24.H0_H0 ;  /* 0x20000018ff0f7230 */ /* 0x008fe40000004100 */
[----:B------:R-:W-:-:S04]  /*3990*/  IMAD.WIDE R24, R19, 0x2, R22 ;  /* 0x0000000213187825 */ /* 0x000fc800078e0216 */
[----:B--2---:R-:W-:Y:S01]  /*39a0*/  FFMA R8, R8, R15, R20 ;  /* 0x0000000f08087223 */ /* 0x004fe20000000014 */
[----:B----4-:R-:W-:Y:S01]  /*39b0*/  HADD2.F32 R28, -RZ, R26.H0_H0 ;  /* 0x2000001aff1c7230 */ /* 0x010fe20000004100 */
[----:B------:R0:W2:Y:S01]  /*39c0*/  LDG.E.U16.CONSTANT R20, desc[UR24][R24.64] ;  /* 0x0000001818147981 */ /* 0x0000a2000c1e9500 */
[----:B-----5:R-:W-:-:S03]  /*39d0*/  HADD2.F32 R26, -RZ, R14.H0_H0 ;  /* 0x2000000eff1a7230 */ /* 0x020fc60000004100 */
[----:B------:R-:W-:Y:S01]  /*39e0*/  FFMA R27, R9, R28, R8 ;  /* 0x0000001c091b7223 */ /* 0x000fe20000000008 */
[--C-:B------:R-:W-:Y:S01]  /*39f0*/  IMAD.WIDE R8, R29, 0x2, R22.reuse ;  /* 0x000000021d087825 */ /* 0x100fe200078e0216 */
[----:B------:R1:W3:Y:S03]  /*3a00*/  LDL.128 R12, [R4] ;  /* 0x00000000040c7983 */ /* 0x0002e60000100c00 */
[----:B0-----:R-:W-:-:S04]  /*3a10*/  IMAD.WIDE R24, R21, 0x2, R22 ;  /* 0x0000000215187825 */ /* 0x001fc800078e0216 */
[----:B------:R-:W-:Y:S01]  /*3a20*/  FFMA R10, R10, R26, R27 ;  /* 0x0000001a0a0a7223 */ /* 0x000fe2000000001b */
[----:B------:R-:W4:Y:S01]  /*3a30*/  LDG.E.U16.CONSTANT R8, desc[UR24][R8.64] ;  /* 0x0000001808087981 */ /* 0x000f22000c1e9500 */
[----:B------:R-:W-:-:S03]  /*3a40*/  IMAD.WIDE R26, R6, 0x2, R22 ;  /* 0x00000002061a7825 */ /* 0x000fc600078e0216 */
[----:B------:R-:W5:Y:S04]  /*3a50*/  LDG.E.U16.CONSTANT R28, desc[UR24][R24.64] ;  /* 0x00000018181c7981 */ /* 0x000f68000c1e9500 */
[----:B------:R-:W5:Y:S01]  /*3a60*/  LDG.E.U16.CONSTANT R26, desc[UR24][R26.64] ;  /* 0x000000181a1a7981 */ /* 0x000f62000c1e9500 */
[----:B------:R-:W-:Y:S01]  /*3a70*/  HADD2.F32 R18, -RZ, R18.H0_H0 ;  /* 0x20000012ff127230 */ /* 0x000fe20000004100 */
[----:B------:R-:W-:-:S04]  /*3a80*/  UIADD3 UR5, UPT, UPT, UR5, 0x8, URZ ;  /* 0x0000000805057890 */ /* 0x000fc8000fffe0ff */
[----:B------:R-:W-:Y:S01]  /*3a90*/  FFMA R11, R11, R18, R10 ;  /* 0x000000120b0b7223 */ /* 0x000fe2000000000a */
[----:B------:R-:W-:Y:S01]  /*3aa0*/  UISETP.NE.AND UP1, UPT, UR5, URZ, UPT ;  /* 0x000000ff0500728c */ /* 0x000fe2000bf25270 */
[C---:B------:R-:W-:Y:S02]  /*3ab0*/  LEA R7, R2.reuse, R7, 0x3 ;  /* 0x0000000702077211 */ /* 0x040fe400078e18ff */
[C---:B------:R-:W-:Y:S02]  /*3ac0*/  LEA R5, R2.reuse, R5, 0x3 ;  /* 0x0000000502057211 */ /* 0x040fe400078e18ff */
[C---:B------:R-:W-:Y:S02]  /*3ad0*/  LEA R17, R2.reuse, R17, 0x3 ;  /* 0x0000001102117211 */ /* 0x040fe400078e18ff */
[C---:B------:R-:W-:Y:S02]  /*3ae0*/  LEA R19, R2.reuse, R19, 0x3 ;  /* 0x0000001302137211 */ /* 0x040fe400078e18ff */
[----:B------:R-:W-:-:S02]  /*3af0*/  LEA R21, R2, R21, 0x3 ;  /* 0x0000001502157211 */ /* 0x000fc400078e18ff */
[C---:B------:R-:W-:Y:S02]  /*3b00*/  LEA R29, R2.reuse, R29, 0x3 ;  /* 0x0000001d021d7211 */ /* 0x040fe400078e18ff */
[C---:B------:R-:W-:Y:S02]  /*3b10*/  LEA R6, R2.reuse, R6, 0x3 ;  /* 0x0000000602067211 */ /* 0x040fe400078e18ff */
[----:B------:R-:W-:Y:S02]  /*3b20*/  LEA R16, R2, R16, 0x3 ;  /* 0x0000001002107211 */ /* 0x000fe400078e18ff */
[----:B-1----:R-:W-:Y:S01]  /*3b30*/  IADD3 R4, PT, PT, R4, 0x20, RZ ;  /* 0x0000002004047810 */ /* 0x002fe20007ffe0ff */
[----:B--2---:R-:W-:-:S05]  /*3b40*/  HADD2.F32 R20, -RZ, R20.H0_H0 ;  /* 0x20000014ff147230 */ /* 0x004fca0000004100 */
[----:B---3--:R-:W-:Y:S01]  /*3b50*/  FFMA R12, R12, R20, R11 ;  /* 0x000000140c0c7223 */ /* 0x008fe2000000000b */
[----:B----4-:R-:W-:Y:S02]  /*3b60*/  HADD2.F32 R10, -RZ, R8.H0_H0 ;  /* 0x20000008ff0a7230 */ /* 0x010fe40000004100 */
[----:B-----5:R-:W-:-:S05]  /*3b70*/  HADD2.F32 R28, -RZ, R28.H0_H0 ;  /* 0x2000001cff1c7230 */ /* 0x020fca0000004100 */
[----:B------:R-:W-:Y:S01]  /*3b80*/  FFMA R13, R13, R28, R12 ;  /* 0x0000001c0d0d7223 */ /* 0x000fe2000000000c */
[----:B------:R-:W-:-:S03]  /*3b90*/  HADD2.F32 R20, -RZ, R26.H0_H0 ;  /* 0x2000001aff147230 */ /* 0x000fc60000004100 */
[----:B------:R-:W-:-:S04]  /*3ba0*/  FFMA R10, R14, R10, R13 ;  /* 0x0000000a0e0a7223 */ /* 0x000fc8000000000d */
[----:B------:R-:W-:Y:S01]  /*3bb0*/  FFMA R20, R15, R20, R10 ;  /* 0x000000140f147223 */ /* 0x000fe2000000000a */
[----:B------:R-:W-:Y:S06]  /*3bc0*/  BRA.U UP1, `(.L_x_78) ;  /* 0xfffffffd01487547 */ /* 0x000fec000b83ffff */
[----:B------:R-:W-:-:S05]  /*3bd0*/  UMOV UR5, UR6 ;  /* 0x0000000600057c82 */ /* 0x000fca0008000000 */
.L_x_77:
[----:B------:R-:W-:-:S09]  /*3be0*/  UISETP.NE.AND UP1, UPT, UR30, URZ, UPT ;  /* 0x000000ff1e00728c */ /* 0x000fd2000bf25270 */
[----:B------:R-:W-:Y:S05]  /*3bf0*/  BRA.U !UP1, `(.L_x_79) ;  /* 0x0000000509547547 */ /* 0x000fea000b800000 */
[----:B------:R-:W-:Y:S01]  /*3c00*/  UISETP.NE.AND UP1, UPT, UR33, URZ, UPT ;  /* 0x000000ff2100728c */ /* 0x000fe2000bf25270 */
[----:B------:R-:W-:Y:S10]  /*3c10*/  BRA.U !UP0, `(.L_x_80) ;  /* 0x0000000108a07547 */ /* 0x000ff4000b800000 */
[----:B------:R-:W0:Y:S01]  /*3c20*/  LDCU UR26, c[0x0][0x3ac] ;  /* 0x00007580ff1a77ac */ /* 0x000e220008000800 */
[----:B------:R-:W2:Y:S01]  /*3c30*/  LDCU UR31, c[0x0][0x3b0] ;  /* 0x00007600ff1f77ac */ /* 0x000ea20008000800 */
[----:B------:R-:W3:Y:S01]  /*3c40*/  LDCU.64 UR20, c[0x0][0x390] ;  /* 0x00007200ff1477ac */ /* 0x000ee20008000a00 */
[----:B------:R-:W-:-:S04]  /*3c50*/  UIADD3 UR16, UPT, UPT, UR29, UR5, URZ ;  /* 0x000000051d107290 */ /* 0x000fc8000fffe0ff */
[----:B0-----:R-:W-:-:S04]  /*3c60*/  UIMAD UR16, UR16, UR26, UR28 ;  /* 0x0000001a101072a4 */ /* 0x001fc8000f8e021c */
[----:B------:R-:W-:Y:S02]  /*3c70*/  UIADD3 UR17, UPT, UPT, UR16, UR26, URZ ;  /* 0x0000001a10117290 */ /* 0x000fe4000fffe0ff */
[----:B--2---:R-:W-:Y:S02]  /*3c80*/  UIMAD UR16, UR16, UR31, UR4 ;  /* 0x0000001f101072a4 */ /* 0x004fe4000f8e0204 */
[----:B------:R-:W-:Y:S02]  /*3c90*/  UIMAD UR18, UR17, UR31, UR4 ;  /* 0x0000001f111272a4 */ /* 0x000fe4000f8e0204 */
[----:B------:R-:W-:Y:S02]  /*3ca0*/  UIADD3 UR22, UPT, UPT, UR17, UR26, URZ ;  /* 0x0000001a11167290 */ /* 0x000fe4000fffe0ff */
[----:B---3--:R-:W-:Y:S02]  /*3cb0*/  UIMAD.WIDE UR16, UR16, 0x2, UR20 ;  /* 0x00000002101078a5 */ /* 0x008fe4000f8e0214 */
[----:B------:R-:W-:-:S02]  /*3cc0*/  UIMAD UR23, UR22, UR31, UR4 ;  /* 0x0000001f161772a4 */ /* 0x000fc4000f8e0204 */
[----:B------:R-:W-:Y:S02]  /*3cd0*/  UIMAD.WIDE UR18, UR18, 0x2, UR20 ;  /* 0x00000002121278a5 */ /* 0x000fe4000f8e0214 */
[----:B------:R-:W-:Y:S01]  /*3ce0*/  UIADD3 UR22, UPT, UPT, UR22, UR26, URZ ;  /* 0x0000001a16167290 */ /* 0x000fe2000fffe0ff */
[----:B------:R-:W-:Y:S01]  /*3cf0*/  MOV R10, UR16 ;  /* 0x00000010000a7c02 */ /* 0x000fe20008000f00 */
[----:B------:R-:W-:Y:S01]  /*3d00*/  ULEA UR26, UR5, UR27, 0x2 ;  /* 0x0000001b051a7291 */ /* 0x000fe2000f8e10ff */
[----:B------:R-:W-:Y:S01]  /*3d10*/  MOV R11, UR17 ;  /* 0x00000011000b7c02 */ /* 0x000fe20008000f00 */
[----:B------:R-:W-:Y:S01]  /*3d20*/  UIMAD.WIDE UR16, UR23, 0x2, UR20 ;  /* 0x00000002171078a5 */ /* 0x000fe2000f8e0214 */
[----:B------:R-:W-:Y:S01]  /*3d30*/  MOV R12, UR18 ;  /* 0x00000012000c7c02 */ /* 0x000fe20008000f00 */
[----:B------:R-:W-:Y:S01]  /*3d40*/  UIMAD UR22, UR22, UR31, UR4 ;  /* 0x0000001f161672a4 */ /* 0x000fe2000f8e0204 */
[----:B------:R-:W-:Y:S01]  /*3d50*/  MOV R13, UR19 ;  /* 0x00000013000d7c02 */ /* 0x000fe20008000f00 */
[----:B------:R-:W2:Y:S02]  /*3d60*/  LDG.E.U16.CONSTANT R10, desc[UR24][R10.64] ;  /* 0x000000180a0a7981 */ /* 0x000ea4000c1e9500 */
[----:B------:R-:W-:Y:S01]  /*3d70*/  UIMAD.WIDE UR18, UR22, 0x2, UR20 ;  /* 0x00000002161278a5 */ /* 0x000fe2000f8e0214 */
[----:B------:R-:W-:Y:S01]  /*3d80*/  MOV R14, UR16 ;  /* 0x00000010000e7c02 */ /* 0x000fe20008000f00 */
[----:B------:R-:W3:Y:S01]  /*3d90*/  LDG.E.U16.CONSTANT R12, desc[UR24][R12.64] ;  /* 0x000000180c0c7981 */ /* 0x000ee2000c1e9500 */
[----:B------:R-:W-:-:S03]  /*3da0*/  MOV R15, UR17 ;  /* 0x00000011000f7c02 */ /* 0x000fc60008000f00 */
[----:B-1--4-:R-:W4:Y:S01]  /*3db0*/  LDL.64 R4, [UR26] ;  /* 0x0000001aff047983 */ /* 0x012f220008100a00 */
[----:B------:R-:W-:Y:S02]  /*3dc0*/  MOV R8, UR18 ;  /* 0x0000001200087c02 */ /* 0x000fe40008000f00 */
[----:B------:R-:W-:Y:S01]  /*3dd0*/  MOV R9, UR19 ;  /* 0x0000001300097c02 */ /* 0x000fe20008000f00 */
[----:B------:R-:W5:Y:S04]  /*3de0*/  LDG.E.U16.CONSTANT R14, desc[UR24][R14.64] ;  /* 0x000000180e0e7981 */ /* 0x000f68000c1e9500 */
[----:B------:R-:W5:Y:S04]  /*3df0*/  LDG.E.U16.CONSTANT R8, desc[UR24][R8.64] ;  /* 0x0000001808087981 */ /* 0x000f68000c1e9500 */
[----:B------:R-:W5:Y:S01]  /*3e00*/  LDL.64 R6, [UR26+0x8] ;  /* 0x0000081aff067983 */ /* 0x000f620008100a00 */
[----:B------:R-:W-:Y:S01]  /*3e10*/  UIADD3 UR5, UPT, UPT, UR5, 0x4, URZ ;  /* 0x0000000405057890 */ /* 0x000fe2000fffe0ff */
[----:B--2---:R-:W-:-:S02]  /*3e20*/  HADD2.F32 R17, -RZ, R10.H0_H0 ;  /* 0x2000000aff117230 */ /* 0x004fc40000004100 */
[----:B---3--:R-:W-:-:S03]  /*3e30*/  HADD2.F32 R19, -RZ, R12.H0_H0 ;  /* 0x2000000cff137230 */ /* 0x008fc60000004100 */
[----:B----4-:R-:W-:Y:S01]  /*3e40*/  FFMA R4, R4, R17, R20 ;  /* 0x0000001104047223 */ /* 0x010fe20000000014 */
[----:B-----5:R-:W-:-:S03]  /*3e50*/  HADD2.F32 R10, -RZ, R14.H0_H0 ;  /* 0x2000000eff0a7230 */ /* 0x020fc60000004100 */
[----:B------:R-:W-:Y:S01]  /*3e60*/  FFMA R5, R19, R5, R4 ;  /* 0x0000000513057223 */ /* 0x000fe20000000004 */
[----:B------:R-:W-:-:S03]  /*3e70*/  HADD2.F32 R11, -RZ, R8.H0_H0 ;  /* 0x20000008ff0b7230 */ /* 0x000fc60000004100 */
[----:B------:R-:W-:-:S04]  /*3e80*/  FFMA R6, R6, R10, R5 ;  /* 0x0000000a06067223 */ /* 0x000fc80000000005 */
[----:B------:R-:W-:-:S07]  /*3e90*/  FFMA R20, R11, R7, R6 ;  /* 0x000000070b147223 */ /* 0x000fce0000000006 */
.L_x_80:
[----:B------:R-:W-:Y:S05]  /*3ea0*/  BRA.U !UP1, `(.L_x_79) ;  /* 0x0000000109a87547 */ /* 0x000fea000b800000 */
[----:B------:R-:W0:Y:S01]  /*3eb0*/  LDCU UR16, c[0x0][0x3a8] ;  /* 0x00007500ff1077ac */ /* 0x000e220008000800 */
[----:B------:R-:W-:-:S06]  /*3ec0*/  UISETP.NE.AND UP2, UPT, UR33, 0x1, UPT ;  /* 0x000000012100788c */ /* 0x000fcc000bf45270 */
[----:B------:R-:W-:-:S05]  /*3ed0*/  PLOP3.LUT P0, PT, PT, PT, UP2, 0x80, 0x8 ;  /* 0x000000000008781c */ /* 0x000fca0003f0f028 */
[----:B------:R-:W2:Y:S01]  /*3ee0*/  @UP2 LDCU UR19, c[0x0][0x3ac] ;  /* 0x00007580ff1327ac */ /* 0x000ea20008000800 */
[----:B0-----:R-:W-:Y:S01]  /*3ef0*/  ULOP3.LUT UP1, URZ, UR16, 0x1, URZ, 0xc0, !UPT ;  /* 0x0000000110ff7892 */ /* 0x001fe2000f82c0ff */
[----:B------:R-:W0:Y:S01]  /*3f00*/  @UP2 LDCU UR20, c[0x0][0x3b0] ;  /* 0x00007600ff1427ac */ /* 0x000e220008000800 */
[----:B------:R-:W3:Y:S04]  /*3f10*/  @UP2 LDCU.64 UR16, c[0x0][0x390] ;  /* 0x00007200ff1027ac */ /* 0x000ee80008000a00 */
[----:B------:R-:W-:Y:S01]  /*3f20*/  PLOP3.LUT P1, PT, PT, PT, UP1, 0x80, 0x8 ;  /* 0x000000000008781c */ /* 0x000fe20003f2f018 */
[----:B------:R-:W-:-:S04]  /*3f30*/  @UP2 UIADD3 UR18, UPT, UPT, UR29, UR5, URZ ;  /* 0x000000051d122290 */ /* 0x000fc8000fffe0ff */
[----:B------:R-:W5:Y:S01]  /*3f40*/  @UP1 LDCU UR26, c[0x0][0x3ac] ;  /* 0x00007580ff1a17ac */ /* 0x000f620008000800 */
[----:B------:R-:W1:Y:S01]  /*3f50*/  @UP1 LDCU UR31, c[0x0][0x3b0] ;  /* 0x00007600ff1f17ac */ /* 0x000e620008000800 */
[----:B------:R-:W-:Y:S02]  /*3f60*/  @UP2 ULEA UR34, UR5, UR27, 0x2 ;  /* 0x0000001b05222291 */ /* 0x000fe4000f8e10ff */
[----:B--2---:R-:W-:Y:S01]  /*3f70*/  @UP2 UIMAD UR18, UR18, UR19, UR28 ;  /* 0x00000013121222a4 */ /* 0x004fe2000f8e021c */
[----:B------:R-:W2:Y:S01]  /*3f80*/  @UP1 LDCU.64 UR22, c[0x0][0x390] ;  /* 0x00007200ff1617ac */ /* 0x000ea20008000a00 */
[----:B------:R-:W-:-:S05]  /*3f90*/  @UP2 UIADD3 UR5, UPT, UPT, UR5, 0x2, URZ ;  /* 0x0000000205052890 */ /* 0x000fca000fffe0ff */
[----:B------:R-:W4:Y:S01]  /*3fa0*/  @P0 LDL.64 R12, [UR34] ;  /* 0x00000022ff0c0983 */ /* 0x000f220008100a00 */
[----:B0-----:R-:W-:Y:S02]  /*3fb0*/  @UP2 UIMAD UR21, UR18, UR20, UR4 ;  /* 0x00000014121522a4 */ /* 0x001fe4000f8e0204 */
[----:B------:R-:W-:Y:S02]  /*3fc0*/  @UP2 UIADD3 UR19, UPT, UPT, UR18, UR19, URZ ;  /* 0x0000001312132290 */ /* 0x000fe4000fffe0ff */
[----:B------:R-:W-:Y:S02]  /*3fd0*/  @UP1 UIADD3 UR18, UPT, UPT, UR29, UR5, URZ ;  /* 0x000000051d121290 */ /* 0x000fe4000fffe0ff */
[----:B------:R-:W-:Y:S02]  /*3fe0*/  @UP2 UIMAD UR20, UR19, UR20, UR4 ;  /* 0x00000014131422a4 */ /* 0x000fe4000f8e0204 */
[----:B-----5:R-:W-:Y:S02]  /*3ff0*/  @UP1 UIMAD UR26, UR18, UR26, UR28 ;  /* 0x0000001a121a12a4 */ /* 0x020fe4000f8e021c */
[----:B---3--:R-:W-:-:S02]  /*4000*/  @UP2 UIMAD.WIDE UR18, UR21, 0x2, UR16 ;  /* 0x00000002151228a5 */ /* 0x008fc4000f8e0210 */
[----:B------:R-:W-:Y:S02]  /*4010*/  @UP2 UIMAD.WIDE UR20, UR20, 0x2, UR16 ;  /* 0x00000002141428a5 */ /* 0x000fe4000f8e0210 */
[----:B-1----:R-:W-:Y:S02]  /*4020*/  @UP1 UIMAD UR16, UR26, UR31, UR4 ;  /* 0x0000001f1a1012a4 */ /* 0x002fe4000f8e0204 */
[----:B------:R-:W-:Y:S02]  /*4030*/  MOV R8, UR18 ;  /* 0x0000001200087c02 */ /* 0x000fe40008000f00 */
[----:B------:R-:W-:Y:S01]  /*4040*/  MOV R9, UR19 ;  /* 0x0000001300097c02 */ /* 0x000fe20008000f00 */
[----:B--2---:R-:W-:Y:S01]  /*4050*/  @UP1 UIMAD.WIDE UR16, UR16, 0x2, UR22 ;  /* 0x00000002101018a5 */ /* 0x004fe2000f8e0216 */
[----:B----4-:R-:W-:Y:S02]  /*4060*/  MOV R4, UR20 ;  /* 0x0000001400047c02 */ /* 0x010fe40008000f00 */
[----:B------:R-:W-:Y:S01]  /*4070*/  MOV R5, UR21 ;  /* 0x0000001500057c02 */ /* 0x000fe20008000f00 */
[----:B------:R-:W2:Y:S02]  /*4080*/  @P0 LDG.E.U16.CONSTANT R8, desc[UR24][R8.64] ;  /* 0x0000001808080981 */ /* 0x000ea4000c1e9500 */
[----:B------:R-:W-:Y:S01]  /*4090*/  MOV R6, UR16 ;  /* 0x0000001000067c02 */ /* 0x000fe20008000f00 */
[----:B------:R-:W-:Y:S01]  /*40a0*/  @UP1 ULEA UR5, UR5, UR27, 0x2 ;  /* 0x0000001b05051291 */ /* 0x000fe2000f8e10ff */
[----:B------:R-:W-:Y:S01]  /*40b0*/  MOV R7, UR17 ;  /* 0x0000001100077c02 */ /* 0x000fe20008000f00 */
[----:B------:R-:W3:Y:S04]  /*40c0*/  @P0 LDG.E.U16.CONSTANT R4, desc[UR24][R4.64] ;  /* 0x0000001804040981 */ /* 0x000ee8000c1e9500 */
[----:B------:R-:W4:Y:S04]  /*40d0*/  @P1 LDG.E.U16.CONSTANT R6, desc[UR24][R6.64] ;  /* 0x0000001806061981 */ /* 0x000f28000c1e9500 */
[----:B------:R-:W5:Y:S01]  /*40e0*/  @P1 LDL R11, [UR5] ;  /* 0x00000005ff0b1983 */ /* 0x000f620008100800 */
[----:B--2---:R-:W-:-:S02]  /*40f0*/  @P0 HADD2.F32 R15, -RZ, R8.H0_H0 ;  /* 0x20000008ff0f0230 */ /* 0x004fc40000004100 */
[----:B---3--:R-:W-:-:S03]  /*4100*/  @P0 HADD2.F32 R17, -RZ, R4.H0_H0 ;  /* 0x20000004ff110230 */ /* 0x008fc60000004100 */
[----:B------:R-:W-:Y:S01]  /*4110*/  @P0 FFMA R12, R12, R15, R20 ;  /* 0x0000000f0c0c0223 */ /* 0x000fe20000000014 */
[----:B----4-:R-:W-:-:S03]  /*4120*/  @P1 HADD2.F32 R10, -RZ, R6.H0_H0 ;  /* 0x20000006ff0a1230 */ /* 0x010fc60000004100 */
[----:B------:R-:W-:-:S04]  /*4130*/  @P0 FFMA R20, R17, R13, R12 ;  /* 0x0000000d11140223 */ /* 0x000fc8000000000c */
[----:B-----5:R-:W-:-:S07]  /*4140*/  @P1 FFMA R20, R11, R10, R20 ;  /* 0x0000000a0b141223 */ /* 0x020fce0000000014 */
.L_x_79:
[----:B------:R-:W0:Y:S01]  /*4150*/  LDCU UR5, c[0x0][0x3b0] ;  /* 0x00007600ff0577ac */ /* 0x000e220008000800 */
[----:B-1--4-:R-:W1:Y:S01]  /*4160*/  LDC.64 R4, c[0x0][0x398] ;  /* 0x0000e600ff047b82 */ /* 0x012e620000000a00 */
[----:B------:R-:W-:Y:S02]  /*4170*/  F2FP.F16.F32.PACK_AB R20, RZ, R20 ;  /* 0x00000014ff14723e */ /* 0x000fe400000000ff */
[----:B0-----:R-:W-:-:S05]  /*4180*/  MOV R7, UR5 ;  /* 0x0000000500077c02 */ /* 0x001fca0008000f00 */
[----:B------:R-:W-:Y:S01]  /*4190*/  IMAD R7, R0, R7, UR4 ;  /* 0x0000000400077e24 */ /* 0x000fe2000f8e0207 */
[----:B------:R-:W-:-:S03]  /*41a0*/  UIADD3 UR4, UPT, UPT, UR4, 0x1, URZ ;  /* 0x0000000104047890 */ /* 0x000fc6000fffe0ff */
[----:B-1----:R-:W-:Y:S01]  /*41b0*/  IMAD.WIDE R4, R7, 0x2, R4 ;  /* 0x0000000207047825 */ /* 0x002fe200078e0204 */
[----:B------:R-:W-:-:S04]  /*41c0*/  UISETP.NE.AND UP1, UPT, UR4, UR5, UPT ;  /* 0x000000050400728c */ /* 0x000fc8000bf25270 */
[----:B------:R0:W-:Y:S02]  /*41d0*/  STG.E.U16 desc[UR24][R4.64], R20 ;  /* 0x0000001404007986 */ /* 0x0001e4000c101518 */
[----:B------:R-:W-:-:S13]  /*41e0*/  PLOP3.LUT P0, PT, PT, PT, UP1, 0x80, 0x8 ;  /* 0x000000000008781c */ /* 0x000fda0003f0f018 */
[----:B0-----:R-:W-:Y:S05]  /*41f0*/  @!P0 EXIT ;  /* 0x000000000000894d */ /* 0x001fea0003800000 */
[----:B------:R-:W-:Y:S05]  /*4200*/  BRA `(.L_x_81) ;  /* 0xfffffff400547947 */ /* 0x000fea000383ffff */
        .weak           $__internal_0_$__cuda_sm3x_div_rn_noftz_f32_slowpath
        .type           $__internal_0_$__cuda_sm3x_div_rn_noftz_f32_slowpath,@function
        .size           $__internal_0_$__cuda_sm3x_div_rn_noftz_f32_slowpath,(.L_x_284 - $__internal_0_$__cuda_sm3x_div_rn_noftz_f32_slowpath)
$__internal_0_$__cuda_sm3x_div_rn_noftz_f32_slowpath:
[----:B------:R-:W-:Y:S01]  /*4210*/  SHF.R.U32.HI R11, RZ, 0x17, R3 ;  /* 0x00000017ff0b7819 */ /* 0x000fe20000011603 */
[----:B------:R-:W-:Y:S01]  /*4220*/  BSSY.RECONVERGENT B0, `(.L_x_82) ;  /* 0x0000065000007945 */ /* 0x000fe20003800200 */
[----:B------:R-:W-:Y:S02]  /*4230*/  SHF.R.U32.HI R18, RZ, 0x17, R19 ;  /* 0x00000017ff127819 */ /* 0x000fe40000011613 */
[----:B------:R-:W-:Y:S02]  /*4240*/  LOP3.LUT R11, R11, 0xff, RZ, 0xc0, !PT ;  /* 0x000000ff0b0b7812 */ /* 0x000fe400078ec0ff */
[----:B------:R-:W-:Y:S02]  /*4250*/  LOP3.LUT R18, R18, 0xff, RZ, 0xc0, !PT ;  /* 0x000000ff12127812 */ /* 0x000fe400078ec0ff */
[----:B------:R-:W-:Y:S02]  /*4260*/  IADD3 R4, PT, PT, R11, -0x1, RZ ;  /* 0xffffffff0b047810 */ /* 0x000fe40007ffe0ff */
[----:B------:R-:W-:-:S02]  /*4270*/  IADD3 R15, PT, PT, R18, -0x1, RZ ;  /* 0xffffffff120f7810 */ /* 0x000fc40007ffe0ff */
[----:B------:R-:W-:Y:S02]  /*4280*/  ISETP.GT.U32.AND P0, PT, R4, 0xfd, PT ;  /* 0x000000fd0400780c */ /* 0x000fe40003f04070 */
[----:B------:R-:W-:Y:S02]  /*4290*/  MOV R16, R3 ;  /* 0x0000000300107202 */ /* 0x000fe40000000f00 */
[----:B------:R-:W-:-:S13]  /*42a0*/  ISETP.GT.U32.OR P0, PT, R15, 0xfd, P0 ;  /* 0x000000fd0f00780c */ /* 0x000fda0000704470 */
[----:B------:R-:W-:Y:S01]  /*42b0*/  @!P0 MOV R20, RZ ;  /* 0x000000ff00148202 */ /* 0x000fe20000000f00 */
[----:B------:R-:W-:Y:S06]  /*42c0*/  @!P0 BRA `(.L_x_83) ;  /* 0x0000000000608947 */ /* 0x000fec0003800000 */
[----:B------:R-:W-:Y:S02]  /*42d0*/  FSETP.GTU.FTZ.AND P0, PT, |R19|, +INF , PT ;  /* 0x7f8000001300780b */ /* 0x000fe40003f1c200 */
[----:B------:R-:W-:-:S04]  /*42e0*/  FSETP.GTU.FTZ.AND P1, PT, |R3|, +INF , PT ;  /* 0x7f8000000300780b */ /* 0x000fc80003f3c200 */
[----:B------:R-:W-:-:S13]  /*42f0*/  PLOP3.LUT P0, PT, P0, P1, PT, 0xf8, 0x8f ;  /* 0x00000000008f781c */ /* 0x000fda0000703f70 */
[----:B------:R-:W-:Y:S05]  /*4300*/  @P0 BRA `(.L_x_84) ;  /* 0x0000000400540947 */ /* 0x000fea0003800000 */
[----:B------:R-:W-:-:S13]  /*4310*/  LOP3.LUT P0, RZ, R16, 0x7fffffff, R19, 0xc8, !PT ;  /* 0x7fffffff10ff7812 */ /* 0x000fda000780c813 */
[----:B------:R-:W-:Y:S05]  /*4320*/  @!P0 BRA `(.L_x_85) ;  /* 0x0000000400448947 */ /* 0x000fea0003800000 */
[----:B------:R-:W-:Y:S02]  /*4330*/  FSETP.NEU.FTZ.AND P2, PT, |R19|, +INF , PT ;  /* 0x7f8000001300780b */ /* 0x000fe40003f5d200 */
[----:B------:R-:W-:Y:S02]  /*4340*/  FSETP.NEU.FTZ.AND P1, PT, |R3|, +INF , PT ;  /* 0x7f8000000300780b */ /* 0x000fe40003f3d200 */
[----:B------:R-:W-:-:S11]  /*4350*/  FSETP.NEU.FTZ.AND P0, PT, |R19|, +INF , PT ;  /* 0x7f8000001300780b */ /* 0x000fd60003f1d200 */
[----:B------:R-:W-:Y:S05]  /*4360*/  @!P1 BRA !P2, `(.L_x_85) ;  /* 0x0000000400349947 */ /* 0x000fea0005000000 */
[----:B------:R-:W-:-:S04]  /*4370*/  LOP3.LUT P2, RZ, R19, 0x7fffffff, RZ, 0xc0, !PT ;  /* 0x7fffffff13ff7812 */ /* 0x000fc8000784c0ff */
[----:B------:R-:W-:-:S13]  /*4380*/  PLOP3.LUT P1, PT, P1, P2, PT, 0x2f, 0xf2 ;  /* 0x0000000000f2781c */ /* 0x000fda0000f24577 */
[----:B------:R-:W-:Y:S05]  /*4390*/  @P1 BRA `(.L_x_86) ;  /* 0x0000000400201947 */ /* 0x000fea0003800000 */
[----:B------:R-:W-:-:S04]  /*43a0*/  LOP3.LUT P1, RZ, R16, 0x7fffffff, RZ, 0xc0, !PT ;  /* 0x7fffffff10ff7812 */ /* 0x000fc8000782c0ff */
[----:B------:R-:W-:-:S13]  /*43b0*/  PLOP3.LUT P0, PT, P0, P1, PT, 0x2f, 0xf2 ;  /* 0x0000000000f2781c */ /* 0x000fda0000702577 */
[----:B------:R-:W-:Y:S05]  /*43c0*/  @P0 BRA `(.L_x_87) ;  /* 0x0000000400080947 */ /* 0x000fea0003800000 */
[----:B------:R-:W-:Y:S02]  /*43d0*/  IADD3 R15, PT, PT, R18, -0x1, RZ ;  /* 0xffffffff120f7810 */ /* 0x000fe40007ffe0ff */
[----:B------:R-:W-:Y:S02]  /*43e0*/  ISETP.GE.AND P1, PT, R4, RZ, PT ;  /* 0x000000ff0400720c */ /* 0x000fe40003f26270 */
[----:B------:R-:W-:-:S11]  /*43f0*/  ISETP.GE.AND P0, PT, R15, RZ, PT ;  /* 0x000000ff0f00720c */ /* 0x000fd60003f06270 */
[----:B------:R-:W-:Y:S02]  /*4400*/  @!P1 FFMA R16, R3, 1.84467440737095516160e+19, RZ ;  /* 0x5f80000003109823 */ /* 0x000fe400000000ff */
[----:B------:R-:W-:Y:S01]  /*4410*/  @P0 MOV R20, RZ ;  /* 0x000000ff00140202 */ /* 0x000fe20000000f00 */
[----:B------:R-:W-:Y:S01]  /*4420*/  @!P0 FFMA R19, R19, 1.84467440737095516160e+19, RZ ;  /* 0x5f80000013138823 */ /* 0x000fe200000000ff */
[----:B------:R-:W-:-:S04]  /*4430*/  @!P0 MOV R20, 0xffffffc0 ;  /* 0xffffffc000148802 */ /* 0x000fc80000000f00 */
[----:B------:R-:W-:-:S07]  /*4440*/  @!P1 IADD3 R20, PT, PT, R20, 0x40, RZ ;  /* 0x0000004014149810 */ /* 0x000fce0007ffe0ff */
.L_x_83:
[----:B------:R-:W-:Y:S01]  /*4450*/  LEA R21, R11, 0xc0800000, 0x17 ;  /* 0xc08000000b157811 */ /* 0x000fe200078eb8ff */
[----:B------:R-:W-:Y:S01]  /*4460*/  BSSY.RECONVERGENT B1, `(.L_x_88) ;  /* 0x0000036000017945 */ /* 0x000fe20003800200 */
[----:B------:R-:W-:Y:S02]  /*4470*/  IADD3 R18, PT, PT, R18, -0x7f, RZ ;  /* 0xffffff8112127810 */ /* 0x000fe40007ffe0ff */
[----:B------:R-:W-:-:S03]  /*4480*/  IADD3 R21, PT, PT, -R21, R16, RZ ;  /* 0x0000001015157210 */ /* 0x000fc60007ffe1ff */
[----:B------:R-:W-:Y:S01]  /*4490*/  IMAD R19, R18, -0x800000, R19 ;  /* 0xff80000012137824 */ /* 0x000fe200078e0213 */
[----:B------:R-:W0:Y:S01]  /*44a0*/  MUFU.RCP R15, R21 ;  /* 0x00000015000f7308 */ /* 0x000e220000001000 */
[----:B------:R-:W-:-:S04]  /*44b0*/  FADD.FTZ R16, -R21, -RZ ;  /* 0x800000ff15107221 */ /* 0x000fc80000010100 */
[----:B0-----:R-:W-:-:S04]  /*44c0*/  FFMA R4, R15, R16, 1 ;  /* 0x3f8000000f047423 */ /* 0x001fc80000000010 */
[----:B------:R-:W-:-:S04]  /*44d0*/  FFMA R4, R15, R4, R15 ;  /* 0x000000040f047223 */ /* 0x000fc8000000000f */
[----:B------:R-:W-:-:S04]  /*44e0*/  FFMA R17, R19, R4, RZ ;  /* 0x0000000413117223 */ /* 0x000fc800000000ff */
[----:B------:R-:W-:-:S04]  /*44f0*/  FFMA R15, R16, R17, R19 ;  /* 0x00000011100f7223 */ /* 0x000fc80000000013 */
[----:B------:R-:W-:-:S04]  /*4500*/  FFMA R15, R4, R15, R17 ;  /* 0x0000000f040f7223 */ /* 0x000fc80000000011 */
[----:B------:R-:W-:Y:S01]  /*4510*/  FFMA R16, R16, R15, R19 ;  /* 0x0000000f10107223 */ /* 0x000fe20000000013 */
[----:B------:R-:W-:-:S03]  /*4520*/  IADD3 R19, PT, PT, R18, 0x7f, -R11 ;  /* 0x0000007f12137810 */ /* 0x000fc60007ffe80b */
[----:B------:R-:W-:Y:S01]  /*4530*/  FFMA R17, R4, R16, R15 ;  /* 0x0000001004117223 */ /* 0x000fe2000000000f */
[----:B------:R-:W-:-:S04]  /*4540*/  IADD3 R20, PT, PT, R19, R20, RZ ;  /* 0x0000001413147210 */ /* 0x000fc80007ffe0ff */
[----:B------:R-:W-:-:S04]  /*4550*/  SHF.R.U32.HI R11, RZ, 0x17, R17 ;  /* 0x00000017ff0b7819 */ /* 0x000fc80000011611 */
[----:B------:R-:W-:-:S04]  /*4560*/  LOP3.LUT R11, R11, 0xff, RZ, 0xc0, !PT ;  /* 0x000000ff0b0b7812 */ /* 0x000fc800078ec0ff */
[----:B------:R-:W-:-:S04]  /*4570*/  IADD3 R11, PT, PT, R11, R20, RZ ;  /* 0x000000140b0b7210 */ /* 0x000fc80007ffe0ff */
[----:B------:R-:W-:-:S04]  /*4580*/  IADD3 R18, PT, PT, R11, -0x1, RZ ;  /* 0xffffffff0b127810 */ /* 0x000fc80007ffe0ff */
[----:B------:R-:W-:-:S13]  /*4590*/  ISETP.GE.U32.AND P0, PT, R18, 0xfe, PT ;  /* 0x000000fe1200780c */ /* 0x000fda0003f06070 */
[----:B------:R-:W-:Y:S05]  /*45a0*/  @!P0 BRA `(.L_x_89) ;  /* 0x0000000000808947 */ /* 0x000fea0003800000 */
[----:B------:R-:W-:-:S13]  /*45b0*/  ISETP.GT.AND P0, PT, R11, 0xfe, PT ;  /* 0x000000fe0b00780c */ /* 0x000fda0003f04270 */
[----:B------:R-:W-:Y:S05]  /*45c0*/  @P0 BRA `(.L_x_90) ;  /* 0x00000000006c0947 */ /* 0x000fea0003800000 */
[----:B------:R-:W-:-:S13]  /*45d0*/  ISETP.GE.AND P0, PT, R11, 0x1, PT ;  /* 0x000000010b00780c */ /* 0x000fda0003f06270 */
[----:B------:R-:W-:Y:S05]  /*45e0*/  @P0 BRA `(.L_x_91) ;  /* 0x0000000000740947 */ /* 0x000fea0003800000 */
[----:B------:R-:W-:Y:S02]  /*45f0*/  ISETP.GE.AND P0, PT, R11, -0x18, PT ;  /* 0xffffffe80b00780c */ /* 0x000fe40003f06270 */
[----:B------:R-:W-:-:S11]  /*4600*/  LOP3.LUT R17, R17, 0x80000000, RZ, 0xc0, !PT ;  /* 0x8000000011117812 */ /* 0x000fd600078ec0ff */
[----:B------:R-:W-:Y:S05]  /*4610*/  @!P0 BRA `(.L_x_91) ;  /* 0x0000000000688947 */ /* 0x000fea0003800000 */
[CCC-:B------:R-:W-:Y:S01]  /*4620*/  FFMA.RZ R18, R4.reuse, R16.reuse, R15.reuse ;  /* 0x0000001004127223 */ /* 0x1c0fe2000000c00f */
[CCC-:B------:R-:W-:Y:S01]  /*4630*/  FFMA.RP R19, R4.reuse, R16.reuse, R15.reuse ;  /* 0x0000001004137223 */ /* 0x1c0fe2000000800f */
[----:B------:R-:W-:Y:S01]  /*4640*/  FFMA.RM R16, R4, R16, R15 ;  /* 0x0000001004107223 */ /* 0x000fe2000000400f */
[C---:B------:R-:W-:Y:S02]  /*4650*/  IADD3 R4, PT, PT, R11.reuse, 0x20, RZ ;  /* 0x000000200b047810 */ /* 0x040fe40007ffe0ff */
[----:B------:R-:W-:Y:S02]  /*4660*/  LOP3.LUT R18, R18, 0x7fffff, RZ, 0xc0, !PT ;  /* 0x007fffff12127812 */ /* 0x000fe400078ec0ff */
[C---:B------:R-:W-:Y:S02]  /*4670*/  ISETP.NE.AND P2, PT, R11.reuse, RZ, PT ;  /* 0x000000ff0b00720c */ /* 0x040fe40003f45270 */
[----:B------:R-:W-:Y:S02]  /*4680*/  LOP3.LUT R15, R18, 0x800000, RZ, 0xfc, !PT ;  /* 0x00800000120f7812 */ /* 0x000fe400078efcff */
[----:B------:R-:W-:-:S02]  /*4690*/  ISETP.NE.AND P1, PT, R11, RZ, PT ;  /* 0x000000ff0b00720c */ /* 0x000fc40003f25270 */
[----:B------:R-:W-:Y:S02]  /*46a0*/  IADD3 R11, PT, PT, -R11, RZ, RZ ;  /* 0x000000ff0b0b7210 */ /* 0x000fe40007ffe1ff */
[----:B------:R-:W-:Y:S02]  /*46b0*/  SHF.L.U32 R4, R15, R4, RZ ;  /* 0x000000040f047219 */ /* 0x000fe400000006ff */
[----:B------:R-:W-:Y:S02]  /*46c0*/  FSETP.NEU.FTZ.AND P0, PT, R19, R16, PT ;  /* 0x000000101300720b */ /* 0x000fe40003f1d000 */
[----:B------:R-:W-:Y:S02]  /*46d0*/  SEL R16, R11, RZ, P2 ;  /* 0x000000ff0b107207 */ /* 0x000fe40001000000 */
[----:B------:R-:W-:Y:S02]  /*46e0*/  ISETP.NE.AND P1, PT, R4, RZ, P1 ;  /* 0x000000ff0400720c */ /* 0x000fe40000f25270 */
[----:B------:R-:W-:-:S02]  /*46f0*/  SHF.R.U32.HI R15, RZ, R16, R15 ;  /* 0x00000010ff0f7219 */ /* 0x000fc4000001160f */
[----:B------:R-:W-:Y:S02]  /*4700*/  PLOP3.LUT P0, PT, P0, P1, PT, 0xf8, 0x8f ;  /* 0x00000000008f781c */ /* 0x000fe40000703f70 */
[----:B------:R-:W-:Y:S02]  /*4710*/  SHF.R.U32.HI R11, RZ, 0x1, R15 ;  /* 0x00000001ff0b7819 */ /* 0x000fe4000001160f */
[----:B------:R-:W-:-:S04]  /*4720*/  SEL R4, RZ, 0x1, !P0 ;  /* 0x00000001ff047807 */ /* 0x000fc80004000000 */
[----:B------:R-:W-:-:S04]  /*4730*/  LOP3.LUT R4, R4, 0x1, R11, 0xf8, !PT ;  /* 0x0000000104047812 */ /* 0x000fc800078ef80b */
[----:B------:R-:W-:-:S04]  /*4740*/  LOP3.LUT R4, R4, R15, RZ, 0xc0, !PT ;  /* 0x0000000f04047212 */ /* 0x000fc800078ec0ff */
[----:B------:R-:W-:-:S04]  /*4750*/  IADD3 R4, PT, PT, R11, R4, RZ ;  /* 0x000000040b047210 */ /* 0x000fc80007ffe0ff */
[----:B------:R-:W-:Y:S01]  /*4760*/  LOP3.LUT R17, R4, R17, RZ, 0xfc, !PT ;  /* 0x0000001104117212 */ /* 0x000fe200078efcff */
[----:B------:R-:W-:Y:S06]  /*4770*/  BRA `(.L_x_91) ;  /* 0x0000000000107947 */ /* 0x000fec0003800000 */
.L_x_90:
[----:B------:R-:W-:-:S04]  /*4780*/  LOP3.LUT R17, R17, 0x80000000, RZ, 0xc0, !PT ;  /* 0x8000000011117812 */ /* 0x000fc800078ec0ff */
[----:B------:R-:W-:Y:S01]  /*4790*/  LOP3.LUT R17, R17, 0x7f800000, RZ, 0xfc, !PT ;  /* 0x7f80000011117812 */ /* 0x000fe200078efcff */
[----:B------:R-:W-:Y:S06]  /*47a0*/  BRA `(.L_x_91) ;  /* 0x0000000000047947 */ /* 0x000fec0003800000 */
.L_x_89:
[----:B------:R-:W-:-:S07]  /*47b0*/  LEA R17, R20, R17, 0x17 ;  /* 0x0000001114117211 */ /* 0x000fce00078eb8ff */
.L_x_91:
[----:B------:R-:W-:Y:S05]  /*47c0*/  BSYNC.RECONVERGENT B1 ;  /* 0x0000000000017941 */ /* 0x000fea0003800200 */
.L_x_88:
[----:B------:R-:W-:Y:S01]  /*47d0*/  MOV R11, R17 ;  /* 0x00000011000b7202 */ /* 0x000fe20000000f00 */
[----:B------:R-:W-:Y:S06]  /*47e0*/  BRA `(.L_x_92) ;  /* 0x0000000000207947 */ /* 0x000fec0003800000 */
.L_x_87:
[----:B------:R-:W-:-:S04]  /*47f0*/  LOP3.LUT R11, R16, 0x80000000, R19, 0x48, !PT ;  /* 0x80000000100b7812 */ /* 0x000fc800078e4813 */
[----:B------:R-:W-:Y:S01]  /*4800*/  LOP3.LUT R11, R11, 0x7f800000, RZ, 0xfc, !PT ;  /* 0x7f8000000b0b7812 */ /* 0x000fe200078efcff */
[----:B------:R-:W-:Y:S06]  /*4810*/  BRA `(.L_x_92) ;  /* 0x0000000000147947 */ /* 0x000fec0003800000 */
.L_x_86:
[----:B------:R-:W-:Y:S01]  /*4820*/  LOP3.LUT R11, R16, 0x80000000, R19, 0x48, !PT ;  /* 0x80000000100b7812 */ /* 0x000fe200078e4813 */
[----:B------:R-:W-:Y:S06]  /*4830*/  BRA `(.L_x_92) ;  /* 0x00000000000c7947 */ /* 0x000fec0003800000 */
.L_x_85:
[----:B------:R-:W0:Y:S01]  /*4840*/  MUFU.RSQ R11, -QNAN ;  /* 0xffc00000000b7908 */ /* 0x000e220000001400 */
[----:B------:R-:W-:Y:S05]  /*4850*/  BRA `(.L_x_92) ;  /* 0x0000000000047947 */ /* 0x000fea0003800000 */
.L_x_84:
[----:B------:R-:W-:-:S07]  /*4860*/  FADD.FTZ R11, R19, R3 ;  /* 0x00000003130b7221 */ /* 0x000fce0000010000 */
.L_x_92:
[----:B------:R-:W-:Y:S05]  /*4870*/  BSYNC.RECONVERGENT B0 ;  /* 0x0000000000007941 */ /* 0x000fea0003800200 */
.L_x_82:
[----:B------:R-:W-:Y:S01]  /*4880*/  HFMA2 R17, -RZ, RZ, 0, 0 ;  /* 0x00000000ff117431 */ /* 0x000fe200000001ff */
[----:B------:R-:W-:-:S04]  /*4890*/  MOV R16, R2 ;  /* 0x0000000200107202 */ /* 0x000fc80000000f00 */
[----:B0-----:R-:W-:Y:S05]  /*48a0*/  RET.REL.NODEC R16 `(_Z35scaled_dot_product_attention_kernelI6__halfEvPKT_S3_S3_PS1_fiiii) ;  /* 0xffffffb410d47950 */ /* 0x001fea0003c3ffff */
.L_x_93:
[----:B------:R-:W-:-:S00]  /*48b0*/  BRA `(.L_x_93) ;  /* 0xfffffffc00fc7947 */ /* 0x000fc0000383ffff */
[----:B------:R-:W-:-:S00]  /*48c0*/  NOP ;  /* 0x0000000000007918 */ /* 0x000fc00000000000 */
        /* <DEDUP_REMOVED lines=11> */
.L_x_284:


//--------------------- .text._Z46scaled_dot_product_attention_shared_mem_kernelI6__halfEvPKT_S3_S3_PS1_fiiii --------------------------
	.section	.text._Z46scaled_dot_product_attention_shared_mem_kernelI6__halfEvPKT_S3_S3_PS1_fiiii,"ax",@progbits
	.align	128
        .global         _Z46scaled_dot_product_attention_shared_mem_kernelI6__halfEvPKT_S3_S3_PS1_fiiii
        .type           _Z46scaled_dot_product_attention_shared_mem_kernelI6__halfEvPKT_S3_S3_PS1_fiiii,@function
        .size           _Z46scaled_dot_product_attention_shared_mem_kernelI6__halfEvPKT_S3_S3_PS1_fiiii,(.L_x_285 - _Z46scaled_dot_product_attention_shared_mem_kernelI6__halfEvPKT_S3_S3_PS1_fiiii)
        .other          _Z46scaled_dot_product_attention_shared_mem_kernelI6__halfEvPKT_S3_S3_PS1_fiiii,@"STO_CUDA_ENTRY STV_DEFAULT"
_Z46scaled_dot_product_attention_shared_mem_kernelI6__halfEvPKT_S3_S3_PS1_fiiii:
.text._Z46scaled_dot_product_attention_shared_mem_kernelI6__halfEvPKT_S3_S3_PS1_fiiii:
[----:B------:R-:W-:Y:S01]  /*0000*/  LDC R1, c[0x0][0x37c] ;  /* 0x0000df00ff017b82 */ /* 0x000fe20000000800 */
[----:B------:R-:W0:Y:S01]  /*0010*/  S2R R0, SR_TID.X ;  /* 0x0000000000007919 */ /* 0x000e220000002100 */
[----:B------:R-:W0:Y:S01]  /*0020*/  LDCU UR21, c[0x0][0x360] ;  /* 0x00006c00ff1577ac */ /* 0x000e220008000800 */
[----:B------:R-:W0:Y:S01]  /*0030*/  S2R R3, SR_CTAID.Z ;  /* 0x0000000000037919 */ /* 0x000e220000002700 */
[----:B------:R-:W1:Y:S01]  /*0040*/  LDCU UR5, c[0x0][0x3a8] ;  /* 0x00007500ff0577ac */ /* 0x000e620008000800 */
[----:B0-----:R-:W-:-:S05]  /*0050*/  IMAD R12, R3, UR21, R0 ;  /* 0x00000015030c7c24 */ /* 0x001fca000f8e0200 */
[----:B-1----:R-:W-:-:S13]  /*0060*/  ISETP.GE.AND P0, PT, R12, UR5, PT ;  /* 0x000000050c007c0c */ /* 0x002fda000bf06270 */
[----:B------:R-:W-:Y:S05]  /*0070*/  @P0 EXIT ;  /* 0x000000000000094d */ /* 0x000fea0003800000 */
[----:B------:R-:W0:Y:S01]  /*0080*/  LDC R11, c[0x0][0x3b0] ;  /* 0x0000ec00ff0b7b82 */ /* 0x000e220000000800 */
[----:B------:R-:W1:Y:S01]  /*0090*/  S2R R13, SR_CgaCtaId ;  /* 0x00000000000d7919 */ /* 0x000e620000008800 */
[----:B------:R-:W2:Y:S01]  /*00a0*/  LDCU.64 UR16, c[0x0][0x358] ;  /* 0x00006b00ff1077ac */ /* 0x000ea20008000a00 */
[----:B------:R-:W-:Y:S05]  /*00b0*/  BSSY.RECONVERGENT B0, `(.L_x_94) ;  /* 0x0000018000007945 */ /* 0x000fea0003800200 */
[----:B------:R-:W3:Y:S08]  /*00c0*/  S2UR UR10, SR_CTAID.X ;  /* 0x00000000000a79c3 */ /* 0x000ef00000002500 */
[----:B------:R-:W4:Y:S01]  /*00d0*/  S2UR UR20, SR_CTAID.Y ;  /* 0x00000000001479c3 */ /* 0x000f220000002600 */
[----:B0-----:R-:W-:-:S13]  /*00e0*/  ISETP.GE.AND P0, PT, R0, R11, PT ;  /* 0x0000000b0000720c */ /* 0x001fda0003f06270 */
[----:B-1234-:R-:W-:Y:S05]  /*00f0*/  @P0 BRA `(.L_x_95) ;  /* 0x00000000004c0947 */ /* 0x01efea0003800000 */
[----:B------:R-:W0:Y:S01]  /*0100*/  S2R R10, SR_CgaCtaId ;  /* 0x00000000000a7919 */ /* 0x000e220000008800 */
[----:B------:R-:W1:Y:S01]  /*0110*/  LDC R7, c[0x0][0x3ac] ;  /* 0x0000eb00ff077b82 */ /* 0x000e620000000800 */
[----:B------:R-:W-:Y:S02]  /*0120*/  MOV R9, UR5 ;  /* 0x0000000500097c02 */ /* 0x000fe40008000f00 */
[----:B------:R-:W-:-:S04]  /*0130*/  MOV R4, 0x400 ;  /* 0x0000040000047802 */ /* 0x000fc80000000f00 */
[----:B------:R-:W-:Y:S01]  /*0140*/  IADD3 R5, PT, PT, R4, 0x80, RZ ;  /* 0x0000008004057810 */ /* 0x000fe20007ffe0ff */
[----:B------:R-:W2:Y:S01]  /*0150*/  LDC.64 R2, c[0x0][0x380] ;  /* 0x0000e000ff027b82 */ /* 0x000ea20000000a00 */
[----:B------:R-:W-:-:S04]  /*0160*/  IMAD R4, R9, UR10, R12 ;  /* 0x0000000a09047c24 */ /* 0x000fc8000f8e020c */
[----:B-1----:R-:W-:Y:S01]  /*0170*/  IMAD R6, R4, R7, UR20 ;  /* 0x0000001404067e24 */ /* 0x002fe2000f8e0207 */
[----:B------:R-:W-:Y:S02]  /*0180*/  MOV R7, R0 ;  /* 0x0000000000077202 */ /* 0x000fe40000000f00 */
[----:B0-----:R-:W-:-:S07]  /*0190*/  LEA R10, R10, R5, 0x18 ;  /* 0x000000050a0a7211 */ /* 0x001fce00078ec0ff */
.L_x_96:
[----:B------:R-:W-:-:S04]  /*01a0*/  IMAD R5, R6, R11, R7 ;  /* 0x0000000b06057224 */ /* 0x000fc800078e0207 */
[----:B--2---:R-:W-:-:S06]  /*01b0*/  IMAD.WIDE R4, R5, 0x2, R2 ;  /* 0x0000000205047825 */ /* 0x004fcc00078e0202 */
[----:B------:R-:W2:Y:S01]  /*01c0*/  LDG.E.U16.CONSTANT R4, desc[UR16][R4.64] ;  /* 0x0000001004047981 */ /* 0x000ea2000c1e9500 */
[C---:B0-----:R-:W-:Y:S01]  /*01d0*/  IMAD R9, R7.reuse, 0x4, R10 ;  /* 0x0000000407097824 */ /* 0x041fe200078e020a */
[----:B------:R-:W-:-:S04]  /*01e0*/  IADD3 R7, PT, PT, R7, UR21, RZ ;  /* 0x0000001507077c10 */ /* 0x000fc8000fffe0ff */
[----:B------:R-:W-:Y:S01]  /*01f0*/  ISETP.GE.AND P0, PT, R7, R11, PT ;  /* 0x0000000b0700720c */ /* 0x000fe20003f06270 */
[----:B--2---:R-:W-:-:S05]  /*0200*/  HADD2.F32 R8, -RZ, R4.H0_H0 ;  /* 0x20000004ff087230 */ /* 0x004fca0000004100 */
[----:B------:R0:W-:Y:S07]  /*0210*/  STS [R9], R8 ;  /* 0x0000000809007388 */ /* 0x0001ee0000000800 */
[----:B------:R-:W-:Y:S05]  /*0220*/  @!P0 BRA `(.L_x_96) ;  /* 0xfffffffc00dc8947 */ /* 0x000fea000383ffff */
.L_x_95:
[----:B------:R-:W-:Y:S05]  /*0230*/  BSYNC.RECONVERGENT B0 ;  /* 0x0000000000007941 */ /* 0x000fea0003800200 */
.L_x_94:
[----:B------:R-:W-:Y:S01]  /*0240*/  BAR.SYNC.DEFER_BLOCKING 0x0 ;  /* 0x0000000000007b1d */ /* 0x000fe20000010000 */
[----:B------:R-:W-:Y:S01]  /*0250*/  MOV R2, 0x400 ;  /* 0x0000040000027802 */ /* 0x000fe20000000f00 */
[C---:B------:R-:W-:Y:S01]  /*0260*/  VIADD R3, R11.reuse, 0xffffffff ;  /* 0xffffffff0b037836 */ /* 0x040fe20000000000 */
[----:B------:R-:W-:Y:S01]  /*0270*/  LOP3.LUT R19, R11, 0x7, RZ, 0xc0, !PT ;  /* 0x000000070b137812 */ /* 0x000fe200078ec0ff */
[----:B------:R-:W-:Y:S01]  /*0280*/  UIMAD UR5, UR10, UR5, URZ ;  /* 0x000000050a0572a4 */ /* 0x000fe2000f8e02ff */
[----:B------:R-:W-:Y:S01]  /*0290*/  IADD3 R2, PT, PT, R2, 0x80, RZ ;  /* 0x0000008002027810 */ /* 0x000fe20007ffe0ff */
[----:B------:R-:W-:Y:S01]  /*02a0*/  UMOV UR4, URZ ;  /* 0x000000ff00047c82 */ /* 0x000fe20008000000 */
[----:B------:R-:W-:Y:S02]  /*02b0*/  ISETP.GE.U32.AND P0, PT, R3, 0x7, PT ;  /* 0x000000070300780c */ /* 0x000fe40003f06070 */
[----:B------:R-:W-:Y:S02]  /*02c0*/  LEA R2, R13, R2, 0x18 ;  /* 0x000000020d027211 */ /* 0x000fe400078ec0ff */
[----:B------:R-:W-:-:S02]  /*02d0*/  LOP3.LUT R3, R11, 0x7ffffff8, RZ, 0xc0, !PT ;  /* 0x7ffffff80b037812 */ /* 0x000fc400078ec0ff */
[----:B------:R-:W-:Y:S02]  /*02e0*/  LEA R13, R11, R2, 0x2 ;  /* 0x000000020b0d7211 */ /* 0x000fe400078e10ff */
[----:B------:R-:W-:-:S03]  /*02f0*/  MOV R2, 0xff800000 ;  /* 0xff80000000027802 */ /* 0x000fc60000000f00 */
[----:B------:R-:W-:-:S07]  /*0300*/  IMAD R14, R0, 0x4, R13 ;  /* 0x00000004000e7824 */ /* 0x000fce00078e020d */
.L_x_103:
[----:B-1----:R-:W1:Y:S01]  /*0310*/  LDCU UR7, c[0x0][0x3a8] ;  /* 0x00007500ff0777ac */ /* 0x002e620008000800 */
[----:B------:R-:W-:Y:S01]  /*0320*/  IADD3 R18, PT, PT, R0, UR4, RZ ;  /* 0x0000000400127c10 */ /* 0x000fe2000fffe0ff */
[----:B------:R-:W-:Y:S01]  /*0330*/  BSSY.RECONVERGENT B0, `(.L_x_97) ;  /* 0x000006a000007945 */ /* 0x000fe20003800200 */
[----:B------:R-:W-:Y:S02]  /*0340*/  UIADD3 UR4, UPT, UPT, UR21, UR4, URZ ;  /* 0x0000000415047290 */ /* 0x000fe4000fffe0ff */
[----:B-1----:R-:W-:Y:S02]  /*0350*/  ISETP.GE.AND P1, PT, R18, UR7, PT ;  /* 0x0000000712007c0c */ /* 0x002fe4000bf26270 */
[----:B------:R-:W-:-:S11]  /*0360*/  UISETP.GE.AND UP1, UPT, UR4, UR7, UPT ;  /* 0x000000070400728c */ /* 0x000fd6000bf26270 */
[----:B--2---:R-:W-:Y:S05]  /*0370*/  @P1 BRA `(.L_x_98) ;  /* 0x00000004008c1947 */ /* 0x004fea0003800000 */
[----:B------:R-:W1:Y:S01]  /*0380*/  LDCU UR6, c[0x0][0x3b0] ;  /* 0x00007600ff0677ac */ /* 0x000e620008000800 */
[----:B------:R-:W-:Y:S01]  /*0390*/  HFMA2 R11, -RZ, RZ, 0, 0 ;  /* 0x00000000ff0b7431 */ /* 0x000fe200000001ff */
[----:B-1----:R-:W-:-:S09]  /*03a0*/  UISETP.GE.AND UP0, UPT, UR6, 0x1, UPT ;  /* 0x000000010600788c */ /* 0x002fd2000bf06270 */
[----:B------:R-:W-:Y:S05]  /*03b0*/  BRA.U !UP0, `(.L_x_99) ;  /* 0x0000000508687547 */ /* 0x000fea000b800000 */
[----:B------:R-:W1:Y:S01]  /*03c0*/  LDC R7, c[0x0][0x3ac] ;  /* 0x0000eb00ff077b82 */ /* 0x000e620000000800 */
[----:B------:R-:W-:Y:S01]  /*03d0*/  VIADD R18, R18, UR5 ;  /* 0x0000000512127c36 */ /* 0x000fe20008000000 */
[----:B------:R-:W-:Y:S02]  /*03e0*/  MOV R11, RZ ;  /* 0x000000ff000b7202 */ /* 0x000fe40000000f00 */
[----:B------:R-:W-:Y:S01]  /*03f0*/  MOV R5, RZ ;  /* 0x000000ff00057202 */ /* 0x000fe20000000f00 */
[----:B-1----:R-:W-:Y:S01]  /*0400*/  IMAD R18, R18, R7, UR20 ;  /* 0x0000001412127e24 */ /* 0x002fe2000f8e0207 */
[----:B------:R-:W-:Y:S06]  /*0410*/  @!P0 BRA `(.L_x_100) ;  /* 0x0000000000a08947 */ /* 0x000fec0003800000 */
[----:B------:R-:W1:Y:S01]  /*0420*/  S2R R15, SR_CgaCtaId ;  /* 0x00000000000f7919 */ /* 0x000e620000008800 */
[----:B------:R-:W-:Y:S01]  /*0430*/  MOV R4, 0x400 ;  /* 0x0000040000047802 */ /* 0x000fe20000000f00 */
[----:B------:R-:W-:Y:S01]  /*0440*/  IMAD.MOV.U32 R11, RZ, RZ, RZ ;  /* 0x000000ffff0b7224 */ /* 0x000fe200078e00ff */
[----:B------:R-:W-:Y:S02]  /*0450*/  MOV R20, RZ ;  /* 0x000000ff00147202 */ /* 0x000fe40000000f00 */
[----:B------:R-:W-:-:S04]  /*0460*/  IADD3 R4, PT, PT, R4, 0x80, RZ ;  /* 0x0000008004047810 */ /* 0x000fc80007ffe0ff */
[----:B-1----:R-:W-:-:S07]  /*0470*/  LEA R15, R15, R4, 0x18 ;  /* 0x000000040f0f7211 */ /* 0x002fce00078ec0ff */
.L_x_101:
[----:B------:R-:W1:Y:S01]  /*0480*/  LDC.64 R16, c[0x0][0x388] ;  /* 0x0000e200ff107b82 */ /* 0x000e620000000a00 */
[----:B------:R-:W-:-:S04]  /*0490*/  IMAD R5, R18, UR6, R20 ;  /* 0x0000000612057c24 */ /* 0x000fc8000f8e0214 */
[----:B-1----:R-:W-:-:S05]  /*04a0*/  IMAD.WIDE R16, R5, 0x2, R16 ;  /* 0x0000000205107825 */ /* 0x002fca00078e0210 */
[----:B0-----:R-:W2:Y:S04]  /*04b0*/  LDG.E.U16.CONSTANT R8, desc[UR16][R16.64] ;  /* 0x0000001010087981 */ /* 0x001ea8000c1e9500 */
[----:B------:R-:W3:Y:S04]  /*04c0*/  LDG.E.U16.CONSTANT R21, desc[UR16][R16.64+0x2] ;  /* 0x0000021010157981 */ /* 0x000ee8000c1e9500 */
[----:B------:R-:W4:Y:S04]  /*04d0*/  LDG.E.U16.CONSTANT R22, desc[UR16][R16.64+0x4] ;  /* 0x0000041010167981 */ /* 0x000f28000c1e9500 */
[----:B------:R-:W5:Y:S04]  /*04e0*/  LDG.E.U16.CONSTANT R23, desc[UR16][R16.64+0x6] ;  /* 0x0000061010177981 */ /* 0x000f68000c1e9500 */
[----:B------:R-:W5:Y:S04]  /*04f0*/  LDG.E.U16.CONSTANT R24, desc[UR16][R16.64+0x8] ;  /* 0x0000081010187981 */ /* 0x000f68000c1e9500 */
[----:B------:R-:W5:Y:S04]  /*0500*/  LDG.E.U16.CONSTANT R25, desc[UR16][R16.64+0xa] ;  /* 0x00000a1010197981 */ /* 0x000f68000c1e9500 */
[----:B------:R-:W5:Y:S04]  /*0510*/  LDG.E.U16.CONSTANT R26, desc[UR16][R16.64+0xc] ;  /* 0x00000c10101a7981 */ /* 0x000f68000c1e9500 */
[----:B------:R-:W5:Y:S01]  /*0520*/  LDG.E.U16.CONSTANT R27, desc[UR16][R16.64+0xe] ;  /* 0x00000e10101b7981 */ /* 0x000f62000c1e9500 */
[----:B------:R-:W-:-:S02]  /*0530*/  LEA R28, R20, R15, 0x2 ;  /* 0x0000000f141c7211 */ /* 0x000fc400078e10ff */
[----:B------:R-:W-:-:S03]  /*0540*/  IADD3 R20, PT, PT, R20, 0x8, RZ ;  /* 0x0000000814147810 */ /* 0x000fc60007ffe0ff */
[----:B------:R-:W0:Y:S01]  /*0550*/  LDS.128 R4, [R28] ;  /* 0x000000001c047984 */ /* 0x000e220000000c00 */
[----:B------:R-:W-:Y:S01]  /*0560*/  ISETP.NE.AND P1, PT, R20, R3, PT ;  /* 0x000000031400720c */ /* 0x000fe20003f25270 */
[----:B--2---:R-:W-:Y:S02]  /*0570*/  HADD2.F32 R8, -RZ, R8.H0_H0 ;  /* 0x20000008ff087230 */ /* 0x004fe40000004100 */
[----:B---3--:R-:W-:-:S03]  /*0580*/  HADD2.F32 R21, -RZ, R21.H0_H0 ;  /* 0x20000015ff157230 */ /* 0x008fc60000004100 */
[----:B0-----:R-:W-:Y:S02]  /*0590*/  FFMA R4, R4, R8, R11 ;  /* 0x0000000804047223 */ /* 0x001fe4000000000b */
[----:B------:R-:W0:Y:S01]  /*05a0*/  LDS.128 R8, [R28+0x10] ;  /* 0x000010001c087984 */ /* 0x000e220000000c00 */
[----:B----4-:R-:W-:Y:S02]  /*05b0*/  HADD2.F32 R22, -RZ, R22.H0_H0 ;  /* 0x20000016ff167230 */ /* 0x010fe40000004100 */
[----:B------:R-:W-:Y:S01]  /*05c0*/  FFMA R5, R5, R21, R4 ;  /* 0x0000001505057223 */ /* 0x000fe20000000004 */
[----:B-----5:R-:W-:-:S03]  /*05d0*/  HADD2.F32 R23, -RZ, R23.H0_H0 ;  /* 0x20000017ff177230 */ /* 0x020fc60000004100 */
[----:B------:R-:W-:Y:S01]  /*05e0*/  FFMA R6, R6, R22, R5 ;  /* 0x0000001606067223 */ /* 0x000fe20000000005 */
[----:B------:R-:W-:-:S03]  /*05f0*/  HADD2.F32 R24, -RZ, R24.H0_H0 ;  /* 0x20000018ff187230 */ /* 0x000fc60000004100 */
[----:B------:R-:W-:Y:S01]  /*0600*/  FFMA R7, R7, R23, R6 ;  /* 0x0000001707077223 */ /* 0x000fe20000000006 */
[----:B------:R-:W-:Y:S02]  /*0610*/  HADD2.F32 R25, -RZ, R25.H0_H0 ;  /* 0x20000019ff197230 */ /* 0x000fe40000004100 */
[----:B------:R-:W-:Y:S02]  /*0620*/  HADD2.F32 R26, -RZ, R26.H0_H0 ;  /* 0x2000001aff1a7230 */ /* 0x000fe40000004100 */
[----:B------:R-:W-:Y:S02]  /*0630*/  HADD2.F32 R27, -RZ, R27.H0_H0 ;  /* 0x2000001bff1b7230 */ /* 0x000fe40000004100 */
[----:B0-----:R-:W-:-:S04]  /*0640*/  FFMA R8, R8, R24, R7 ;  /* 0x0000001808087223 */ /* 0x001fc80000000007 */
[----:B------:R-:W-:-:S04]  /*0650*/  FFMA R9, R9, R25, R8 ;  /* 0x0000001909097223 */ /* 0x000fc80000000008 */
[----:B------:R-:W-:-:S04]  /*0660*/  FFMA R10, R10, R26, R9 ;  /* 0x0000001a0a0a7223 */ /* 0x000fc80000000009 */
[----:B------:R-:W-:Y:S01]  /*0670*/  FFMA R11, R11, R27, R10 ;  /* 0x0000001b0b0b7223 */ /* 0x000fe2000000000a */
[----:B------:R-:W-:Y:S06]  /*0680*/  @P1 BRA `(.L_x_101) ;  /* 0xfffffffc007c1947 */ /* 0x000fec000383ffff */
[----:B------:R-:W-:-:S07]  /*0690*/  IMAD.MOV.U32 R5, RZ, RZ, R3 ;  /* 0x000000ffff057224 */ /* 0x000fce00078e0003 */
.L_x_100:
[----:B------:R-:W-:-:S13]  /*06a0*/  ISETP.NE.AND P1, PT, R19, RZ, PT ;  /* 0x000000ff1300720c */ /* 0x000fda0003f25270 */
[----:B------:R-:W-:Y:S05]  /*06b0*/  @!P1 BRA `(.L_x_99) ;  /* 0x0000000000a89947 */ /* 0x000fea0003800000 */
[----:B0-----:R-:W0:Y:S01]  /*06c0*/  LDC.64 R8, c[0x0][0x388] ;  /* 0x0000e200ff087b82 */ /* 0x001e220000000a00 */
[----:B------:R-:W-:-:S04]  /*06d0*/  IMAD R7, R18, UR6, R5 ;  /* 0x0000000612077c24 */ /* 0x000fc8000f8e0205 */
[----:B0-----:R-:W-:-:S05]  /*06e0*/  IMAD.WIDE R8, R7, 0x2, R8 ;  /* 0x0000000207087825 */ /* 0x001fca00078e0208 */
[----:B------:R-:W2:Y:S01]  /*06f0*/  LDG.E.U16.CONSTANT R10, desc[UR16][R8.64] ;  /* 0x00000010080a7981 */ /* 0x000ea2000c1e9500 */
[----:B------:R-:W-:Y:S02]  /*0700*/  MOV R4, 0x400 ;  /* 0x0000040000047802 */ /* 0x000fe40000000f00 */
[----:B------:R-:W-:Y:S01]  /*0710*/  ISETP.NE.AND P1, PT, R19, 0x1, PT ;  /* 0x000000011300780c */ /* 0x000fe20003f25270 */
[----:B------:R-:W0:Y:S01]  /*0720*/  S2R R7, SR_CgaCtaId ;  /* 0x0000000000077919 */ /* 0x000e220000008800 */
[----:B------:R-:W-:-:S04]  /*0730*/  IADD3 R4, PT, PT, R4, 0x80, RZ ;  /* 0x0000008004047810 */ /* 0x000fc80007ffe0ff */
[----:B0-----:R-:W-:-:S04]  /*0740*/  LEA R4, R7, R4, 0x18 ;  /* 0x0000000407047211 */ /* 0x001fc800078ec0ff */
[----:B------:R-:W-:-:S05]  /*0750*/  LEA R15, R5, R4, 0x2 ;  /* 0x00000004050f7211 */ /* 0x000fca00078e10ff */
[----:B------:R-:W0:Y:S01]  /*0760*/  LDS.128 R4, [R15] ;  /* 0x000000000f047984 */ /* 0x000e220000000c00 */
[----:B--2---:R-:W-:-:S05]  /*0770*/  HADD2.F32 R10, -RZ, R10.H0_H0 ;  /* 0x2000000aff0a7230 */ /* 0x004fca0000004100 */
[----:B0-----:R-:W-:Y:S01]  /*0780*/  FFMA R11, R4, R10, R11 ;  /* 0x0000000a040b7223 */ /* 0x001fe2000000000b */
[----:B------:R-:W-:Y:S06]  /*0790*/  @!P1 BRA `(.L_x_99) ;  /* 0x0000000000709947 */ /* 0x000fec0003800000 */
[----:B------:R-:W2:Y:S01]  /*07a0*/  LDG.E.U16.CONSTANT R4, desc[UR16][R8.64+0x2] ;  /* 0x0000021008047981 */ /* 0x000ea2000c1e9500 */
[----:B------:R-:W-:Y:S01]  /*07b0*/  ISETP.NE.AND P1, PT, R19, 0x2, PT ;  /* 0x000000021300780c */ /* 0x000fe20003f25270 */
[----:B--2---:R-:W-:-:S05]  /*07c0*/  HADD2.F32 R4, -RZ, R4.H0_H0 ;  /* 0x20000004ff047230 */ /* 0x004fca0000004100 */
[----:B------:R-:W-:-:S07]  /*07d0*/  FFMA R11, R4, R5, R11 ;  /* 0x00000005040b7223 */ /* 0x000fce000000000b */
[----:B------:R-:W-:Y:S05]  /*07e0*/  @!P1 BRA `(.L_x_99) ;  /* 0x00000000005c9947 */ /* 0x000fea0003800000 */
        /* <DEDUP_REMOVED lines=11> */
[----:B------:R-:W-:-:S03]  /*08a0*/  ISETP.NE.AND P1, PT, R19, 0x5, PT ;  /* 0x000000051300780c */ /* 0x000fc60003f25270 */
[----:B------:R-:W0:Y:S01]  /*08b0*/  LDS.128 R4, [R15+0x10] ;  /* 0x000010000f047984 */ /* 0x000e220000000c00 */
[----:B--2---:R-:W-:-:S05]  /*08c0*/  HADD2.F32 R10, -RZ, R10.H0_H0 ;  /* 0x2000000aff0a7230 */ /* 0x004fca0000004100 */
[----:B0-----:R-:W-:-:S04]  /*08d0*/  FFMA R11, R4, R10, R11 ;  /* 0x0000000a040b7223 */ /* 0x001fc8000000000b */
[----:B------:R-:W-:Y:S05]  /*08e0*/  @!P1 BRA `(.L_x_99) ;  /* 0x00000000001c9947 */ /* 0x000fea0003800000 */
[----:B------:R-:W-:Y:S01]  /*08f0*/  ISETP.NE.AND P1, PT, R19, 0x6, PT ;  /* 0x000000061300780c */ /* 0x000fe20003f25270 */
[----:B------:R-:W2:-:S12]  /*0900*/  LDG.E.U16.CONSTANT R4, desc[UR16][R8.64+0xa] ;  /* 0x00000a1008047981 */ /* 0x000e98000c1e9500 */
[----:B------:R-:W3:Y:S01]  /*0910*/  @P1 LDG.E.U16.CONSTANT R7, desc[UR16][R8.64+0xc] ;  /* 0x00000c1008071981 */ /* 0x000ee2000c1e9500 */
[----:B--2---:R-:W-:-:S05]  /*0920*/  HADD2.F32 R4, -RZ, R4.H0_H0 ;  /* 0x20000004ff047230 */ /* 0x004fca0000004100 */
[----:B------:R-:W-:Y:S01]  /*0930*/  FFMA R11, R4, R5, R11 ;  /* 0x00000005040b7223 */ /* 0x000fe2000000000b */
[----:B---3--:R-:W-:-:S05]  /*0940*/  @P1 HADD2.F32 R10, -RZ, R7.H0_H0 ;  /* 0x20000007ff0a1230 */ /* 0x008fca0000004100 */
[----:B------:R-:W-:-:S07]  /*0950*/  @P1 FFMA R11, R10, R6, R11 ;  /* 0x000000060a0b1223 */ /* 0x000fce000000000b */
.L_x_99:
[----:B------:R-:W1:Y:S02]  /*0960*/  LDCU UR6, c[0x0][0x3a0] ;  /* 0x00007400ff0677ac */ /* 0x000e640008000800 */
[----:B-1----:R-:W-:-:S05]  /*0970*/  FMUL R11, R11, UR6 ;  /* 0x000000060b0b7c20 */ /* 0x002fca0008400000 */
[----:B------:R1:W-:Y:S01]  /*0980*/  STS [R14], R11 ;  /* 0x0000000b0e007388 */ /* 0x0003e20000000800 */
[----:B------:R-:W-:Y:S01]  /*0990*/  FMNMX R2, R2, R11, !PT ;  /* 0x0000000b02027209 */ /* 0x000fe20007800000 */
[----:B------:R-:W-:Y:S06]  /*09a0*/  BRA `(.L_x_102) ;  /* 0x0000000000087947 */ /* 0x000fec0003800000 */
.L_x_98:
[----:B------:R-:W-:-:S05]  /*09b0*/  MOV R5, 0xff800000 ;  /* 0xff80000000057802 */ /* 0x000fca0000000f00 */
[----:B------:R2:W-:Y:S02]  /*09c0*/  STS [R14], R5 ;  /* 0x000000050e007388 */ /* 0x0005e40000000800 */
.L_x_102:
[----:B------:R-:W-:Y:S05]  /*09d0*/  BSYNC.RECONVERGENT B0 ;  /* 0x0000000000007941 */ /* 0x000fea0003800200 */
.L_x_97:
[----:B------:R-:W-:Y:S06]  /*09e0*/  BAR.SYNC.DEFER_BLOCKING 0x0 ;  /* 0x0000000000007b1d */ /* 0x000fec0000010000 */
[----:B------:R-:W-:Y:S05]  /*09f0*/  BRA.U !UP1, `(.L_x_103) ;  /* 0xfffffff909447547 */ /* 0x000fea000b83ffff */
[C---:B------:R-:W-:Y:S01]  /*0a00*/  ISETP.GE.AND P0, PT, R0.reuse, UR7, PT ;  /* 0x0000000700007c0c */ /* 0x040fe2000bf06270 */
[----:B------:R-:W-:Y:S01]  /*0a10*/  BSSY.RECONVERGENT B0, `(.L_x_104) ;  /* 0x0000016000007945 */ /* 0x000fe20003800200 */
[----:B------:R-:W-:Y:S01]  /*0a20*/  ISETP.GE.AND P1, PT, R0, UR7, PT ;  /* 0x0000000700007c0c */ /* 0x000fe2000bf26270 */
[----:B------:R-:W-:-:S10]  /*0a30*/  IMAD.MOV.U32 R7, RZ, RZ, RZ ;  /* 0x000000ffff077224 */ /* 0x000fd400078e00ff */
[----:B------:R-:W-:Y:S05]  /*0a40*/  @P0 BRA `(.L_x_105) ;  /* 0x0000000000480947 */ /* 0x000fea0003800000 */
[----:B------:R-:W-:Y:S01]  /*0a50*/  HFMA2 R10, -RZ, RZ, 0.96630859375, -0.0022525787353515625 ;  /* 0x3bbb989dff0a7431 */ /* 0x000fe200000001ff */
[----:B------:R-:W-:Y:S02]  /*0a60*/  MOV R4, R0 ;  /* 0x0000000000047202 */ /* 0x000fe40000000f00 */
[----:B0-----:R-:W-:-:S07]  /*0a70*/  MOV R9, 0x437c0000 ;  /* 0x437c000000097802 */ /* 0x001fce0000000f00 */
.L_x_106:
[C---:B---3--:R-:W-:Y:S01]  /*0a80*/  IMAD R3, R4.reuse, 0x4, R13 ;  /* 0x0000000404037824 */ /* 0x048fe200078e020d */
[----:B------:R-:W-:-:S04]  /*0a90*/  IADD3 R4, PT, PT, R4, UR21, RZ ;  /* 0x0000001504047c10 */ /* 0x000fc8000fffe0ff */
[----:B--2---:R-:W0:Y:S01]  /*0aa0*/  LDS R5, [R3] ;  /* 0x0000000003057984 */ /* 0x004e220000000800 */
[----:B------:R-:W-:Y:S01]  /*0ab0*/  ISETP.GE.AND P0, PT, R4, UR7, PT ;  /* 0x0000000704007c0c */ /* 0x000fe2000bf06270 */
[----:B0-----:R-:W-:-:S04]  /*0ac0*/  FADD R5, -R2, R5 ;  /* 0x0000000502057221 */ /* 0x001fc80000000100 */
[----:B------:R-:W-:-:S04]  /*0ad0*/  FFMA.SAT R6, R5, R10, 0.5 ;  /* 0x3f00000005067423 */ /* 0x000fc8000000200a */
[----:B------:R-:W-:-:S04]  /*0ae0*/  FFMA.RM R6, R6, R9, 12582913 ;  /* 0x4b40000106067423 */ /* 0x000fc80000004009 */
[C---:B------:R-:W-:Y:S01]  /*0af0*/  FADD R8, R6.reuse, -12583039 ;  /* 0xcb40007f06087421 */ /* 0x040fe20000000000 */
[----:B------:R-:W-:-:S03]  /*0b00*/  SHF.L.U32 R6, R6, 0x17, RZ ;  /* 0x0000001706067819 */ /* 0x000fc600000006ff */
[----:B------:R-:W-:-:S04]  /*0b10*/  FFMA R8, R5, 1.4426950216293334961, -R8 ;  /* 0x3fb8aa3b05087823 */ /* 0x000fc80000000808 */
[----:B------:R-:W-:-:S04]  /*0b20*/  FFMA R8, R5, 1.925963033500011079e-08, R8 ;  /* 0x32a5706005087823 */ /* 0x000fc80000000008 */
[----:B------:R-:W0:Y:S02]  /*0b30*/  MUFU.EX2 R5, R8 ;  /* 0x0000000800057308 */ /* 0x000e240000000800 */
[----:B0-----:R-:W-:-:S05]  /*0b40*/  FMUL R6, R6, R5 ;  /* 0x0000000506067220 */ /* 0x001fca0000400000 */
[----:B------:R3:W-:Y:S01]  /*0b50*/  STS [R3], R6 ;  /* 0x0000000603007388 */ /* 0x0007e20000000800 */
[----:B------:R-:W-:Y:S05]  /*0b60*/  @!P0 BRA `(.L_x_106) ;  /* 0xfffffffc00c48947 */ /* 0x000fea000383ffff */
.L_x_105:
[----:B------:R-:W-:Y:S05]  /*0b70*/  BSYNC.RECONVERGENT B0 ;  /* 0x0000000000007941 */ /* 0x000fea0003800200 */
.L_x_104:
[----:B------:R-:W-:Y:S06]  /*0b80*/  BAR.SYNC.DEFER_BLOCKING 0x0 ;  /* 0x0000000000007b1d */ /* 0x000fec0000010000 */
[----:B------:R-:W-:Y:S04]  /*0b90*/  BSSY.RECONVERGENT B0, `(.L_x_107) ;  /* 0x000000a000007945 */ /* 0x000fe80003800200 */
[----:B------:R-:W-:Y:S05]  /*0ba0*/  @P1 BRA `(.L_x_108) ;  /* 0x0000000000201947 */ /* 0x000fea0003800000 */
[----:B------:R-:W-:Y:S02]  /*0bb0*/  HFMA2 R7, -RZ, RZ, 0, 0 ;  /* 0x00000000ff077431 */ /* 0x000fe400000001ff */
[----:B------:R-:W-:-:S07]  /*0bc0*/  IMAD.MOV.U32 R2, RZ, RZ, R0 ;  /* 0x000000ffff027224 */ /* 0x000fce00078e0000 */
.L_x_109:
[C---:B---3--:R-:W-:Y:S02]  /*0bd0*/  LEA R3, R2.reuse, R13, 0x2 ;  /* 0x0000000d02037211 */ /* 0x048fe400078e10ff */
[----:B------:R-:W-:-:S03]  /*0be0*/  IADD3 R2, PT, PT, R2, UR21, RZ ;  /* 0x0000001502027c10 */ /* 0x000fc6000fffe0ff */
[----:B------:R-:W3:Y:S01]  /*0bf0*/  LDS R4, [R3] ;  /* 0x0000000003047984 */ /* 0x000ee20000000800 */
[----:B------:R-:W-:Y:S01]  /*0c00*/  ISETP.GE.AND P0, PT, R2, UR7, PT ;  /* 0x0000000702007c0c */ /* 0x000fe2000bf06270 */
[----:B---3--:R-:W-:-:S12]  /*0c10*/  FADD R7, R4, R7 ;  /* 0x0000000704077221 */ /* 0x008fd80000000000 */
[----:B------:R-:W-:Y:S05]  /*0c20*/  @!P0 BRA `(.L_x_109) ;  /* 0xfffffffc00e88947 */ /* 0x000fea000383ffff */
.L_x_108:
[----:B------:R-:W-:Y:S05]  /*0c30*/  BSYNC.RECONVERGENT B0 ;  /* 0x0000000000007941 */ /* 0x000fea0003800200 */
.L_x_107:
[----:B------:R-:W4:Y:S01]  /*0c40*/  SHFL.DOWN PT, R2, R7, 0x10, 0x1f ;  /* 0x0a001f0007027f89 */ /* 0x000f2200000e0000 */
[C---:B0-----:R-:W-:Y:S01]  /*0c50*/  LOP3.LUT R8, R0.reuse, 0x1f, RZ, 0xc0, !PT ;  /* 0x0000001f00087812 */ /* 0x041fe200078ec0ff */
[----:B------:R-:W0:Y:S01]  /*0c60*/  LDCU UR8, c[0x0][0x3a8] ;  /* 0x00007500ff0877ac */ /* 0x000e220008000800 */
[----:B------:R-:W-:Y:S02]  /*0c70*/  ISETP.GT.U32.AND P1, PT, R0, 0x1f, PT ;  /* 0x0000001f0000780c */ /* 0x000fe40003f24070 */
[----:B------:R-:W-:-:S13]  /*0c80*/  ISETP.NE.AND P0, PT, R8, RZ, PT ;  /* 0x000000ff0800720c */ /* 0x000fda0003f05270 */
[----:B------:R-:W5:Y:S01]  /*0c90*/  @!P0 S2R R10, SR_CgaCtaId ;  /* 0x00000000000a8919 */ /* 0x000f620000008800 */
[----:B----4-:R-:W-:Y:S01]  /*0ca0*/  FADD R2, R2, R7 ;  /* 0x0000000702027221 */ /* 0x010fe20000000000 */
[----:B------:R-:W-:-:S04]  /*0cb0*/  @!P0 MOV R7, 0x400 ;  /* 0x0000040000078802 */ /* 0x000fc80000000f00 */
[----:B---3--:R-:W3:Y:S01]  /*0cc0*/  SHFL.DOWN PT, R3, R2, 0x8, 0x1f ;  /* 0x09001f0002037f89 */ /* 0x008ee200000e0000 */
[----:B-----5:R-:W-:Y:S01]  /*0cd0*/  @!P0 LEA R7, R10, R7, 0x18 ;  /* 0x000000070a078211 */ /* 0x020fe200078ec0ff */
[----:B---3--:R-:W-:Y:S01]  /*0ce0*/  FADD R3, R2, R3 ;  /* 0x0000000302037221 */ /* 0x008fe20000000000 */
[----:B------:R-:W-:-:S04]  /*0cf0*/  @!P0 SHF.R.U32.HI R2, RZ, 0x3, R0 ;  /* 0x00000003ff028819 */ /* 0x000fc80000011600 */
[----:B------:R-:W3:Y:S01]  /*0d00*/  SHFL.DOWN PT, R4, R3, 0x4, 0x1f ;  /* 0x08801f0003047f89 */ /* 0x000ee200000e0000 */
[----:B------:R-:W-:-:S04]  /*0d10*/  @!P0 LOP3.LUT R2, R2, 0x7c, RZ, 0xc0, !PT ;  /* 0x0000007c02028812 */ /* 0x000fc800078ec0ff */
[----:B------:R-:W-:Y:S01]  /*0d20*/  @!P0 IADD3 R2, PT, PT, R2, R7, RZ ;  /* 0x0000000702028210 */ /* 0x000fe20007ffe0ff */
[----:B---3--:R-:W-:-:S05]  /*0d30*/  FADD R4, R3, R4 ;  /* 0x0000000403047221 */ /* 0x008fca0000000000 */
[----:B--2---:R-:W2:Y:S02]  /*0d40*/  SHFL.DOWN PT, R5, R4, 0x2, 0x1f ;  /* 0x08401f0004057f89 */ /* 0x004ea400000e0000 */
[----:B--2---:R-:W-:-:S05]  /*0d50*/  FADD R5, R4, R5 ;  /* 0x0000000504057221 */ /* 0x004fca0000000000 */
[----:B------:R-:W2:Y:S02]  /*0d60*/  SHFL.DOWN PT, R6, R5, 0x1, 0x1f ;  /* 0x08201f0005067f89 */ /* 0x000ea400000e0000 */
[----:B--2---:R-:W-:-:S05]  /*0d70*/  FADD R3, R5, R6 ;  /* 0x0000000605037221 */ /* 0x004fca0000000000 */
[----:B------:R2:W-:Y:S01]  /*0d80*/  @!P0 STS [R2], R3 ;  /* 0x0000000302008388 */ /* 0x0005e20000000800 */
[----:B------:R-:W-:Y:S06]  /*0d90*/  BAR.SYNC.DEFER_BLOCKING 0x0 ;  /* 0x0000000000007b1d */ /* 0x000fec0000010000 */
[----:B0-----:R-:W-:Y:S05]  /*0da0*/  @P1 BRA `(.L_x_110) ;  /* 0x0000000000601947 */ /* 0x001fea0003800000 */
[----:B------:R-:W-:-:S06]  /*0db0*/  USHF.R.U32.HI UR4, URZ, 0x5, UR21 ;  /* 0x00000005ff047899 */ /* 0x000fcc0008011615 */
[----:B------:R-:W-:Y:S01]  /*0dc0*/  ISETP.GE.U32.AND P1, PT, R0, UR4, PT ;  /* 0x0000000400007c0c */ /* 0x000fe2000bf26070 */
[----:B------:R-:W-:-:S12]  /*0dd0*/  UMOV UR4, 0xffffffff ;  /* 0xffffffff00047882 */ /* 0x000fd80000000000 */
[----:B--2---:R-:W0:Y:S01]  /*0de0*/  @!P1 S2R R3, SR_CgaCtaId ;  /* 0x0000000000039919 */ /* 0x004e220000008800 */
[----:B------:R-:W-:-:S04]  /*0df0*/  @!P1 MOV R2, 0x400 ;  /* 0x0000040000029802 */ /* 0x000fc80000000f00 */
[----:B0-----:R-:W-:Y:S01]  /*0e00*/  @!P1 LEA R3, R3, R2, 0x18 ;  /* 0x0000000203039211 */ /* 0x001fe200078ec0ff */
[----:B------:R-:W-:-:S03]  /*0e10*/  IMAD.MOV.U32 R2, RZ, RZ, RZ ;  /* 0x000000ffff027224 */ /* 0x000fc600078e00ff */
[----:B------:R-:W-:-:S05]  /*0e20*/  @!P1 LEA R3, R8, R3, 0x2 ;  /* 0x0000000308039211 */ /* 0x000fca00078e10ff */
[----:B------:R0:W2:Y:S01]  /*0e30*/  @!P1 LDS R2, [R3] ;  /* 0x0000000003029984 */ /* 0x0000a20000000800 */
[----:B------:R-:W-:Y:S05]  /*0e40*/  BRA.DIV UR4, `(.L_x_111) ;  /* 0x0000000e04bc7947 */ /* 0x000fea000b800000 */
[----:B0-2---:R-:W0:Y:S02]  /*0e50*/  SHFL.DOWN PT, R3, R2, 0x10, 0x1f ;  /* 0x0a001f0002037f89 */ /* 0x005e2400000e0000 */
[----:B0-----:R-:W-:-:S05]  /*0e60*/  FADD R3, R3, R2 ;  /* 0x0000000203037221 */ /* 0x001fca0000000000 */
[----:B------:R-:W0:Y:S02]  /*0e70*/  SHFL.DOWN PT, R4, R3, 0x8, 0x1f ;  /* 0x09001f0003047f89 */ /* 0x000e2400000e0000 */
[----:B0-----:R-:W-:-:S05]  /*0e80*/  FADD R4, R3, R4 ;  /* 0x0000000403047221 */ /* 0x001fca0000000000 */
[----:B------:R-:W0:Y:S02]  /*0e90*/  SHFL.DOWN PT, R5, R4, 0x4, 0x1f ;  /* 0x08801f0004057f89 */ /* 0x000e2400000e0000 */
[----:B0-----:R-:W-:-:S05]  /*0ea0*/  FADD R5, R4, R5 ;  /* 0x0000000504057221 */ /* 0x001fca0000000000 */
[----:B------:R-:W0:Y:S02]  /*0eb0*/  SHFL.DOWN PT, R6, R5, 0x2, 0x1f ;  /* 0x08401f0005067f89 */ /* 0x000e2400000e0000 */
[----:B0-----:R-:W-:-:S05]  /*0ec0*/  FADD R6, R5, R6 ;  /* 0x0000000605067221 */ /* 0x001fca0000000000 */
[----:B------:R0:W2:Y:S02]  /*0ed0*/  SHFL.DOWN PT, R7, R6, 0x1, 0x1f ;  /* 0x08201f0006077f89 */ /* 0x0000a400000e0000 */
.L_x_127:
[----:B------:R-:W3:Y:S01]  /*0ee0*/  @!P0 S2R R3, SR_CgaCtaId ;  /* 0x0000000000038919 */ /* 0x000ee20000008800 */
[----:B------:R-:W-:Y:S01]  /*0ef0*/  @!P0 MOV R2, 0x400 ;  /* 0x0000040000028802 */ /* 0x000fe20000000f00 */
[----:B--2---:R-:W-:-:S03]  /*0f00*/  FADD R7, R6, R7 ;  /* 0x0000000706077221 */ /* 0x004fc60000000000 */
[----:B---3--:R-:W-:-:S05]  /*0f10*/  @!P0 LEA R2, R3, R2, 0x18 ;  /* 0x0000000203028211 */ /* 0x008fca00078ec0ff */
[----:B------:R3:W-:Y:S02]  /*0f20*/  @!P0 STS [R2], R7 ;  /* 0x0000000702008388 */ /* 0x0007e40000000800 */
.L_x_110:
[----:B------:R-:W-:Y:S01]  /*0f30*/  ISETP.GE.AND P0, PT, R0, UR7, PT ;  /* 0x0000000700007c0c */ /* 0x000fe2000bf06270 */
[----:B------:R-:W-:Y:S05]  /*0f40*/  WARPSYNC.ALL ;  /* 0x0000000000007948 */ /* 0x000fea0003800000 */
[----:B------:R-:W-:Y:S06]  /*0f50*/  BAR.SYNC.DEFER_BLOCKING 0x0 ;  /* 0x0000000000007b1d */ /* 0x000fec0000010000 */
[----:B------:R-:W-:Y:S04]  /*0f60*/  BSSY.RECONVERGENT B0, `(.L_x_112) ;  /* 0x000001a000007945 */ /* 0x000fe80003800200 */
[----:B------:R-:W-:Y:S05]  /*0f70*/  @P0 BRA `(.L_x_113) ;  /* 0x0000000000600947 */ /* 0x000fea0003800000 */
[----:B------:R-:W4:Y:S01]  /*0f80*/  S2UR UR6, SR_CgaCtaId ;  /* 0x00000000000679c3 */ /* 0x000f220000008800 */
[----:B------:R-:W-:Y:S01]  /*0f90*/  UMOV UR4, 0x400 ;  /* 0x0000040000047882 */ /* 0x000fe20000000000 */
[----:B------:R-:W-:Y:S01]  /*0fa0*/  MOV R4, R0 ;  /* 0x0000000000047202 */ /* 0x000fe20000000f00 */
[----:B----4-:R-:W-:-:S09]  /*0fb0*/  ULEA UR4, UR6, UR4, 0x18 ;  /* 0x0000000406047291 */ /* 0x010fd2000f8ec0ff */
[----:B--2---:R-:W2:Y:S03]  /*0fc0*/  LDS R3, [UR4] ;  /* 0x00000004ff037984 */ /* 0x004ea60008000800 */
.L_x_116:
[C---:B----4-:R-:W-:Y:S01]  /*0fd0*/  LEA R5, R4.reuse, R13, 0x2 ;  /* 0x0000000d04057211 */ /* 0x050fe200078e10ff */
[----:B0-2---:R-:W0:Y:S01]  /*0fe0*/  MUFU.RCP R6, R3 ;  /* 0x0000000300067308 */ /* 0x005e220000001000 */
[----:B------:R-:W-:Y:S01]  /*0ff0*/  VIADD R4, R4, UR21 ;  /* 0x0000001504047c36 */ /* 0x000fe20008000000 */
[----:B------:R-:W-:Y:S02]  /*1000*/  BSSY.RECONVERGENT B1, `(.L_x_114) ;  /* 0x000000d000017945 */ /* 0x000fe40003800200 */
[----:B---3--:R-:W2:Y:S02]  /*1010*/  LDS R2, [R5] ;  /* 0x0000000005027984 */ /* 0x008ea40000000800 */
[----:B------:R-:W-:Y:S01]  /*1020*/  ISETP.GE.AND P2, PT, R4, UR8, PT ;  /* 0x0000000804007c0c */ /* 0x000fe2000bf46270 */
[----:B0-----:R-:W-:-:S04]  /*1030*/  FFMA R7, -R3, R6, 1 ;  /* 0x3f80000003077423 */ /* 0x001fc80000000106 */
[----:B------:R-:W-:Y:S01]  /*1040*/  FFMA R7, R6, R7, R6 ;  /* 0x0000000706077223 */ /* 0x000fe20000000006 */
[----:B--2---:R-:W0:Y:S03]  /*1050*/  FCHK P0, R2, R3 ;  /* 0x0000000302007302 */ /* 0x004e260000000000 */
[----:B------:R-:W-:-:S04]  /*1060*/  FFMA R6, R2, R7, RZ ;  /* 0x0000000702067223 */ /* 0x000fc800000000ff */
[----:B------:R-:W-:-:S04]  /*1070*/  FFMA R8, -R3, R6, R2 ;  /* 0x0000000603087223 */ /* 0x000fc80000000102 */
[----:B------:R-:W-:Y:S01]  /*1080*/  FFMA R6, R7, R8, R6 ;  /* 0x0000000807067223 */ /* 0x000fe20000000006 */
[----:B0-----:R-:W-:Y:S06]  /*1090*/  @!P0 BRA `(.L_x_115) ;  /* 0x00000000000c8947 */ /* 0x001fec0003800000 */
[----:B------:R-:W-:-:S07]  /*10a0*/  MOV R6, 0x10c0 ;  /* 0x000010c000067802 */ /* 0x000fce0000000f00 */
[----:B-1----:R-:W-:Y:S05]  /*10b0*/  CALL.REL.NOINC `($__internal_1_$__cuda_sm3x_div_rn_noftz_f32_slowpath) ;  /* 0x0000000c00ac7944 */ /* 0x002fea0003c00000 */
[----:B------:R-:W-:-:S07]  /*10c0*/  MOV R6, R2 ;  /* 0x0000000200067202 */ /* 0x000fce0000000f00 */
.L_x_115:
[----:B------:R-:W-:Y:S05]  /*10d0*/  BSYNC.RECONVERGENT B1 ;  /* 0x0000000000017941 */ /* 0x000fea0003800200 */
.L_x_114:
[----:B------:R4:W-:Y:S01]  /*10e0*/  STS [R5], R6 ;  /* 0x0000000605007388 */ /* 0x0009e20000000800 */
[----:B------:R-:W-:Y:S05]  /*10f0*/  @!P2 BRA `(.L_x_116) ;  /* 0xfffffffc00b4a947 */ /* 0x000fea000383ffff */
.L_x_113:
[----:B------:R-:W-:Y:S05]  /*1100*/  BSYNC.RECONVERGENT B0 ;  /* 0x0000000000007941 */ /* 0x000fea0003800200 */
.L_x_112:
[----:B------:R-:W5:Y:S01]  /*1110*/  LDCU UR11, c[0x0][0x3b0] ;  /* 0x00007600ff0b77ac */ /* 0x000f620008000800 */
[----:B------:R-:W-:Y:S01]  /*1120*/  BAR.SYNC.DEFER_BLOCKING 0x0 ;  /* 0x0000000000007b1d */ /* 0x000fe20000010000 */
[----:B-----5:R-:W-:-:S13]  /*1130*/  ISETP.GE.AND P0, PT, R0, UR11, PT ;  /* 0x0000000b00007c0c */ /* 0x020fda000bf06270 */
[----:B------:R-:W-:Y:S05]  /*1140*/  @P0 EXIT ;  /* 0x000000000000094d */ /* 0x000fea0003800000 */
[----:B--23--:R-:W2:Y:S01]  /*1150*/  S2R R2, SR_CTAID.Y ;  /* 0x0000000000027919 */ /* 0x00cea20000002600 */
[----:B------:R-:W3:Y:S01]  /*1160*/  S2UR UR15, SR_CgaCtaId ;  /* 0x00000000000f79c3 */ /* 0x000ee20000008800 */
[----:B------:R-:W5:Y:S01]  /*1170*/  LDCU.64 UR12, c[0x0][0x3a8] ;  /* 0x00007500ff0c77ac */ /* 0x000f620008000a00 */
[----:B------:R-:W-:Y:S01]  /*1180*/  IADD3 R3, PT, PT, R12, UR5, RZ ;  /* 0x000000050c037c10 */ /* 0x000fe2000fffe0ff */
[----:B------:R-:W-:Y:S01]  /*1190*/  BSSY.RECONVERGENT B0, `(.L_x_117) ;  /* 0x00000b9000007945 */ /* 0x000fe20003800200 */
[----:B------:R-:W-:Y:S01]  /*11a0*/  UMOV UR14, 0x400 ;  /* 0x00000400000e7882 */ /* 0x000fe20000000000 */
[----:B------:R-:W-:Y:S02]  /*11b0*/  UIADD3 UR6, UPT, UPT, UR5, 0x5, URZ ;  /* 0x0000000505067890 */ /* 0x000fe4000fffe0ff */
[----:B------:R-:W-:Y:S02]  /*11c0*/  UIADD3 UR14, UPT, UPT, UR14, 0x80, URZ ;  /* 0x000000800e0e7890 */ /* 0x000fe4000fffe0ff */
[----:B------:R-:W-:-:S02]  /*11d0*/  UIADD3 UR7, UPT, UPT, UR5, 0x4, URZ ;  /* 0x0000000405077890 */ /* 0x000fc4000fffe0ff */
[----:B------:R-:W-:Y:S02]  /*11e0*/  UIADD3 UR8, UPT, UPT, UR5, 0x3, URZ ;  /* 0x0000000305087890 */ /* 0x000fe4000fffe0ff */
[----:B------:R-:W-:Y:S02]  /*11f0*/  UIADD3 UR9, UPT, UPT, UR5, 0x2, URZ ;  /* 0x0000000205097890 */ /* 0x000fe4000fffe0ff */
[----:B-----5:R-:W-:Y:S02]  /*1200*/  UIMAD UR4, UR10, UR13, URZ ;  /* 0x0000000d0a0472a4 */ /* 0x020fe4000f8e02ff */
[----:B------:R-:W-:Y:S02]  /*1210*/  UIMAD UR10, UR5, UR13, UR13 ;  /* 0x0000000d050a72a4 */ /* 0x000fe4000f8e020d */
[----:B------:R-:W-:Y:S02]  /*1220*/  ULOP3.LUT UR18, UR12, 0x7ffffff8, URZ, 0xc0, !UPT ;  /* 0x7ffffff80c127892 */ /* 0x000fe4000f8ec0ff */
[----:B---3--:R-:W-:-:S02]  /*1230*/  ULEA UR14, UR15, UR14, 0x18 ;  /* 0x0000000e0f0e7291 */ /* 0x008fc4000f8ec0ff */
[----:B------:R-:W-:Y:S02]  /*1240*/  UIMAD UR19, UR11, UR13, URZ ;  /* 0x0000000d0b1372a4 */ /* 0x000fe4000f8e02ff */
[----:B------:R-:W-:Y:S02]  /*1250*/  UIMAD UR6, UR6, UR13, UR20 ;  /* 0x0000000d060672a4 */ /* 0x000fe4000f8e0214 */
[----:B--2---:R-:W-:Y:S01]  /*1260*/  IMAD R3, R3, UR13, R2 ;  /* 0x0000000d03037c24 */ /* 0x004fe2000f8e0202 */
[----:B------:R-:W-:Y:S02]  /*1270*/  UIMAD UR7, UR7, UR13, UR20 ;  /* 0x0000000d070772a4 */ /* 0x000fe4000f8e0214 */
[----:B------:R-:W-:Y:S02]  /*1280*/  UIMAD UR8, UR8, UR13, UR20 ;  /* 0x0000000d080872a4 */ /* 0x000fe4000f8e0214 */
[----:B------:R-:W-:Y:S02]  /*1290*/  UIMAD UR9, UR9, UR13, UR20 ;  /* 0x0000000d090972a4 */ /* 0x000fe4000f8e0214 */
[----:B------:R-:W-:-:S02]  /*12a0*/  UIMAD UR4, UR4, UR12, UR20 ;  /* 0x0000000c040472a4 */ /* 0x000fc4000f8e0214 */
[----:B------:R-:W-:Y:S02]  /*12b0*/  UIADD3 UR10, UPT, UPT, UR10, UR20, URZ ;  /* 0x000000140a0a7290 */ /* 0x000fe4000fffe0ff */
[----:B------:R-:W-:-:S12]  /*12c0*/  ULEA UR14, UR11, UR14, 0x2 ;  /* 0x0000000e0b0e7291 */ /* 0x000fd8000f8e10ff */
.L_x_121:
[----:B--2---:R-:W2:Y:S01]  /*12d0*/  LDCU UR11, c[0x0][0x3a8] ;  /* 0x00007500ff0b77ac */ /* 0x004ea20008000800 */
[----:B------:R-:W-:Y:S02]  /*12e0*/  HFMA2 R18, -RZ, RZ, 0, 0 ;  /* 0x00000000ff127431 */ /* 0x000fe400000001ff */
[----:B------:R-:W-:Y:S01]  /*12f0*/  IMAD.MOV.U32 R2, RZ, RZ, RZ ;  /* 0x000000ffff027224 */ /* 0x000fe200078e00ff */
[----:B--2---:R-:W-:-:S09]  /*1300*/  UISETP.GE.U32.AND UP0, UPT, UR11, 0x8, UPT ;  /* 0x000000080b00788c */ /* 0x004fd2000bf06070 */
[----:B------:R-:W-:Y:S05]  /*1310*/  BRA.U !UP0, `(.L_x_118) ;  /* 0x00000005083c7547 */ /* 0x000fea000b800000 */
[----:B------:R-:W2:Y:S01]  /*1320*/  LDCU UR11, c[0x0][0x3ac] ;  /* 0x00007580ff0b77ac */ /* 0x000ea20008000800 */
[----:B------:R-:W3:Y:S01]  /*1330*/  LDC.64 R12, c[0x0][0x390] ;  /* 0x0000e400ff0c7b82 */ /* 0x000ee20000000a00 */
[----:B------:R-:W-:Y:S01]  /*1340*/  MOV R18, RZ ;  /* 0x000000ff00127202 */ /* 0x000fe20000000f00 */
[----:B------:R-:W5:Y:S01]  /*1350*/  LDCU UR15, c[0x0][0x3b0] ;  /* 0x00007600ff0f77ac */ /* 0x000f620008000800 */
[----:B------:R-:W-:Y:S02]  /*1360*/  UIADD3 UR12, UPT, UPT, UR5, 0x7, URZ ;  /* 0x00000007050c7890 */ /* 0x000fe4000fffe0ff */
[----:B------:R-:W-:Y:S02]  /*1370*/  UIADD3 UR13, UPT, UPT, UR5, 0x6, URZ ;  /* 0x00000006050d7890 */ /* 0x000fe4000fffe0ff */
[----:B------:R-:W-:Y:S02]  /*1380*/  UIADD3 UR22, UPT, UPT, UR14, 0x10, URZ ;  /* 0x000000100e167890 */ /* 0x000fe4000fffe0ff */
[----:B------:R-:W-:-:S02]  /*1390*/  UIADD3 UR23, UPT, UPT, -UR18, URZ, URZ ;  /* 0x000000ff12177290 */ /* 0x000fc4000fffe1ff */
[----:B--2---:R-:W-:Y:S02]  /*13a0*/  UIMAD UR12, UR12, UR11, UR20 ;  /* 0x0000000b0c0c72a4 */ /* 0x004fe4000f8e0214 */
[----:B------:R-:W-:Y:S01]  /*13b0*/  MOV R2, UR22 ;  /* 0x0000001600027c02 */ /* 0x000fe20008000f00 */
[----:B------:R-:W-:Y:S01]  /*13c0*/  UIMAD UR13, UR13, UR11, UR20 ;  /* 0x0000000b0d0d72a4 */ /* 0x000fe2000f8e0214 */
[----:B------:R-:W-:Y:S01]  /*13d0*/  IMAD.U32 R28, RZ, RZ, UR23 ;  /* 0x00000017ff1c7e24 */ /* 0x000fe2000f8e00ff */
[----:B-----5:R-:W-:-:S05]  /*13e0*/  MOV R19, UR15 ;  /* 0x0000000f00137c02 */ /* 0x020fca0008000f00 */
[C-C-:B----4-:R-:W-:Y:S02]  /*13f0*/  IMAD R5, R19.reuse, UR4, R0.reuse ;  /* 0x0000000413057c24 */ /* 0x150fe4000f8e0200 */
[C-C-:B------:R-:W-:Y:S02]  /*1400*/  IMAD R10, R19.reuse, UR12, R0.reuse ;  /* 0x0000000c130a7c24 */ /* 0x140fe4000f8e0200 */
[C-C-:B------:R-:W-:Y:S02]  /*1410*/  IMAD R7, R19.reuse, UR13, R0.reuse ;  /* 0x0000000d13077c24 */ /* 0x140fe4000f8e0200 */
[C-C-:B------:R-:W-:Y:S02]  /*1420*/  IMAD R8, R19.reuse, UR6, R0.reuse ;  /* 0x0000000613087c24 */ /* 0x140fe4000f8e0200 */
[C-C-:B------:R-:W-:Y:S02]  /*1430*/  IMAD R9, R19.reuse, UR7, R0.reuse ;  /* 0x0000000713097c24 */ /* 0x140fe4000f8e0200 */
[----:B------:R-:W-:-:S02]  /*1440*/  IMAD R4, R19, UR8, R0 ;  /* 0x0000000813047c24 */ /* 0x000fc4000f8e0200 */
[C-C-:B-1----:R-:W-:Y:S02]  /*1450*/  IMAD R11, R19.reuse, UR9, R0.reuse ;  /* 0x00000009130b7c24 */ /* 0x142fe4000f8e0200 */
[----:B------:R-:W-:-:S07]  /*1460*/  IMAD R19, R19, UR10, R0 ;  /* 0x0000000a13137c24 */ /* 0x000fce000f8e0200 */
.L_x_119:
[----:B---3--:R-:W-:-:S05]  /*1470*/  IMAD.WIDE R16, R5, 0x2, R12 ;  /* 0x0000000205107825 */ /* 0x008fca00078e020c */
[----:B0-----:R-:W2:Y:S01]  /*1480*/  LDG.E.U16.CONSTANT R6, desc[UR16][R16.64] ;  /* 0x0000001010067981 */ /* 0x001ea2000c1e9500 */
[----:B------:R-:W-:-:S05]  /*1490*/  IMAD.WIDE R14, R19, 0x2, R12 ;  /* 0x00000002130e7825 */ /* 0x000fca00078e020c */
[----:B------:R0:W3:Y:S01]  /*14a0*/  LDG.E.U16.CONSTANT R29, desc[UR16][R14.64] ;  /* 0x000000100e1d7981 */ /* 0x0000e2000c1e9500 */
[----:B------:R-:W-:-:S06]  /*14b0*/  IMAD.WIDE R20, R11, 0x2, R12 ;  /* 0x000000020b147825 */ /* 0x000fcc00078e020c */
[----:B------:R1:W4:Y:S01]  /*14c0*/  LDG.E.U16.CONSTANT R20, desc[UR16][R20.64] ;  /* 0x0000001014147981 */ /* 0x000322000c1e9500 */
[----:B------:R-:W-:-:S04]  /*14d0*/  IMAD.WIDE R22, R4, 0x2, R12 ;  /* 0x0000000204167825 */ /* 0x000fc800078e020c */
[--C-:B------:R-:W-:Y:S02]  /*14e0*/  IMAD.WIDE R24, R9, 0x2, R12.reuse ;  /* 0x0000000209187825 */ /* 0x100fe400078e020c */
[----:B------:R-:W5:Y:S02]  /*14f0*/  LDG.E.U16.CONSTANT R22, desc[UR16][R22.64] ;  /* 0x0000001016167981 */ /* 0x000f64000c1e9500 */
[--C-:B------:R-:W-:Y:S02]  /*1500*/  IMAD.WIDE R26, R8, 0x2, R12.reuse ;  /* 0x00000002081a7825 */ /* 0x100fe400078e020c */
[----:B------:R-:W5:Y:S02]  /*1510*/  LDG.E.U16.CONSTANT R24, desc[UR16][R24.64] ;  /* 0x0000001018187981 */ /* 0x000f64000c1e9500 */
[--C-:B0-----:R-:W-:Y:S02]  /*1520*/  IMAD.WIDE R14, R7, 0x2, R12.reuse ;  /* 0x00000002070e7825 */ /* 0x101fe400078e020c */
[----:B------:R-:W5:Y:S02]  /*1530*/  LDG.E.U16.CONSTANT R26, desc[UR16][R26.64] ;  /* 0x000000101a1a7981 */ /* 0x000f64000c1e9500 */
[----:B------:R-:W-:-:S02]  /*1540*/  IMAD.WIDE R16, R10, 0x2, R12 ;  /* 0x000000020a107825 */ /* 0x000fc400078e020c */
[----:B------:R0:W5:Y:S04]  /*1550*/  LDG.E.U16.CONSTANT R14, desc[UR16][R14.64] ;  /* 0x000000100e0e7981 */ /* 0x000168000c1e9500 */
[----:B------:R0:W5:Y:S01]  /*1560*/  LDG.E.U16.CONSTANT R16, desc[UR16][R16.64] ;  /* 0x0000001010107981 */ /* 0x000162000c1e9500 */
[----:B------:R-:W-:-:S03]  /*1570*/  IADD3 R28, PT, PT, R28, 0x8, RZ ;  /* 0x000000081c1c7810 */ /* 0x000fc60007ffe0ff */
[----:B-1----:R-:W-:Y:S01]  /*1580*/  LDS R21, [R2+-0xc] ;  /* 0xfffff40002157984 */ /* 0x002fe20000000800 */
[----:B------:R-:W-:-:S03]  /*1590*/  ISETP.NE.AND P0, PT, R28, RZ, PT ;  /* 0x000000ff1c00720c */ /* 0x000fc60003f05270 */
[----:B0-----:R-:W0:Y:S04]  /*15a0*/  LDS R15, [R2+-0x10] ;  /* 0xfffff000020f7984 */ /* 0x001e280000000800 */
[----:B------:R-:W-:Y:S01]  /*15b0*/  LDS R17, [R2+0x8] ;  /* 0x0000080002117984 */ /* 0x000fe20000000800 */
[----:B--2---:R-:W-:-:S05]  /*15c0*/  HADD2.F32 R6, -RZ, R6.H0_H0 ;  /* 0x20000006ff067230 */ /* 0x004fca0000004100 */
[----:B0-----:R-:W-:Y:S01]  /*15d0*/  FFMA R23, R15, R6, R18 ;  /* 0x000000060f177223 */ /* 0x001fe20000000012 */
[----:B---3--:R-:W-:Y:S01]  /*15e0*/  HADD2.F32 R29, -RZ, R29.H0_H0 ;  /* 0x2000001dff1d7230 */ /* 0x008fe20000004100 */
[----:B------:R-:W0:Y:S04]  /*15f0*/  LDS R18, [R2+-0x8] ;  /* 0xfffff80002127984 */ /* 0x000e280000000800 */
[----:B------:R-:W1:Y:S01]  /*1600*/  LDS R6, [R2+-0x4] ;  /* 0xfffffc0002067984 */ /* 0x000e620000000800 */
[----:B------:R-:W-:Y:S01]  /*1610*/  FFMA R23, R21, R29, R23 ;  /* 0x0000001d15177223 */ /* 0x000fe20000000017 */
[----:B----4-:R-:W-:Y:S02]  /*1620*/  HADD2.F32 R20, -RZ, R20.H0_H0 ;  /* 0x20000014ff147230 */ /* 0x010fe40000004100 */
[----:B------:R-:W2:Y:S04]  /*1630*/  LDS R21, [R2] ;  /* 0x0000000002157984 */ /* 0x000ea80000000800 */
[----:B------:R-:W3:Y:S01]  /*1640*/  LDS R15, [R2+0x4] ;  /* 0x00000400020f7984 */ /* 0x000ee20000000800 */
[----:B-----5:R-:W-:-:S02]  /*1650*/  HADD2.F32 R22, -RZ, R22.H0_H0 ;  /* 0x20000016ff167230 */ /* 0x020fc40000004100 */
[----:B------:R-:W-:Y:S02]  /*1660*/  HADD2.F32 R24, -RZ, R24.H0_H0 ;  /* 0x20000018ff187230 */ /* 0x000fe40000004100 */
[----:B------:R-:W-:Y:S02]  /*1670*/  HADD2.F32 R26, -RZ, R26.H0_H0 ;  /* 0x2000001aff1a7230 */ /* 0x000fe40000004100 */
[----:B------:R-:W-:Y:S02]  /*1680*/  HADD2.F32 R14, -RZ, R14.H0_H0 ;  /* 0x2000000eff0e7230 */ /* 0x000fe40000004100 */
[----:B------:R-:W-:Y:S02]  /*1690*/  HADD2.F32 R16, -RZ, R16.H0_H0 ;  /* 0x20000010ff107230 */ /* 0x000fe40000004100 */
[----:B0-----:R-:W-:Y:S01]  /*16a0*/  FFMA R23, R18, R20, R23 ;  /* 0x0000001412177223 */ /* 0x001fe20000000017 */
[----:B------:R-:W-:Y:S01]  /*16b0*/  MOV R20, UR19 ;  /* 0x0000001300147c02 */ /* 0x000fe20008000f00 */
[----:B------:R0:W4:Y:S02]  /*16c0*/  LDS R18, [R2+0xc] ;  /* 0x00000c0002127984 */ /* 0x0001240000000800 */
[----:B-1----:R-:W-:Y:S01]  /*16d0*/  FFMA R6, R6, R22, R23 ;  /* 0x0000001606067223 */ /* 0x002fe20000000017 */
[----:B------:R-:W-:Y:S01]  /*16e0*/  IMAD.U32 R23, RZ, RZ, UR19 ;  /* 0x00000013ff177e24 */ /* 0x000fe2000f8e00ff */
[----:B------:R-:W-:-:S02]  /*16f0*/  MOV R22, UR19 ;  /* 0x0000001300167c02 */ /* 0x000fc40008000f00 */
[----:B--2---:R-:W-:Y:S01]  /*1700*/  FFMA R6, R21, R24, R6 ;  /* 0x0000001815067223 */ /* 0x004fe20000000006 */
[----:B------:R-:W-:Y:S01]  /*1710*/  MOV R21, UR19 ;  /* 0x0000001300157c02 */ /* 0x000fe20008000f00 */
[----:B------:R-:W-:Y:S01]  /*1720*/  IMAD R8, R23, 0x8, R8 ;  /* 0x0000000817087824 */ /* 0x000fe200078e0208 */
[C---:B------:R-:W-:Y:S01]  /*1730*/  LEA R5, R20.reuse, R5, 0x3 ;  /* 0x0000000514057211 */ /* 0x040fe200078e18ff */
[----:B---3--:R-:W-:Y:S01]  /*1740*/  FFMA R6, R15, R26, R6 ;  /* 0x0000001a0f067223 */ /* 0x008fe20000000006 */
[----:B------:R-:W-:Y:S02]  /*1750*/  MOV R15, UR19 ;  /* 0x00000013000f7c02 */ /* 0x000fe40008000f00 */
[----:B------:R-:W-:Y:S01]  /*1760*/  LEA R10, R21, R10, 0x3 ;  /* 0x0000000a150a7211 */ /* 0x000fe200078e18ff */
[----:B------:R-:W-:Y:S01]  /*1770*/  FFMA R17, R17, R14, R6 ;  /* 0x0000000e11117223 */ /* 0x000fe20000000006 */
[----:B------:R-:W-:Y:S01]  /*1780*/  LEA R7, R20, R7, 0x3 ;  /* 0x0000000714077211 */ /* 0x000fe200078e18ff */
[----:B------:R-:W-:Y:S01]  /*1790*/  IMAD R4, R15, 0x8, R4 ;  /* 0x000000080f047824 */ /* 0x000fe200078e0204 */
[----:B------:R-:W-:-:S02]  /*17a0*/  LEA R9, R22, R9, 0x3 ;  /* 0x0000000916097211 */ /* 0x000fc400078e18ff */
[----:B------:R-:W-:Y:S02]  /*17b0*/  LEA R11, R20, R11, 0x3 ;  /* 0x0000000b140b7211 */ /* 0x000fe400078e18ff */
[----:B------:R-:W-:Y:S02]  /*17c0*/  LEA R19, R22, R19, 0x3 ;  /* 0x0000001316137211 */ /* 0x000fe400078e18ff */
[----:B0-----:R-:W-:Y:S01]  /*17d0*/  IADD3 R2, PT, PT, R2, 0x20, RZ ;  /* 0x0000002002027810 */ /* 0x001fe20007ffe0ff */
[----:B----4-:R-:W-:Y:S01]  /*17e0*/  FFMA R18, R18, R16, R17 ;  /* 0x0000001012127223 */ /* 0x010fe20000000011 */
[----:B------:R-:W-:Y:S06]  /*17f0*/  @P0 BRA `(.L_x_119) ;  /* 0xfffffffc001c0947 */ /* 0x000fec000383ffff */
[----:B------:R-:W-:-:S07]  /*1800*/  IMAD.U32 R2, RZ, RZ, UR18 ;  /* 0x00000012ff027e24 */ /* 0x000fce000f8e00ff */
.L_x_118:
[----:B------:R-:W2:Y:S02]  /*1810*/  LDCU UR11, c[0x0][0x3a8] ;  /* 0x00007500ff0b77ac */ /* 0x000ea40008000800 */
[----:B--2---:R-:W-:-:S04]  /*1820*/  ULOP3.LUT UR12, UR11, 0x7, URZ, 0xc0, !UPT ;  /* 0x000000070b0c7892 */ /* 0x004fc8000f8ec0ff */
[----:B------:R-:W-:-:S09]  /*1830*/  UISETP.NE.AND UP0, UPT, UR12, URZ, UPT ;  /* 0x000000ff0c00728c */ /* 0x000fd2000bf05270 */
[----:B------:R-:W-:Y:S05]  /*1840*/  BRA.U !UP0, `(.L_x_120) ;  /* 0x0000000508107547 */ /* 0x000fea000b800000 */
[----:B------:R-:W2:Y:S01]  /*1850*/  LDCU UR13, c[0x0][0x3ac] ;  /* 0x00007580ff0d77ac */ /* 0x000ea20008000800 */
[----:B------:R-:W-:Y:S01]  /*1860*/  R2UR UR11, R2 ;  /* 0x00000000020b72ca */ /* 0x000fe200000e0000 */
[----:B----4-:R-:W3:Y:S01]  /*1870*/  LDC.64 R4, c[0x0][0x390] ;  /* 0x0000e400ff047b82 */ /* 0x010ee20000000a00 */
[----:B------:R-:W4:Y:S11]  /*1880*/  LDCU UR15, c[0x0][0x3b0] ;  /* 0x00007600ff0f77ac */ /* 0x000f360008000800 */
[----:B------:R-:W-:-:S04]  /*1890*/  UIADD3 UR11, UPT, UPT, UR5, UR11, URZ ;  /* 0x0000000b050b7290 */ /* 0x000fc8000fffe0ff */
[----:B--2---:R-:W-:Y:S01]  /*18a0*/  UIMAD UR11, UR11, UR13, UR20 ;  /* 0x0000000d0b0b72a4 */ /* 0x004fe2000f8e0214 */
[----:B----4-:R-:W-:-:S05]  /*18b0*/  MOV R7, UR15 ;  /* 0x0000000f00077c02 */ /* 0x010fca0008000f00 */
[----:B------:R-:W-:-:S04]  /*18c0*/  IMAD R9, R7, UR11, R0 ;  /* 0x0000000b07097c24 */ /* 0x000fc8000f8e0200 */
[----:B---3--:R-:W-:-:S06]  /*18d0*/  IMAD.WIDE R8, R9, 0x2, R4 ;  /* 0x0000000209087825 */ /* 0x008fcc00078e0204 */
[----:B------:R-:W0:Y:S01]  /*18e0*/  LDG.E.U16.CONSTANT R8, desc[UR16][R8.64] ;  /* 0x0000001008087981 */ /* 0x000e22000c1e9500 */
[----:B------:R-:W-:Y:S01]  /*18f0*/  LEA R2, R2, UR14, 0x2 ;  /* 0x0000000e02027c11 */ /* 0x000fe2000f8e10ff */
[----:B------:R-:W-:-:S04]  /*1900*/  UISETP.NE.AND UP0, UPT, UR12, 0x1, UPT ;  /* 0x000000010c00788c */ /* 0x000fc8000bf05270 */
[----:B-1----:R-:W1:Y:S01]  /*1910*/  LDS R11, [R2] ;  /* 0x00000000020b7984 */ /* 0x002e620000000800 */
[----:B0-----:R-:W-:-:S05]  /*1920*/  HADD2.F32 R6, -RZ, R8.H0_H0 ;  /* 0x20000008ff067230 */ /* 0x001fca0000004100 */
[----:B-1----:R-:W-:Y:S01]  /*1930*/  FFMA R18, R11, R6, R18 ;  /* 0x000000060b127223 */ /* 0x002fe20000000012 */
[----:B------:R-:W-:Y:S06]  /*1940*/  BRA.U !UP0, `(.L_x_120) ;  /* 0x0000000108d07547 */ /* 0x000fec000b800000 */
[----:B------:R-:W-:Y:S01]  /*1950*/  UIADD3 UR11, UPT, UPT, UR11, UR13, URZ ;  /* 0x0000000d0b0b7290 */ /* 0x000fe2000fffe0ff */
[----:B------:R-:W0:Y:S05]  /*1960*/  LDS R11, [R2+0x4] ;  /* 0x00000400020b7984 */ /* 0x000e2a0000000800 */
[----:B------:R-:W-:-:S04]  /*1970*/  IMAD R9, R7, UR11, R0 ;  /* 0x0000000b07097c24 */ /* 0x000fc8000f8e0200 */
[----:B------:R-:W-:-:S06]  /*1980*/  IMAD.WIDE R8, R9, 0x2, R4 ;  /* 0x0000000209087825 */ /* 0x000fcc00078e0204 */
[----:B------:R-:W2:Y:S01]  /*1990*/  LDG.E.U16.CONSTANT R8, desc[UR16][R8.64] ;  /* 0x0000001008087981 */ /* 0x000ea2000c1e9500 */
[----:B------:R-:W-:Y:S01]  /*19a0*/  UISETP.NE.AND UP0, UPT, UR12, 0x2, UPT ;  /* 0x000000020c00788c */ /* 0x000fe2000bf05270 */
[----:B--2---:R-:W-:-:S05]  /*19b0*/  HADD2.F32 R6, -RZ, R8.H0_H0 ;  /* 0x20000008ff067230 */ /* 0x004fca0000004100 */
[----:B0-----:R-:W-:-:S03]  /*19c0*/  FFMA R18, R11, R6, R18 ;  /* 0x000000060b127223 */ /* 0x001fc60000000012 */
[----:B------:R-:W-:Y:S05]  /*19d0*/  BRA.U !UP0, `(.L_x_120) ;  /* 0x0000000108ac7547 */ /* 0x000fea000b800000 */
        /* <DEDUP_REMOVED lines=27> */
[----:B------:R-:W-:Y:S02]  /*1b90*/  UISETP.NE.AND UP0, UPT, UR12, 0x6, UPT ;  /* 0x000000060c00788c */ /* 0x000fe4000bf05270 */
[----:B------:R-:W-:-:S04]  /*1ba0*/  UIADD3 UR12, UPT, UPT, UR11, UR13, URZ ;  /* 0x0000000d0b0c7290 */ /* 0x000fc8000fffe0ff */
[----:B------:R-:W-:Y:S02]  /*1bb0*/  PLOP3.LUT P0, PT, PT, PT, UP0, 0x80, 0x8 ;  /* 0x000000000008781c */ /* 0x000fe40003f0f008 */
[----:B------:R-:W-:-:S03]  /*1bc0*/  IMAD R9, R7, UR12, R0 ;  /* 0x0000000c07097c24 */ /* 0x000fc6000f8e0200 */
[----:B------:R-:W-:-:S08]  /*1bd0*/  @UP0 UIADD3 UR11, UPT, UPT, UR12, UR13, URZ ;  /* 0x0000000d0c0b0290 */ /* 0x000fd0000fffe0ff */
[----:B------:R-:W-:Y:S02]  /*1be0*/  @P0 IMAD R11, R7, UR11, R0 ;  /* 0x0000000b070b0c24 */ /* 0x000fe4000f8e0200 */
[--C-:B------:R-:W-:Y:S02]  /*1bf0*/  IMAD.WIDE R6, R9, 0x2, R4.reuse ;  /* 0x0000000209067825 */ /* 0x100fe400078e0204 */
[----:B------:R-:W0:Y:S02]  /*1c00*/  LDS R9, [R2+0x14] ;  /* 0x0000140002097984 */ /* 0x000e240000000800 */
[----:B------:R-:W-:Y:S02]  /*1c10*/  @P0 IMAD.WIDE R4, R11, 0x2, R4 ;  /* 0x000000020b040825 */ /* 0x000fe400078e0204 */
[----:B------:R-:W2:Y:S04]  /*1c20*/  LDG.E.U16.CONSTANT R6, desc[UR16][R6.64] ;  /* 0x0000001006067981 */ /* 0x000ea8000c1e9500 */
[----:B------:R-:W3:Y:S04]  /*1c30*/  @P0 LDG.E.U16.CONSTANT R4, desc[UR16][R4.64] ;  /* 0x0000001004040981 */ /* 0x000ee8000c1e9500 */
[----:B------:R-:W1:Y:S01]  /*1c40*/  @P0 LDS R11, [R2+0x18] ;  /* 0x00001800020b0984 */ /* 0x000e620000000800 */
[----:B--2---:R-:W-:-:S02]  /*1c50*/  HADD2.F32 R8, -RZ, R6.H0_H0 ;  /* 0x20000006ff087230 */ /* 0x004fc40000004100 */
[----:B---3--:R-:W-:-:S03]  /*1c60*/  @P0 HADD2.F32 R10, -RZ, R4.H0_H0 ;  /* 0x20000004ff0a0230 */ /* 0x008fc60000004100 */
[----:B0-----:R-:W-:-:S04]  /*1c70*/  FFMA R18, R9, R8, R18 ;  /* 0x0000000809127223 */ /* 0x001fc80000000012 */
[----:B-1----:R-:W-:-:S07]  /*1c80*/  @P0 FFMA R18, R11, R10, R18 ;  /* 0x0000000a0b120223 */ /* 0x002fce0000000012 */
.L_x_120:
[----:B----4-:R-:W2:Y:S01]  /*1c90*/  LDC.64 R4, c[0x0][0x398] ;  /* 0x0000e600ff047b82 */ /* 0x010ea20000000a00 */
[----:B------:R-:W3:Y:S01]  /*1ca0*/  LDCU UR11, c[0x0][0x3b0] ;  /* 0x00007600ff0b77ac */ /* 0x000ee20008000800 */
[----:B------:R-:W-:Y:S01]  /*1cb0*/  F2FP.F16.F32.PACK_AB R18, RZ, R18 ;  /* 0x00000012ff12723e */ /* 0x000fe200000000ff */
[----:B---3--:R-:W-:Y:S01]  /*1cc0*/  IMAD R7, R3, UR11, R0 ;  /* 0x0000000b03077c24 */ /* 0x008fe2000f8e0200 */
[----:B------:R-:W-:-:S03]  /*1cd0*/  IADD3 R0, PT, PT, R0, UR21, RZ ;  /* 0x0000001500007c10 */ /* 0x000fc6000fffe0ff */
[----:B--2---:R-:W-:Y:S01]  /*1ce0*/  IMAD.WIDE R4, R7, 0x2, R4 ;  /* 0x0000000207047825 */ /* 0x004fe200078e0204 */
[----:B------:R-:W-:-:S04]  /*1cf0*/  ISETP.GE.AND P0, PT, R0, UR11, PT ;  /* 0x0000000b00007c0c */ /* 0x000fc8000bf06270 */
[----:B------:R2:W-:Y:S09]  /*1d00*/  STG.E.U16 desc[UR16][R4.64], R18 ;  /* 0x0000001204007986 */ /* 0x0005f2000c101510 */
[----:B------:R-:W-:Y:S05]  /*1d10*/  @!P0 BRA `(.L_x_121) ;  /* 0xfffffff4006c8947 */ /* 0x000fea000383ffff */
[----:B------:R-:W-:Y:S05]  /*1d20*/  BSYNC.RECONVERGENT B0 ;  /* 0x0000000000007941 */ /* 0x000fea0003800200 */
.L_x_117:
[----:B------:R-:W-:Y:S05]  /*1d30*/  EXIT ;  /* 0x000000000000794d */ /* 0x000fea0003800000 */
.L_x_111:
[----:B------:R-:W-:Y:S01]  /*1d40*/  MOV R9, 0x10 ;  /* 0x0000001000097802 */ /* 0x000fe20000000f00 */
[----:B-1----:R-:W-:Y:S01]  /*1d50*/  IMAD.MOV.U32 R11, RZ, RZ, 0x1f ;  /* 0x0000001fff0b7424 */ /* 0x002fe200078e00ff */
[----:B------:R-:W-:-:S07]  /*1d60*/  MOV R8, 0xffffffff ;  /* 0xffffffff00087802 */ /* 0x000fce0000000f00 */
[----:B0-2---:R-:W-:Y:S05]  /*1d70*/  WARPSYNC.COLLECTIVE R8, `(.L_x_122) ;  /* 0x0000000008087348 */ /* 0x005fea0003c00000 */
[----:B--2---:R1:W2:Y:S02]  /*1d80*/  SHFL.DOWN P1, R7, R2, R9, R11 ;  /* 0x0800000902077389 */ /* 0x0042a4000002000b */
[----:B012---:R-:W-:Y:S05]  /*1d90*/  ENDCOLLECTIVE ;  /* 0x000000000000791b */ /* 0x007fea0003800000 */
.L_x_122:
[----:B------:R-:W-:Y:S01]  /*1da0*/  IMAD.MOV.U32 R9, RZ, RZ, 0x8 ;  /* 0x00000008ff097424 */ /* 0x000fe200078e00ff */
[----:B------:R-:W-:-:S05]  /*1db0*/  MOV R3, R7 ;  /* 0x0000000700037202 */ /* 0x000fca0000000f00 */
[----:B------:R-:W-:-:S05]  /*1dc0*/  FADD R3, R3, R2 ;  /* 0x0000000203037221 */ /* 0x000fca0000000000 */
[----:B------:R-:W-:-:S07]  /*1dd0*/  MOV R2, R3 ;  /* 0x0000000300027202 */ /* 0x000fce0000000f00 */
[----:B------:R-:W-:Y:S05]  /*1de0*/  WARPSYNC.COLLECTIVE R8, `(.L_x_123) ;  /* 0x0000000008087348 */ /* 0x000fea0003c00000 */
[----:B------:R0:W1:Y:S02]  /*1df0*/  SHFL.DOWN P1, R7, R2, R9, R11 ;  /* 0x0800000902077389 */ /* 0x000064000002000b */
[----:B01----:R-:W-:Y:S05]  /*1e00*/  ENDCOLLECTIVE ;  /* 0x000000000000791b */ /* 0x003fea0003800000 */
.L_x_123:
[----:B------:R-:W-:Y:S01]  /*1e10*/  HFMA2 R9, -RZ, RZ, 0, 2.384185791015625e-07 ;  /* 0x00000004ff097431 */ /* 0x000fe200000001ff */
[----:B------:R-:W-:-:S05]  /*1e20*/  MOV R4, R7 ;  /* 0x0000000700047202 */ /* 0x000fca0000000f00 */
[----:B------:R-:W-:-:S05]  /*1e30*/  FADD R4, R3, R4 ;  /* 0x0000000403047221 */ /* 0x000fca0000000000 */
[----:B------:R-:W-:-:S07]  /*1e40*/  MOV R2, R4 ;  /* 0x0000000400027202 */ /* 0x000fce0000000f00 */
[----:B------:R-:W-:Y:S05]  /*1e50*/  WARPSYNC.COLLECTIVE R8, `(.L_x_124) ;  /* 0x0000000008087348 */ /* 0x000fea0003c00000 */
[----:B------:R0:W1:Y:S02]  /*1e60*/  SHFL.DOWN P1, R7, R2, R9, R11 ;  /* 0x0800000902077389 */ /* 0x000064000002000b */
[----:B01----:R-:W-:Y:S05]  /*1e70*/  ENDCOLLECTIVE ;  /* 0x000000000000791b */ /* 0x003fea0003800000 */
.L_x_124:
[----:B------:R-:W-:Y:S02]  /*1e80*/  HFMA2 R9, -RZ, RZ, 0, 1.1920928955078125e-07 ;  /* 0x00000002ff097431 */ /* 0x000fe400000001ff */
[----:B------:R-:W-:-:S04]  /*1e90*/  IMAD.MOV.U32 R5, RZ, RZ, R7 ;  /* 0x000000ffff057224 */ /* 0x000fc800078e0007 */
[----:B------:R-:W-:-:S05]  /*1ea0*/  FADD R5, R4, R5 ;  /* 0x0000000504057221 */ /* 0x000fca0000000000 */
[----:B------:R-:W-:-:S07]  /*1eb0*/  MOV R2, R5 ;  /* 0x0000000500027202 */ /* 0x000fce0000000f00 */
[----:B------:R-:W-:Y:S05]  /*1ec0*/  WARPSYNC.COLLECTIVE R8, `(.L_x_125) ;  /* 0x0000000008087348 */ /* 0x000fea0003c00000 */
[----:B------:R0:W1:Y:S02]  /*1ed0*/  SHFL.DOWN P1, R7, R2, R9, R11 ;  /* 0x0800000902077389 */ /* 0x000064000002000b */
[----:B01----:R-:W-:Y:S05]  /*1ee0*/  ENDCOLLECTIVE ;  /* 0x000000000000791b */ /* 0x003fea0003800000 */
.L_x_125:
[----:B------:R-:W-:Y:S01]  /*1ef0*/  HFMA2 R9, -RZ, RZ, 0, 5.9604644775390625e-08 ;  /* 0x00000001ff097431 */ /* 0x000fe200000001ff */
[----:B------:R-:W-:-:S05]  /*1f00*/  MOV R6, R7 ;  /* 0x0000000700067202 */ /* 0x000fca0000000f00 */
[----:B------:R-:W-:-:S04]  /*1f10*/  FADD R6, R5, R6 ;  /* 0x0000000605067221 */ /* 0x000fc80000000000 */
[----:B------:R-:W-:-:S07]  /*1f20*/  IMAD.MOV.U32 R2, RZ, RZ, R6 ;  /* 0x000000ffff027224 */ /* 0x000fce00078e0006 */
[----:B------:R-:W-:Y:S05]  /*1f30*/  WARPSYNC.COLLECTIVE R8, `(.L_x_126) ;  /* 0x0000000008087348 */ /* 0x000fea0003c00000 */
[----:B------:R0:W1:Y:S02]  /*1f40*/  SHFL.DOWN P1, R7, R2, R9, R11 ;  /* 0x0800000902077389 */ /* 0x000064000002000b */
[----:B01----:R-:W-:Y:S05]  /*1f50*/  ENDCOLLECTIVE ;  /* 0x000000000000791b */ /* 0x003fea0003800000 */
.L_x_126:
[----:B------:R-:W-:Y:S05]  /*1f60*/  BRA `(.L_x_127) ;  /* 0xffffffec00dc7947 */ /* 0x000fea000383ffff */
        .weak           $__internal_1_$__cuda_sm3x_div_rn_noftz_f32_slowpath
        .type           $__internal_1_$__cuda_sm3x_div_rn_noftz_f32_slowpath,@function
        .size           $__internal_1_$__cuda_sm3x_div_rn_noftz_f32_slowpath,(.L_x_285 - $__internal_1_$__cuda_sm3x_div_rn_noftz_f32_slowpath)
$__internal_1_$__cuda_sm3x_div_rn_noftz_f32_slowpath:
[----:B------:R-:W-:Y:S01]  /*1f70*/  SHF.R.U32.HI R8, RZ, 0x17, R3 ;  /* 0x00000017ff087819 */ /* 0x000fe20000011603 */
[----:B------:R-:W-:Y:S01]  /*1f80*/  BSSY.RECONVERGENT B2, `(.L_x_128) ;  /* 0x0000064000027945 */ /* 0x000fe20003800200 */
[--C-:B------:R-:W-:Y:S01]  /*1f90*/  SHF.R.U32.HI R7, RZ, 0x17, R2.reuse ;  /* 0x00000017ff077819 */ /* 0x100fe20000011602 */
[----:B------:R-:W-:Y:S01]  /*1fa0*/  IMAD.MOV.U32 R9, RZ, RZ, R2 ;  /* 0x000000ffff097224 */ /* 0x000fe200078e0002 */
        /* <DEDUP_REMOVED lines=15> */
[C---:B------:R-:W-:Y:S02]  /*20a0*/  FSETP.NEU.FTZ.AND P3, PT, |R2|.reuse, +INF , PT ;  /* 0x7f8000000200780b */ /* 0x040fe40003f7d200 */
        /* <DEDUP_REMOVED lines=9> */
[----:B------:R-:W-:Y:S02]  /*2140*/  ISETP.GE.AND P0, PT, R14, RZ, PT ;  /* 0x000000ff0e00720c */ /* 0x000fe40003f06270 */
[----:B------:R-:W-:-:S11]  /*2150*/  ISETP.GE.AND P1, PT, R11, RZ, PT ;  /* 0x000000ff0b00720c */ /* 0x000fd60003f26270 */
[----:B------:R-:W-:Y:S01]  /*2160*/  @P0 MOV R7, RZ ;  /* 0x000000ff00070202 */ /* 0x000fe20000000f00 */
[----:B------:R-:W-:Y:S02]  /*2170*/  @!P0 IMAD.MOV.U32 R7, RZ, RZ, -0x40 ;  /* 0xffffffc0ff078424 */ /* 0x000fe400078e00ff */
[----:B------:R-:W-:Y:S01]  /*2180*/  @!P0 FFMA R9, R2, 1.84467440737095516160e+19, RZ ;  /* 0x5f80000002098823 */ /* 0x000fe200000000ff */
[----:B------:R-:W-:Y:S02]  /*2190*/  @!P1 FFMA R10, R3, 1.84467440737095516160e+19, RZ ;  /* 0x5f800000030a9823 */ /* 0x000fe400000000ff */
[----:B------:R-:W-:-:S07]  /*21a0*/  @!P1 IADD3 R7, PT, PT, R7, 0x40, RZ ;  /* 0x0000004007079810 */ /* 0x000fce0007ffe0ff */
.L_x_129:
[----:B------:R-:W-:Y:S01]  /*21b0*/  LEA R11, R8, 0xc0800000, 0x17 ;  /* 0xc0800000080b7811 */ /* 0x000fe200078eb8ff */
[----:B------:R-:W-:Y:S03]  /*21c0*/  BSSY.RECONVERGENT B3, `(.L_x_134) ;  /* 0x0000036000037945 */ /* 0x000fe60003800200 */
[----:B------:R-:W-:Y:S02]  /*21d0*/  IADD3 R11, PT, PT, -R11, R10, RZ ;  /* 0x0000000a0b0b7210 */ /* 0x000fe40007ffe1ff */
[----:B------:R-:W-:Y:S02]  /*21e0*/  IADD3 R10, PT, PT, R16, -0x7f, RZ ;  /* 0xffffff81100a7810 */ /* 0x000fe40007ffe0ff */
[----:B------:R-:W0:Y:S01]  /*21f0*/  MUFU.RCP R14, R11 ;  /* 0x0000000b000e7308 */ /* 0x000e220000001000 */
[----:B------:R-:W-:Y:S02]  /*2200*/  FADD.FTZ R15, -R11, -RZ ;  /* 0x800000ff0b0f7221 */ /* 0x000fe40000010100 */
[C---:B------:R-:W-:Y:S01]  /*2210*/  IMAD R2, R10.reuse, -0x800000, R9 ;  /* 0xff8000000a027824 */ /* 0x040fe200078e0209 */
[----:B------:R-:W-:-:S05]  /*2220*/  IADD3 R10, PT, PT, R10, 0x7f, -R8 ;  /* 0x0000007f0a0a7810 */ /* 0x000fca0007ffe808 */
[----:B------:R-:W-:Y:S02]  /*2230*/  IMAD.IADD R7, R10, 0x1, R7 ;  /* 0x000000010a077824 */ /* 0x000fe400078e0207 */
[----:B0-----:R-:W-:-:S04]  /*2240*/  FFMA R17, R14, R15, 1 ;  /* 0x3f8000000e117423 */ /* 0x001fc8000000000f */
[----:B------:R-:W-:-:S04]  /*2250*/  FFMA R16, R14, R17, R14 ;  /* 0x000000110e107223 */ /* 0x000fc8000000000e */
[----:B------:R-:W-:-:S04]  /*2260*/  FFMA R9, R2, R16, RZ ;  /* 0x0000001002097223 */ /* 0x000fc800000000ff */
[----:B------:R-:W-:-:S04]  /*2270*/  FFMA R14, R15, R9, R2 ;  /* 0x000000090f0e7223 */ /* 0x000fc80000000002 */
[----:B------:R-:W-:-:S04]  /*2280*/  FFMA R17, R16, R14, R9 ;  /* 0x0000000e10117223 */ /* 0x000fc80000000009 */
[----:B------:R-:W-:-:S04]  /*2290*/  FFMA R14, R15, R17, R2 ;  /* 0x000000110f0e7223 */ /* 0x000fc80000000002 */
[----:B------:R-:W-:-:S05]  /*22a0*/  FFMA R2, R16, R14, R17 ;  /* 0x0000000e10027223 */ /* 0x000fca0000000011 */
        /* <DEDUP_REMOVED lines=14> */
[C---:B------:R-:W-:Y:S01]  /*2390*/  IADD3 R10, PT, PT, R11.reuse, 0x20, RZ ;  /* 0x000000200b0a7810 */ /* 0x040fe20007ffe0ff */
[CCC-:B------:R-:W-:Y:S01]  /*23a0*/  FFMA.RM R8, R16.reuse, R14.reuse, R17.reuse ;  /* 0x0000000e10087223 */ /* 0x1c0fe20000004011 */
[----:B------:R-:W-:Y:S02]  /*23b0*/  ISETP.NE.AND P3, PT, R11, RZ, PT ;  /* 0x000000ff0b00720c */ /* 0x000fe40003f65270 */
[----:B------:R-:W-:Y:S01]  /*23c0*/  LOP3.LUT R9, R7, 0x7fffff, RZ, 0xc0, !PT ;  /* 0x007fffff07097812 */ /* 0x000fe200078ec0ff */
[----:B------:R-:W-:Y:S01]  /*23d0*/  FFMA.RP R7, R16, R14, R17 ;  /* 0x0000000e10077223 */ /* 0x000fe20000008011 */
[----:B------:R-:W-:Y:S01]  /*23e0*/  ISETP.NE.AND P1, PT, R11, RZ, PT ;  /* 0x000000ff0b00720c */ /* 0x000fe20003f25270 */
[----:B------:R-:W-:Y:S01]  /*23f0*/  IMAD.MOV R11, RZ, RZ, -R11 ;  /* 0x000000ffff0b7224 */ /* 0x000fe200078e0a0b */
[----:B------:R-:W-:Y:S02]  /*2400*/  LOP3.LUT R9, R9, 0x800000, RZ, 0xfc, !PT ;  /* 0x0080000009097812 */ /* 0x000fe400078efcff */
[----:B------:R-:W-:-:S02]  /*2410*/  FSETP.NEU.FTZ.AND P0, PT, R7, R8, PT ;  /* 0x000000080700720b */ /* 0x000fc40003f1d000 */
[----:B------:R-:W-:Y:S02]  /*2420*/  SHF.L.U32 R10, R9, R10, RZ ;  /* 0x0000000a090a7219 */ /* 0x000fe400000006ff */
[----:B------:R-:W-:Y:S02]  /*2430*/  SEL R8, R11, RZ, P3 ;  /* 0x000000ff0b087207 */ /* 0x000fe40001800000 */
[----:B------:R-:W-:Y:S02]  /*2440*/  ISETP.NE.AND P1, PT, R10, RZ, P1 ;  /* 0x000000ff0a00720c */ /* 0x000fe40000f25270 */
[----:B------:R-:W-:Y:S02]  /*2450*/  SHF.R.U32.HI R8, RZ, R8, R9 ;  /* 0x00000008ff087219 */ /* 0x000fe40000011609 */
[----:B------:R-:W-:Y:S02]  /*2460*/  PLOP3.LUT P0, PT, P0, P1, PT, 0xf8, 0x8f ;  /* 0x00000000008f781c */ /* 0x000fe40000703f70 */
[----:B------:R-:W-:-:S02]  /*2470*/  SHF.R.U32.HI R10, RZ, 0x1, R8 ;  /* 0x00000001ff0a7819 */ /* 0x000fc40000011608 */
[----:B------:R-:W-:-:S04]  /*2480*/  SEL R7, RZ, 0x1, !P0 ;  /* 0x00000001ff077807 */ /* 0x000fc80004000000 */
[----:B------:R-:W-:-:S04]  /*2490*/  LOP3.LUT R7, R7, 0x1, R10, 0xf8, !PT ;  /* 0x0000000107077812 */ /* 0x000fc800078ef80a */
[----:B------:R-:W-:-:S04]  /*24a0*/  LOP3.LUT R7, R7, R8, RZ, 0xc0, !PT ;  /* 0x0000000807077212 */ /* 0x000fc800078ec0ff */
[----:B------:R-:W-:-:S04]  /*24b0*/  IADD3 R7, PT, PT, R10, R7, RZ ;  /* 0x000000070a077210 */ /* 0x000fc80007ffe0ff */
[----:B------:R-:W-:Y:S01]  /*24c0*/  LOP3.LUT R2, R7, R2, RZ, 0xfc, !PT ;  /* 0x0000000207027212 */ /* 0x000fe200078efcff */
[----:B------:R-:W-:Y:S06]  /*24d0*/  BRA `(.L_x_137) ;  /* 0x0000000000107947 */ /* 0x000fec0003800000 */
.L_x_136:
[----:B------:R-:W-:-:S04]  /*24e0*/  LOP3.LUT R2, R2, 0x80000000, RZ, 0xc0, !PT ;  /* 0x8000000002027812 */ /* 0x000fc800078ec0ff */
[----:B------:R-:W-:Y:S01]  /*24f0*/  LOP3.LUT R2, R2, 0x7f800000, RZ, 0xfc, !PT ;  /* 0x7f80000002027812 */ /* 0x000fe200078efcff */
[----:B------:R-:W-:Y:S06]  /*2500*/  BRA `(.L_x_137) ;  /* 0x0000000000047947 */ /* 0x000fec0003800000 */
.L_x_135:
[----:B------:R-:W-:-:S07]  /*2510*/  LEA R2, R7, R2, 0x17 ;  /* 0x0000000207027211 */ /* 0x000fce00078eb8ff */
.L_x_137:
[----:B------:R-:W-:Y:S05]  /*2520*/  BSYNC.RECONVERGENT B3 ;  /* 0x0000000000037941 */ /* 0x000fea0003800200 */
.L_x_134:
[----:B------:R-:W-:Y:S05]  /*2530*/  BRA `(.L_x_138) ;  /* 0x0000000000207947 */ /* 0x000fea0003800000 */
.L_x_133:
[----:B------:R-:W-:-:S04]  /*2540*/  LOP3.LUT R2, R10, 0x80000000, R9, 0x48, !PT ;  /* 0x800000000a027812 */ /* 0x000fc800078e4809 */
[----:B------:R-:W-:Y:S01]  /*2550*/  LOP3.LUT R2, R2, 0x7f800000, RZ, 0xfc, !PT ;  /* 0x7f80000002027812 */ /* 0x000fe200078efcff */
[----:B------:R-:W-:Y:S06]  /*2560*/  BRA `(.L_x_138) ;  /* 0x0000000000147947 */ /* 0x000fec0003800000 */
.L_x_132:
[----:B------:R-:W-:Y:S01]  /*2570*/  LOP3.LUT R2, R10, 0x80000000, R9, 0x48, !PT ;  /* 0x800000000a027812 */ /* 0x000fe200078e4809 */
[----:B------:R-:W-:Y:S06]  /*2580*/  BRA `(.L_x_138) ;  /* 0x00000000000c7947 */ /* 0x000fec0003800000 */
.L_x_131:
[----:B------:R-:W0:Y:S01]  /*2590*/  MUFU.RSQ R2, -QNAN ;  /* 0xffc0000000027908 */ /* 0x000e220000001400 */
[----:B------:R-:W-:Y:S05]  /*25a0*/  BRA `(.L_x_138) ;  /* 0x0000000000047947 */ /* 0x000fea0003800000 */
.L_x_130:
[----:B------:R-:W-:-:S07]  /*25b0*/  FADD.FTZ R2, R2, R3 ;  /* 0x0000000302027221 */ /* 0x000fce0000010000 */
.L_x_138:
[----:B------:R-:W-:Y:S05]  /*25c0*/  BSYNC.RECONVERGENT B2 ;  /* 0x0000000000027941 */ /* 0x000fea0003800200 */
.L_x_128:
[----:B------:R-:W-:-:S04]  /*25d0*/  HFMA2 R7, -RZ, RZ, 0, 0 ;  /* 0x00000000ff077431 */ /* 0x000fc800000001ff */
[----:B0-----:R-:W-:Y:S05]  /*25e0*/  RET.REL.NODEC R6 `(_Z46scaled_dot_product_attention_shared_mem_kernelI6__halfEvPKT_S3_S3_PS1_fiiii) ;  /* 0xffffffd806847950 */ /* 0x001fea0003c3ffff */
.L_x_139:
        /* <DEDUP_REMOVED lines=9> */
.L_x_285:


//--------------------- .text._Z35scaled_dot_product_attention_kernelIfEvPKT_S2_S2_PS0_fiiii --------------------------
	.section	.text._Z35scaled_dot_product_attention_kernelIfEvPKT_S2_S2_PS0_fiiii,"ax",@progbits
	.align	128
        .global         _Z35scaled_dot_product_attention_kernelIfEvPKT_S2_S2_PS0_fiiii
        .type           _Z35scaled_dot_product_attention_kernelIfEvPKT_S2_S2_PS0_fiiii,@function
        .size           _Z35scaled_dot_product_attention_kernelIfEvPKT_S2_S2_PS0_fiiii,(.L_x_286 - _Z35scaled_dot_product_attention_kernelIfEvPKT_S2_S2_PS0_fiiii)
        .other          _Z35scaled_dot_product_attention_kernelIfEvPKT_S2_S2_PS0_fiiii,@"STO_CUDA_ENTRY STV_DEFAULT"
_Z35scaled_dot_product_attention_kernelIfEvPKT_S2_S2_PS0_fiiii:
.text._Z35scaled_dot_product_attention_kernelIfEvPKT_S2_S2_PS0_fiiii:
        /* <DEDUP_REMOVED lines=26> */
.L_x_145:
        /* <DEDUP_REMOVED lines=8> */
.L_x_142:
[----:B------:R-:W0:Y:S08]  /*0220*/  LDC R15, c[0x0][0x3b0] ;  /* 0x0000ec00ff0f7b82 */ /* 0x000e300000000800 */
[----:B------:R-:W1:Y:S08]  /*0230*/  LDC.64 R4, c[0x0][0x380] ;  /* 0x0000e000ff047b82 */ /* 0x000e700000000a00 */
[----:B------:R-:W2:Y:S01]  /*0240*/  LDC.64 R2, c[0x0][0x388] ;  /* 0x0000e200ff027b82 */ /* 0x000ea20000000a00 */
[----:B0-----:R-:W-:-:S02]  /*0250*/  IMAD R11, R0, R15, UR4 ;  /* 0x00000004000b7e24 */ /* 0x001fc4000f8e020f */
[----:B------:R-:W-:Y:S02]  /*0260*/  IMAD R15, R9, R15, UR4 ;  /* 0x00000004090f7e24 */ /* 0x000fe4000f8e020f */
[----:B-1----:R-:W-:-:S05]  /*0270*/  IMAD.WIDE R4, R11, 0x4, R4 ;  /* 0x000000040b047825 */ /* 0x002fca00078e0204 */
[----:B------:R-:W3:Y:S01]  /*0280*/  LDG.E.CONSTANT R23, desc[UR22][R4.64] ;  /* 0x0000001604177981 */ /* 0x000ee2000c1e9900 */
[----:B--2---:R-:W-:-:S03]  /*0290*/  IMAD.WIDE R2, R15, 0x4, R2 ;  /* 0x000000040f027825 */ /* 0x004fc600078e0202 */
[----:B------:R-:W2:Y:S04]  /*02a0*/  LDG.E.CONSTANT R25, desc[UR22][R4.64+0x4] ;  /* 0x0000041604197981 */ /* 0x000ea8000c1e9900 */
[----:B------:R-:W3:Y:S04]  /*02b0*/  LDG.E.CONSTANT R22, desc[UR22][R2.64] ;  /* 0x0000001602167981 */ /* 0x000ee8000c1e9900 */
[----:B------:R-:W2:Y:S04]  /*02c0*/  LDG.E.CONSTANT R24, desc[UR22][R2.64+0x4] ;  /* 0x0000041602187981 */ /* 0x000ea8000c1e9900 */
[----:B------:R-:W4:Y:S04]  /*02d0*/  LDG.E.CONSTANT R27, desc[UR22][R4.64+0x8] ;  /* 0x00000816041b7981 */ /* 0x000f28000c1e9900 */
[----:B------:R-:W4:Y:S04]  /*02e0*/  LDG.E.CONSTANT R26, desc[UR22][R2.64+0x8] ;  /* 0x00000816021a7981 */ /* 0x000f28000c1e9900 */
[----:B------:R-:W5:Y:S04]  /*02f0*/  LDG.E.CONSTANT R16, desc[UR22][R4.64+0xc] ;  /* 0x00000c1604107981 */ /* 0x000f68000c1e9900 */
        /* <DEDUP_REMOVED lines=8> */
[----:B------:R-:W5:Y:S01]  /*0380*/  LDG.E.CONSTANT R21, desc[UR22][R2.64+0x1c] ;  /* 0x00001c1602157981 */ /* 0x000f62000c1e9900 */
[----:B------:R-:W-:-:S06]  /*0390*/  UIADD3 UR4, UPT, UPT, UR4, 0x8, URZ ;  /* 0x0000000804047890 */ /* 0x000fcc000fffe0ff */
[----:B------:R-:W-:Y:S01]  /*03a0*/  ISETP.NE.AND P1, PT, R6, UR4, PT ;  /* 0x0000000406007c0c */ /* 0x000fe2000bf25270 */
[----:B---3--:R-:W-:-:S04]  /*03b0*/  FFMA R22, R23, R22, R8 ;  /* 0x0000001617167223 */ /* 0x008fc80000000008 */
[----:B--2---:R-:W-:-:S04]  /*03c0*/  FFMA R22, R25, R24, R22 ;  /* 0x0000001819167223 */ /* 0x004fc80000000016 */
[----:B----4-:R-:W-:-:S04]  /*03d0*/  FFMA R27, R27, R26, R22 ;  /* 0x0000001a1b1b7223 */ /* 0x010fc80000000016 */
[----:B-----5:R-:W-:-:S04]  /*03e0*/  FFMA R19, R16, R19, R27 ;  /* 0x0000001310137223 */ /* 0x020fc8000000001b */
[----:B------:R-:W-:-:S04]  /*03f0*/  FFMA R17, R14, R17, R19 ;  /* 0x000000110e117223 */ /* 0x000fc80000000013 */
[----:B------:R-:W-:-:S04]  /*0400*/  FFMA R15, R12, R15, R17 ;  /* 0x0000000f0c0f7223 */ /* 0x000fc80000000011 */
[----:B------:R-:W-:-:S04]  /*0410*/  FFMA R11, R10, R11, R15 ;  /* 0x0000000b0a0b7223 */ /* 0x000fc8000000000f */
[----:B------:R-:W-:Y:S01]  /*0420*/  FFMA R8, R18, R21, R11 ;  /* 0x0000001512087223 */ /* 0x000fe2000000000b */
[----:B------:R-:W-:Y:S06]  /*0430*/  @P1 BRA `(.L_x_142) ;  /* 0xfffffffc00781947 */ /* 0x000fec000383ffff */
[----:B------:R-:W-:-:S07]  /*0440*/  MOV R10, R6 ;  /* 0x00000006000a7202 */ /* 0x000fce0000000f00 */
.L_x_141:
        /* <DEDUP_REMOVED lines=9> */
[----:B------:R-:W2:Y:S04]  /*04e0*/  LDG.E.CONSTANT R9, desc[UR22][R2.64] ;  /* 0x0000001602097981 */ /* 0x000ea8000c1e9900 */
[----:B------:R-:W2:Y:S01]  /*04f0*/  LDG.E.CONSTANT R10, desc[UR22][R4.64] ;  /* 0x00000016040a7981 */ /* 0x000ea2000c1e9900 */
[----:B------:R-:W-:Y:S01]  /*0500*/  ISETP.NE.AND P1, PT, R20, 0x1, PT ;  /* 0x000000011400780c */ /* 0x000fe20003f25270 */
[----:B--2---:R-:W-:-:S12]  /*0510*/  FFMA R8, R9, R10, R8 ;  /* 0x0000000a09087223 */ /* 0x004fd80000000008 */
[----:B------:R-:W-:Y:S05]  /*0520*/  @!P1 BRA `(.L_x_143) ;  /* 0x00000000006c9947 */ /* 0x000fea0003800000 */
        /* <DEDUP_REMOVED lines=20> */
[----:B------:R-:W-:Y:S01]  /*0670*/  ISETP.NE.AND P1, PT, R20, 0x6, PT ;  /* 0x000000061400780c */ /* 0x000fe20003f25270 */
[----:B------:R-:W2:Y:S04]  /*0680*/  LDG.E.CONSTANT R9, desc[UR22][R2.64+0x14] ;  /* 0x0000141602097981 */ /* 0x000ea8000c1e9900 */
[----:B------:R-:W2:Y:S08]  /*0690*/  LDG.E.CONSTANT R10, desc[UR22][R4.64+0x14] ;  /* 0x00001416040a7981 */ /* 0x000eb0000c1e9900 */
[----:B------:R-:W3:Y:S04]  /*06a0*/  @P1 LDG.E.CONSTANT R11, desc[UR22][R2.64+0x18] ;  /* 0x00001816020b1981 */ /* 0x000ee8000c1e9900 */
[----:B------:R-:W3:Y:S01]  /*06b0*/  @P1 LDG.E.CONSTANT R12, desc[UR22][R4.64+0x18] ;  /* 0x00001816040c1981 */ /* 0x000ee2000c1e9900 */
[----:B--2---:R-:W-:-:S04]  /*06c0*/  FFMA R8, R9, R10, R8 ;  /* 0x0000000a09087223 */ /* 0x004fc80000000008 */
[----:B---3--:R-:W-:-:S07]  /*06d0*/  @P1 FFMA R8, R11, R12, R8 ;  /* 0x0000000c0b081223 */ /* 0x008fce0000000008 */
.L_x_143:
        /* <DEDUP_REMOVED lines=10> */
.L_x_140:
        /* <DEDUP_REMOVED lines=11> */
.L_x_147:
        /* <DEDUP_REMOVED lines=14> */
.L_x_146:
        /* <DEDUP_REMOVED lines=27> */
.L_x_144:
        /* <DEDUP_REMOVED lines=9> */
.L_x_149:
        /* <DEDUP_REMOVED lines=90> */
.L_x_148:
        /* <DEDUP_REMOVED lines=57> */
.L_x_151:
        /* <DEDUP_REMOVED lines=33> */
.L_x_152:
        /* <DEDUP_REMOVED lines=16> */
.L_x_150:
[----:B------:R-:W-:Y:S02]  /*1790*/  UIADD3 UR31, UPT, UPT, UR6, -0x1, URZ ;  /* 0xffffffff061f7890 */ /* 0x000fe4000fffe0ff */
[----:B------:R-:W-:Y:S02]  /*17a0*/  ULOP3.LUT UR7, UR6, 0xf, URZ, 0xc0, !UPT ;  /* 0x0000000f06077892 */ /* 0x000fe4000f8ec0ff */
[----:B------:R-:W-:Y:S01]  /*17b0*/  UISETP.GE.U32.AND UP0, UPT, UR31, 0xf, UPT ;  /* 0x0000000f1f00788c */ /* 0x000fe2000bf06070 */
[----:B------:R-:W-:-:S08]  /*17c0*/  UMOV UR4, URZ ;  /* 0x000000ff00047c82 */ /* 0x000fd00008000000 */
[----:B------:R-:W-:Y:S05]  /*17d0*/  BRA.U !UP0, `(.L_x_153) ;  /* 0x0000000d08b07547 */ /* 0x000fea000b800000 */
[----:B------:R-:W-:Y:S01]  /*17e0*/  ULOP3.LUT UR4, UR6, 0x7ffffff0, URZ, 0xc0, !UPT ;  /* 0x7ffffff006047892 */ /* 0x000fe2000f8ec0ff */
[----:B------:R-:W-:-:S11]  /*17f0*/  UMOV UR5, URZ ;  /* 0x000000ff00057c82 */ /* 0x000fd60008000000 */
.L_x_186:
        /* <DEDUP_REMOVED lines=13> */
[----:B------:R-:W-:Y:S05]  /*18d0*/  CALL.REL.NOINC `($__internal_2_$__cuda_sm3x_div_rn_noftz_f32_slowpath) ;  /* 0x0000002400947944 */ /* 0x000fea0003c00000 */
[----:B------:R-:W-:-:S07]  /*18e0*/  MOV R8, R11 ;  /* 0x0000000b00087202 */ /* 0x000fce0000000f00 */
.L_x_155:
[----:B------:R-:W-:Y:S05]  /*18f0*/  BSYNC.RECONVERGENT B2 ;  /* 0x0000000000027941 */ /* 0x000fea0003800200 */
.L_x_154:
        /* <DEDUP_REMOVED lines=11> */
[----:B------:R-:W-:Y:S05]  /*19b0*/  CALL.REL.NOINC `($__internal_2_$__cuda_sm3x_div_rn_noftz_f32_slowpath) ;  /* 0x00000024005c7944 */ /* 0x000fea0003c00000 */
[----:B------:R-:W-:-:S07]  /*19c0*/  MOV R9, R11 ;  /* 0x0000000b00097202 */ /* 0x000fce0000000f00 */
.L_x_157:
[----:B------:R-:W-:Y:S05]  /*19d0*/  BSYNC.RECONVERGENT B2 ;  /* 0x0000000000027941 */ /* 0x000fea0003800200 */
.L_x_156:
        /* <DEDUP_REMOVED lines=13> */
.L_x_159:
[----:B------:R-:W-:Y:S05]  /*1ab0*/  BSYNC.RECONVERGENT B2 ;  /* 0x0000000000027941 */ /* 0x000fea0003800200 */
.L_x_158:
        /* <DEDUP_REMOVED lines=12> */
.L_x_161:
[----:B------:R-:W-:Y:S05]  /*1b80*/  BSYNC.RECONVERGENT B2 ;  /* 0x0000000000027941 */ /* 0x000fea0003800200 */
.L_x_160:
        /* <DEDUP_REMOVED lines=13> */
[----:B------:R-:W-:Y:S05]  /*1c60*/  CALL.REL.NOINC `($__internal_2_$__cuda_sm3x_div_rn_noftz_f32_slowpath) ;  /* 0x0000002000b07944 */ /* 0x000fea0003c00000 */
[----:B------:R-:W-:-:S07]  /*1c70*/  MOV R12, R11 ;  /* 0x0000000b000c7202 */ /* 0x000fce0000000f00 */
.L_x_163:
[----:B------:R-:W-:Y:S05]  /*1c80*/  BSYNC.RECONVERGENT B2 ;  /* 0x0000000000027941 */ /* 0x000fea0003800200 */
.L_x_162:
        /* <DEDUP_REMOVED lines=13> */
.L_x_165:
[----:B------:R-:W-:Y:S05]  /*1d60*/  BSYNC.RECONVERGENT B2 ;  /* 0x0000000000027941 */ /* 0x000fea0003800200 */
.L_x_164:
        /* <DEDUP_REMOVED lines=13> */
.L_x_167:
[----:B------:R-:W-:Y:S05]  /*1e40*/  BSYNC.RECONVERGENT B2 ;  /* 0x0000000000027941 */ /* 0x000fea0003800200 */
.L_x_166:
        /* <DEDUP_REMOVED lines=13> */
.L_x_169:
[----:B------:R-:W-:Y:S05]  /*1f20*/  BSYNC.RECONVERGENT B2 ;  /* 0x0000000000027941 */ /* 0x000fea0003800200 */
.L_x_168:
        /* <DEDUP_REMOVED lines=15> */
.L_x_171:
[----:B------:R-:W-:Y:S05]  /*2020*/  BSYNC.RECONVERGENT B2 ;  /* 0x0000000000027941 */ /* 0x000fea0003800200 */
.L_x_170:
        /* <DEDUP_REMOVED lines=13> */
.L_x_173:
[----:B------:R-:W-:Y:S05]  /*2100*/  BSYNC.RECONVERGENT B2 ;  /* 0x0000000000027941 */ /* 0x000fea0003800200 */
.L_x_172:
        /* <DEDUP_REMOVED lines=13> */
.L_x_175:
[----:B------:R-:W-:Y:S05]  /*21e0*/  BSYNC.RECONVERGENT B2 ;  /* 0x0000000000027941 */ /* 0x000fea0003800200 */
.L_x_174:
        /* <DEDUP_REMOVED lines=12> */
.L_x_177:
[----:B------:R-:W-:Y:S05]  /*22b0*/  BSYNC.RECONVERGENT B2 ;  /* 0x0000000000027941 */ /* 0x000fea0003800200 */
.L_x_176:
        /* <DEDUP_REMOVED lines=15> */
.L_x_179:
[----:B------:R-:W-:Y:S05]  /*23b0*/  BSYNC.RECONVERGENT B2 ;  /* 0x0000000000027941 */ /* 0x000fea0003800200 */
.L_x_178:
        /* <DEDUP_REMOVED lines=13> */
.L_x_181:
[----:B------:R-:W-:Y:S05]  /*2490*/  BSYNC.RECONVERGENT B2 ;  /* 0x0000000000027941 */ /* 0x000fea0003800200 */
.L_x_180:
        /* <DEDUP_REMOVED lines=13> */
.L_x_183:
[----:B------:R-:W-:Y:S05]  /*2570*/  BSYNC.RECONVERGENT B2 ;  /* 0x0000000000027941 */ /* 0x000fea0003800200 */
.L_x_182:
        /* <DEDUP_REMOVED lines=13> */
.L_x_185:
[----:B------:R-:W-:Y:S05]  /*2650*/  BSYNC.RECONVERGENT B2 ;  /* 0x0000000000027941 */ /* 0x000fea0003800200 */
.L_x_184:
[----:B------:R0:W-:Y:S01]  /*2660*/  STL.128 [UR6+0x30], R12 ;  /* 0x0000300cff007987 */ /* 0x0001e20008100c06 */
[----:B------:R-:W-:-:S04]  /*2670*/  UIADD3 UR5, UPT, UPT, UR5, 0x10, URZ ;  /* 0x0000001005057890 */ /* 0x000fc8000fffe0ff */
[----:B------:R-:W-:-:S09]  /*2680*/  UISETP.NE.AND UP0, UPT, UR5, UR4, UPT ;  /* 0x000000040500728c */ /* 0x000fd2000bf05270 */
[----:B0-----:R-:W-:Y:S05]  /*2690*/  BRA.U UP0, `(.L_x_186) ;  /* 0xfffffff100587547 */ /* 0x001fea000b83ffff */
.L_x_153:
        /* <DEDUP_REMOVED lines=16> */
[----:B------:R-:W-:Y:S05]  /*27a0*/  CALL.REL.NOINC `($__internal_2_$__cuda_sm3x_div_rn_noftz_f32_slowpath) ;  /* 0x0000001400e07944 */ /* 0x000fea0003c00000 */
.L_x_190:
[----:B------:R-:W-:Y:S05]  /*27b0*/  BSYNC.RECONVERGENT B2 ;  /* 0x0000000000027941 */ /* 0x000fea0003800200 */
.L_x_189:
        /* <DEDUP_REMOVED lines=12> */
[----:B------:R-:W-:Y:S05]  /*2880*/  CALL.REL.NOINC `($__internal_2_$__cuda_sm3x_div_rn_noftz_f32_slowpath) ;  /* 0x0000001400a87944 */ /* 0x000fea0003c00000 */
[----:B------:R-:W-:-:S07]  /*2890*/  MOV R4, R11 ;  /* 0x0000000b00047202 */ /* 0x000fce0000000f00 */
.L_x_192:
[----:B------:R-:W-:Y:S05]  /*28a0*/  BSYNC.RECONVERGENT B2 ;  /* 0x0000000000027941 */ /* 0x000fea0003800200 */
.L_x_191:
        /* <DEDUP_REMOVED lines=13> */
.L_x_194:
[----:B------:R-:W-:Y:S05]  /*2980*/  BSYNC.RECONVERGENT B2 ;  /* 0x0000000000027941 */ /* 0x000fea0003800200 */
.L_x_193:
        /* <DEDUP_REMOVED lines=14> */
.L_x_196:
[----:B------:R-:W-:Y:S05]  /*2a70*/  BSYNC.RECONVERGENT B2 ;  /* 0x0000000000027941 */ /* 0x000fea0003800200 */
.L_x_195:
        /* <DEDUP_REMOVED lines=13> */
.L_x_198:
[----:B------:R-:W-:Y:S05]  /*2b50*/  BSYNC.RECONVERGENT B2 ;  /* 0x0000000000027941 */ /* 0x000fea0003800200 */
.L_x_197:
        /* <DEDUP_REMOVED lines=14> */
.L_x_200:
[----:B------:R-:W-:Y:S05]  /*2c40*/  BSYNC.RECONVERGENT B2 ;  /* 0x0000000000027941 */ /* 0x000fea0003800200 */
.L_x_199:
        /* <DEDUP_REMOVED lines=13> */
.L_x_202:
[----:B------:R-:W-:Y:S05]  /*2d20*/  BSYNC.RECONVERGENT B2 ;  /* 0x0000000000027941 */ /* 0x000fea0003800200 */
.L_x_201:
        /* <DEDUP_REMOVED lines=14> */
.L_x_204:
[----:B------:R-:W-:Y:S05]  /*2e10*/  BSYNC.RECONVERGENT B2 ;  /* 0x0000000000027941 */ /* 0x000fea0003800200 */
.L_x_203:
[----:B------:R0:W-:Y:S01]  /*2e20*/  STL [UR5+0x1c], R2 ;  /* 0x00001c02ff007987 */ /* 0x0001e20008100805 */
[----:B------:R-:W-:-:S12]  /*2e30*/  UIADD3 UR4, UPT, UPT, UR4, 0x8, URZ ;  /* 0x0000000804047890 */ /* 0x000fd8000fffe0ff */
.L_x_188:
        /* <DEDUP_REMOVED lines=19> */
.L_x_207:
[----:B------:R-:W-:Y:S05]  /*2f70*/  BSYNC.RECONVERGENT B2 ;  /* 0x0000000000027941 */ /* 0x000fea0003800200 */
.L_x_206:
        /* <DEDUP_REMOVED lines=14> */
.L_x_209:
[----:B------:R-:W-:Y:S05]  /*3060*/  BSYNC.RECONVERGENT B2 ;  /* 0x0000000000027941 */ /* 0x000fea0003800200 */
.L_x_208:
        /* <DEDUP_REMOVED lines=13> */
.L_x_211:
[----:B------:R-:W-:Y:S05]  /*3140*/  BSYNC.RECONVERGENT B2 ;  /* 0x0000000000027941 */ /* 0x000fea0003800200 */
.L_x_210:
        /* <DEDUP_REMOVED lines=14> */
.L_x_213:
[----:B------:R-:W-:Y:S05]  /*3230*/  BSYNC.RECONVERGENT B2 ;  /* 0x0000000000027941 */ /* 0x000fea0003800200 */
.L_x_212:
[----:B------:R0:W-:Y:S01]  /*3240*/  STL [UR5+0xc], R2 ;  /* 0x00000c02ff007987 */ /* 0x0001e20008100805 */
[----:B------:R-:W-:-:S12]  /*3250*/  UIADD3 UR4, UPT, UPT, UR4, 0x4, URZ ;  /* 0x0000000404047890 */ /* 0x000fd8000fffe0ff */
.L_x_205:
[----:B------:R-:W-:-:S09]  /*3260*/  UISETP.NE.AND UP0, UPT, UR6, URZ, UPT ;  /* 0x000000ff0600728c */ /* 0x000fd2000bf05270 */
[----:B------:R-:W-:Y:S05]  /*3270*/  BRA.U !UP0, `(.L_x_187) ;  /* 0x0000000108507547 */ /* 0x000fea000b800000 */
[----:B------:R-:W-:-:S05]  /*3280*/  UMOV UR5, URZ ;  /* 0x000000ff00057c82 */ /* 0x000fca0008000000 */
.L_x_216:
        /* <DEDUP_REMOVED lines=14> */
[----:B------:R-:W-:Y:S05]  /*3370*/  CALL.REL.NOINC `($__internal_2_$__cuda_sm3x_div_rn_noftz_f32_slowpath) ;  /* 0x0000000800ec7944 */ /* 0x000fea0003c00000 */
.L_x_215:
[----:B------:R-:W-:Y:S05]  /*3380*/  BSYNC.RECONVERGENT B2 ;  /* 0x0000000000027941 */ /* 0x000fea0003800200 */
.L_x_214:
[----:B------:R0:W-:Y:S01]  /*3390*/  STL [UR8], R11 ;  /* 0x0000000bff007987 */ /* 0x0001e20008100808 */
[----:B------:R-:W-:Y:S01]  /*33a0*/  UIADD3 UR4, UPT, UPT, UR4, 0x1, URZ ;  /* 0x0000000104047890 */ /* 0x000fe2000fffe0ff */
[----:B------:R-:W-:Y:S11]  /*33b0*/  BRA.U UP0, `(.L_x_216) ;  /* 0xfffffffd00b47547 */ /* 0x000ff6000b83ffff */
.L_x_187:
        /* <DEDUP_REMOVED lines=28> */
.L_x_221:
        /* <DEDUP_REMOVED lines=25> */
.L_x_218:
[--C-:B--2---:R-:W-:Y:S01]  /*3710*/  IMAD.WIDE R12, R16, 0x4, R20.reuse ;  /* 0x00000004100c7825 */ /* 0x104fe200078e0214 */
[----:B------:R-:W2:Y:S03]  /*3720*/  LDL.128 R8, [R4+-0x10] ;  /* 0xfffff00004087983 */ /* 0x000ea60000100c00 */
[--C-:B------:R-:W-:Y:S02]  /*3730*/  IMAD.WIDE R22, R7, 0x4, R20.reuse ;  /* 0x0000000407167825 */ /* 0x100fe400078e0214 */
[----:B------:R-:W2:Y:S02]  /*3740*/  LDG.E.CONSTANT R12, desc[UR22][R12.64] ;  /* 0x000000160c0c7981 */ /* 0x000ea4000c1e9900 */
[--C-:B------:R-:W-:Y:S02]  /*3750*/  IMAD.WIDE R26, R5, 0x4, R20.reuse ;  /* 0x00000004051a7825 */ /* 0x100fe400078e0214 */
[----:B------:R0:W3:Y:S04]  /*3760*/  LDG.E.CONSTANT R18, desc[UR22][R22.64] ;  /* 0x0000001616127981 */ /* 0x0000e8000c1e9900 */
[----:B------:R1:W4:Y:S01]  /*3770*/  LDG.E.CONSTANT R14, desc[UR22][R26.64] ;  /* 0x000000161a0e7981 */ /* 0x000322000c1e9900 */
[----:B0-----:R-:W-:-:S04]  /*3780*/  IMAD.WIDE R22, R19, 0x4, R20 ;  /* 0x0000000413167825 */ /* 0x001fc800078e0214 */
[--C-:B-1----:R-:W-:Y:S01]  /*3790*/  IMAD.WIDE R26, R17, 0x4, R20.reuse ;  /* 0x00000004111a7825 */ /* 0x102fe200078e0214 */
[----:B------:R0:W5:Y:S03]  /*37a0*/  LDG.E.CONSTANT R24, desc[UR22][R22.64] ;  /* 0x0000001616187981 */ /* 0x000166000c1e9900 */
[----:B0-----:R-:W-:-:S05]  /*37b0*/  IMAD.WIDE R22, R29, 0x4, R20 ;  /* 0x000000041d167825 */ /* 0x001fca00078e0214 */
[----:B------:R-:W5:Y:S01]  /*37c0*/  LDG.E.CONSTANT R28, desc[UR22][R22.64] ;  /* 0x00000016161c7981 */ /* 0x000f62000c1e9900 */
[----:B--2---:R-:W-:-:S04]  /*37d0*/  FFMA R8, R8, R12, R15 ;  /* 0x0000000c08087223 */ /* 0x004fc8000000000f */
[----:B---3--:R-:W-:Y:S02]  /*37e0*/  FFMA R9, R9, R18, R8 ;  /* 0x0000001209097223 */ /* 0x008fe40000000008 */
[----:B------:R0:W2:Y:S02]  /*37f0*/  LDG.E.CONSTANT R18, desc[UR22][R26.64] ;  /* 0x000000161a127981 */ /* 0x0000a4000c1e9900 */
[----:B----4-:R-:W-:Y:S01]  /*3800*/  FFMA R10, R10, R14, R9 ;  /* 0x0000000e0a0a7223 */ /* 0x010fe20000000009 */
[--C-:B------:R-:W-:Y:S01]  /*3810*/  IMAD.WIDE R8, R25, 0x4, R20.reuse ;  /* 0x0000000419087825 */ /* 0x100fe200078e0214 */
[----:B------:R1:W5:Y:S05]  /*3820*/  LDL.128 R12, [R4] ;  /* 0x00000000040c7983 */ /* 0x00036a0000100c00 */
[----:B------:R-:W3:Y:S01]  /*3830*/  LDG.E.CONSTANT R8, desc[UR22][R8.64] ;  /* 0x0000001608087981 */ /* 0x000ee2000c1e9900 */
[----:B0-----:R-:W-:-:S06]  /*3840*/  IMAD.WIDE R26, R6, 0x4, R20 ;  /* 0x00000004061a7825 */ /* 0x001fcc00078e0214 */
[----:B------:R-:W4:Y:S01]  /*3850*/  LDG.E.CONSTANT R26, desc[UR22][R26.64] ;  /* 0x000000161a1a7981 */ /* 0x000f22000c1e9900 */
[----:B------:R-:W-:-:S04]  /*3860*/  UIADD3 UR5, UPT, UPT, UR5, 0x8, URZ ;  /* 0x0000000805057890 */ /* 0x000fc8000fffe0ff */
[----:B------:R-:W-:Y:S01]  /*3870*/  UISETP.NE.AND UP1, UPT, UR5, URZ, UPT ;  /* 0x000000ff0500728c */ /* 0x000fe2000bf25270 */
[C---:B------:R-:W-:Y:S02]  /*3880*/  LEA R7, R2.reuse, R7, 0x3 ;  /* 0x0000000702077211 */ /* 0x040fe400078e18ff */
[C---:B------:R-:W-:Y:S02]  /*3890*/  LEA R5, R2.reuse, R5, 0x3 ;  /* 0x0000000502057211 */ /* 0x040fe400078e18ff */
[C---:B------:R-:W-:Y:S02]  /*38a0*/  LEA R17, R2.reuse, R17, 0x3 ;  /* 0x0000001102117211 */ /* 0x040fe400078e18ff */
[C---:B------:R-:W-:Y:S02]  /*38b0*/  LEA R19, R2.reuse, R19, 0x3 ;  /* 0x0000001302137211 */ /* 0x040fe400078e18ff */
[C---:B------:R-:W-:Y:S02]  /*38c0*/  LEA R25, R2.reuse, R25, 0x3 ;  /* 0x0000001902197211 */ /* 0x040fe400078e18ff */
[----:B------:R-:W-:-:S02]  /*38d0*/  LEA R29, R2, R29, 0x3 ;  /* 0x0000001d021d7211 */ /* 0x000fc400078e18ff */
[C---:B------:R-:W-:Y:S02]  /*38e0*/  LEA R6, R2.reuse, R6, 0x3 ;  /* 0x0000000602067211 */ /* 0x040fe400078e18ff */
[----:B------:R-:W-:Y:S02]  /*38f0*/  LEA R16, R2, R16, 0x3 ;  /* 0x0000001002107211 */ /* 0x000fe400078e18ff */
[----:B-1----:R-:W-:Y:S01]  /*3900*/  IADD3 R4, PT, PT, R4, 0x20, RZ ;  /* 0x0000002004047810 */ /* 0x002fe20007ffe0ff */
[----:B--2---:R-:W-:-:S04]  /*3910*/  FFMA R11, R11, R18, R10 ;  /* 0x000000120b0b7223 */ /* 0x004fc8000000000a */
[----:B-----5:R-:W-:-:S04]  /*3920*/  FFMA R12, R12, R24, R11 ;  /* 0x000000180c0c7223 */ /* 0x020fc8000000000b */
[----:B---3--:R-:W-:-:S04]  /*3930*/  FFMA R13, R13, R8, R12 ;  /* 0x000000080d0d7223 */ /* 0x008fc8000000000c */
[----:B------:R-:W-:-:S04]  /*3940*/  FFMA R14, R14, R28, R13 ;  /* 0x0000001c0e0e7223 */ /* 0x000fc8000000000d */
[----:B----4-:R-:W-:Y:S01]  /*3950*/  FFMA R15, R15, R26, R14 ;  /* 0x0000001a0f0f7223 */ /* 0x010fe2000000000e */
[----:B------:R-:W-:Y:S06]  /*3960*/  BRA.U UP1, `(.L_x_218) ;  /* 0xfffffffd01687547 */ /* 0x000fec000b83ffff */
[----:B------:R-:W-:-:S05]  /*3970*/  UMOV UR5, UR6 ;  /* 0x0000000600057c82 */ /* 0x000fca0008000000 */
.L_x_217:
[----:B------:R-:W-:-:S09]  /*3980*/  UISETP.NE.AND UP1, UPT, UR29, URZ, UPT ;  /* 0x000000ff1d00728c */ /* 0x000fd2000bf25270 */
[----:B------:R-:W-:Y:S05]  /*3990*/  BRA.U !UP1, `(.L_x_219) ;  /* 0x0000000509387547 */ /* 0x000fea000b800000 */
[----:B------:R-:W-:Y:S01]  /*39a0*/  UISETP.NE.AND UP1, UPT, UR33, URZ, UPT ;  /* 0x000000ff2100728c */ /* 0x000fe2000bf25270 */
[----:B------:R-:W-:Y:S10]  /*39b0*/  BRA.U !UP0, `(.L_x_220) ;  /* 0x0000000108907547 */ /* 0x000ff4000b800000 */
[----:B------:R-:W0:Y:S01]  /*39c0*/  LDCU UR25, c[0x0][0x3ac] ;  /* 0x00007580ff1977ac */ /* 0x000e220008000800 */
[----:B------:R-:W2:Y:S01]  /*39d0*/  LDCU UR30, c[0x0][0x3b0] ;  /* 0x00007600ff1e77ac */ /* 0x000ea20008000800 */
[----:B------:R-:W3:Y:S01]  /*39e0*/  LDCU.64 UR20, c[0x0][0x390] ;  /* 0x00007200ff1477ac */ /* 0x000ee20008000a00 */
[----:B------:R-:W-:Y:S02]  /*39f0*/  UIADD3 UR16, UPT, UPT, UR28, UR5, URZ ;  /* 0x000000051c107290 */ /* 0x000fe4000fffe0ff */
[----:B------:R-:W-:Y:S02]  /*3a00*/  ULEA UR32, UR5, UR26, 0x2 ;  /* 0x0000001a05207291 */ /* 0x000fe4000f8e10ff */
[----:B0-----:R-:W-:-:S04]  /*3a10*/  UIMAD UR16, UR16, UR25, UR27 ;  /* 0x00000019101072a4 */ /* 0x001fc8000f8e021b */
[----:B--2---:R-:W-:-:S03]  /*3a20*/  UIMAD UR17, UR16, UR30, UR4 ;  /* 0x0000001e101172a4 */ /* 0x004fc6000f8e0204 */
[----:B------:R-:W2:Y:S01]  /*3a30*/  LDL.64 R12, [UR32] ;  /* 0x00000020ff0c7983 */ /* 0x000ea20008100a00 */
[----:B------:R-:W-:Y:S02]  /*3a40*/  UIADD3 UR18, UPT, UPT, UR16, UR25, URZ ;  /* 0x0000001910127290 */ /* 0x000fe4000fffe0ff */
[----:B---3--:R-:W-:Y:S01]  /*3a50*/  UIMAD.WIDE UR16, UR17, 0x4, UR20 ;  /* 0x00000004111078a5 */ /* 0x008fe2000f8e0214 */
[----:B------:R-:W3:Y:S01]  /*3a60*/  LDL.64 R16, [UR32+0x8] ;  /* 0x00000820ff107983 */ /* 0x000ee20008100a00 */
[----:B------:R-:W-:Y:S02]  /*3a70*/  UIADD3 UR19, UPT, UPT, UR18, UR25, URZ ;  /* 0x0000001912137290 */ /* 0x000fe4000fffe0ff */
[----:B------:R-:W-:Y:S02]  /*3a80*/  UIMAD UR18, UR18, UR30, UR4 ;  /* 0x0000001e121272a4 */ /* 0x000fe4000f8e0204 */
[----:B------:R-:W-:Y:S01]  /*3a90*/  MOV R6, UR16 ;  /* 0x0000001000067c02 */ /* 0x000fe20008000f00 */
[----:B------:R-:W-:Y:S01]  /*3aa0*/  UIMAD UR24, UR19, UR30, UR4 ;  /* 0x0000001e131872a4 */ /* 0x000fe2000f8e0204 */
[----:B------:R-:W-:Y:S01]  /*3ab0*/  MOV R7, UR17 ;  /* 0x0000001100077c02 */ /* 0x000fe20008000f00 */
[----:B------:R-:W-:-:S02]  /*3ac0*/  UIADD3 UR25, UPT, UPT, UR19, UR25, URZ ;  /* 0x0000001913197290 */ /* 0x000fc4000fffe0ff */
[----:B------:R-:W-:Y:S02]  /*3ad0*/  UIMAD.WIDE UR16, UR18, 0x4, UR20 ;  /* 0x00000004121078a5 */ /* 0x000fe4000f8e0214 */
[----:B------:R-:W-:Y:S01]  /*3ae0*/  UIMAD.WIDE UR18, UR24, 0x4, UR20 ;  /* 0x00000004181278a5 */ /* 0x000fe2000f8e0214 */
[----:B------:R-:W2:Y:S01]  /*3af0*/  LDG.E.CONSTANT R6, desc[UR22][R6.64] ;  /* 0x0000001606067981 */ /* 0x000ea2000c1e9900 */
[----:B------:R-:W-:Y:S02]  /*3b00*/  UIMAD UR25, UR25, UR30, UR4 ;  /* 0x0000001e191972a4 */ /* 0x000fe4000f8e0204 */
[----:B------:R-:W-:Y:S02]  /*3b10*/  MOV R9, UR17 ;  /* 0x0000001100097c02 */ /* 0x000fe40008000f00 */
[----:B------:R-:W-:Y:S01]  /*3b20*/  MOV R8, UR16 ;  /* 0x0000001000087c02 */ /* 0x000fe20008000f00 */
[----:B------:R-:W-:Y:S01]  /*3b30*/  UIMAD.WIDE UR16, UR25, 0x4, UR20 ;  /* 0x00000004191078a5 */ /* 0x000fe2000f8e0214 */
[----:B------:R-:W-:-:S02]  /*3b40*/  MOV R10, UR18 ;  /* 0x00000012000a7c02 */ /* 0x000fc40008000f00 */
[----:B------:R-:W-:Y:S01]  /*3b50*/  MOV R11, UR19 ;  /* 0x00000013000b7c02 */ /* 0x000fe20008000f00 */
[----:B------:R-:W5:Y:S02]  /*3b60*/  LDG.E.CONSTANT R9, desc[UR22][R8.64] ;  /* 0x0000001608097981 */ /* 0x000f64000c1e9900 */
[----:B-1----:R-:W-:Y:S02]  /*3b70*/  MOV R5, UR17 ;  /* 0x0000001100057c02 */ /* 0x002fe40008000f00 */
[----:B----4-:R-:W-:Y:S01]  /*3b80*/  MOV R4, UR16 ;  /* 0x0000001000047c02 */ /* 0x010fe20008000f00 */
[----:B------:R-:W3:Y:S04]  /*3b90*/  LDG.E.CONSTANT R10, desc[UR22][R10.64] ;  /* 0x000000160a0a7981 */ /* 0x000ee8000c1e9900 */
[----:B------:R-:W4:Y:S01]  /*3ba0*/  LDG.E.CONSTANT R5, desc[UR22][R4.64] ;  /* 0x0000001604057981 */ /* 0x000f22000c1e9900 */
[----:B------:R-:W-:Y:S01]  /*3bb0*/  UIADD3 UR5, UPT, UPT, UR5, 0x4, URZ ;  /* 0x0000000405057890 */ /* 0x000fe2000fffe0ff */
[----:B--2---:R-:W-:-:S04]  /*3bc0*/  FFMA R12, R12, R6, R15 ;  /* 0x000000060c0c7223 */ /* 0x004fc8000000000f */
[----:B-----5:R-:W-:-:S04]  /*3bd0*/  FFMA R13, R9, R13, R12 ;  /* 0x0000000d090d7223 */ /* 0x020fc8000000000c */
[----:B---3--:R-:W-:-:S04]  /*3be0*/  FFMA R16, R16, R10, R13 ;  /* 0x0000000a10107223 */ /* 0x008fc8000000000d */
[----:B----4-:R-:W-:-:S07]  /*3bf0*/  FFMA R15, R5, R17, R16 ;  /* 0x00000011050f7223 */ /* 0x010fce0000000010 */
.L_x_220:
        /* <DEDUP_REMOVED lines=12> */
[----:B--2---:R-:W-:Y:S01]  /*3cc0*/  @UP2 UIMAD UR18, UR18, UR19, UR27 ;  /* 0x00000013121222a4 */ /* 0x004fe2000f8e021b */
[----:B------:R-:W2:Y:S01]  /*3cd0*/  @UP1 LDCU.64 UR20, c[0x0][0x390] ;  /* 0x00007200ff1417ac */ /* 0x000ea20008000a00 */
[----:B------:R-:W-:Y:S02]  /*3ce0*/  @UP2 ULEA UR36, UR5, UR26, 0x2 ;  /* 0x0000001a05242291 */ /* 0x000fe4000f8e10ff */
[----:B------:R-:W-:Y:S02]  /*3cf0*/  @UP2 UIADD3 UR5, UPT, UPT, UR5, 0x2, URZ ;  /* 0x0000000205052890 */ /* 0x000fe4000fffe0ff */
[----:B0-----:R-:W-:Y:S02]  /*3d00*/  @UP2 UIMAD UR30, UR18, UR25, UR4 ;  /* 0x00000019121e22a4 */ /* 0x001fe4000f8e0204 */
[----:B------:R-:W-:-:S02]  /*3d10*/  @UP1 UIADD3 UR24, UPT, UPT, UR28, UR5, URZ ;  /* 0x000000051c181290 */ /* 0x000fc4000fffe0ff */
[----:B------:R-:W-:Y:S01]  /*3d20*/  @UP2 UIADD3 UR32, UPT, UPT, UR18, UR19, URZ ;  /* 0x0000001312202290 */ /* 0x000fe2000fffe0ff */
[----:B------:R-:W4:Y:S01]  /*3d30*/  @P0 LDL.64 R12, [UR36] ;  /* 0x00000024ff0c0983 */ /* 0x000f220008100a00 */
[----:B---3--:R-:W-:Y:S02]  /*3d40*/  @UP2 UIMAD.WIDE UR18, UR30, 0x4, UR16 ;  /* 0x000000041e1228a5 */ /* 0x008fe4000f8e0210 */
[----:B-----5:R-:W-:Y:S02]  /*3d50*/  @UP1 UIMAD UR24, UR24, UR34, UR27 ;  /* 0x00000022181812a4 */ /* 0x020fe4000f8e021b */
[----:B------:R-:W-:Y:S02]  /*3d60*/  @UP2 UIMAD UR32, UR32, UR25, UR4 ;  /* 0x00000019202022a4 */ /* 0x000fe4000f8e0204 */
[----:B------:R-:W-:Y:S01]  /*3d70*/  MOV R8, UR18 ;  /* 0x0000001200087c02 */ /* 0x000fe20008000f00 */
[----:B-1----:R-:W-:Y:S01]  /*3d80*/  @UP1 UIMAD UR24, UR24, UR35, UR4 ;  /* 0x00000023181812a4 */ /* 0x002fe2000f8e0204 */
[----:B------:R-:W-:Y:S01]  /*3d90*/  MOV R9, UR19 ;  /* 0x0000001300097c02 */ /* 0x000fe20008000f00 */
[----:B------:R-:W-:-:S02]  /*3da0*/  @UP2 UIMAD.WIDE UR18, UR32, 0x4, UR16 ;  /* 0x00000004201228a5 */ /* 0x000fc4000f8e0210 */
[----:B--2---:R-:W-:Y:S02]  /*3db0*/  @UP1 UIMAD.WIDE UR16, UR24, 0x4, UR20 ;  /* 0x00000004181018a5 */ /* 0x004fe4000f8e0214 */
[----:B------:R-:W-:Y:S01]  /*3dc0*/  @UP1 ULEA UR5, UR5, UR26, 0x2 ;  /* 0x0000001a05051291 */ /* 0x000fe2000f8e10ff */
[----:B------:R-:W2:Y:S01]  /*3dd0*/  @P0 LDG.E.CONSTANT R8, desc[UR22][R8.64] ;  /* 0x0000001608080981 */ /* 0x000ea2000c1e9900 */
[----:B------:R-:W-:Y:S02]  /*3de0*/  MOV R5, UR19 ;  /* 0x0000001300057c02 */ /* 0x000fe40008000f00 */
[----:B----4-:R-:W-:Y:S02]  /*3df0*/  MOV R4, UR18 ;  /* 0x0000001200047c02 */ /* 0x010fe40008000f00 */
[----:B------:R-:W-:Y:S02]  /*3e00*/  MOV R6, UR16 ;  /* 0x0000001000067c02 */ /* 0x000fe40008000f00 */
[----:B------:R-:W-:Y:S01]  /*3e10*/  MOV R7, UR17 ;  /* 0x0000001100077c02 */ /* 0x000fe20008000f00 */
[----:B------:R-:W3:Y:S04]  /*3e20*/  @P0 LDG.E.CONSTANT R5, desc[UR22][R4.64] ;  /* 0x0000001604050981 */ /* 0x000ee8000c1e9900 */
[----:B------:R-:W4:Y:S04]  /*3e30*/  @P1 LDG.E.CONSTANT R6, desc[UR22][R6.64] ;  /* 0x0000001606061981 */ /* 0x000f28000c1e9900 */
[----:B------:R-:W4:Y:S01]  /*3e40*/  @P1 LDL R10, [UR5] ;  /* 0x00000005ff0a1983 */ /* 0x000f220008100800 */
[----:B--2---:R-:W-:-:S04]  /*3e50*/  @P0 FFMA R12, R12, R8, R15 ;  /* 0x000000080c0c0223 */ /* 0x004fc8000000000f */
[----:B---3--:R-:W-:-:S04]  /*3e60*/  @P0 FFMA R15, R5, R13, R12 ;  /* 0x0000000d050f0223 */ /* 0x008fc8000000000c */
[----:B----4-:R-:W-:-:S07]  /*3e70*/  @P1 FFMA R15, R10, R6, R15 ;  /* 0x000000060a0f1223 */ /* 0x010fce000000000f */
.L_x_219:
[----:B------:R-:W0:Y:S01]  /*3e80*/  LDCU UR5, c[0x0][0x3b0] ;  /* 0x00007600ff0577ac */ /* 0x000e220008000800 */
[----:B-1--4-:R-:W1:Y:S01]  /*3e90*/  LDC.64 R4, c[0x0][0x398] ;  /* 0x0000e600ff047b82 */ /* 0x012e620000000a00 */
[----:B0-----:R-:W-:-:S05]  /*3ea0*/  MOV R7, UR5 ;  /* 0x0000000500077c02 */ /* 0x001fca0008000f00 */
[----:B------:R-:W-:Y:S01]  /*3eb0*/  IMAD R7, R0, R7, UR4 ;  /* 0x0000000400077e24 */ /* 0x000fe2000f8e0207 */
[----:B------:R-:W-:-:S03]  /*3ec0*/  UIADD3 UR4, UPT, UPT, UR4, 0x1, URZ ;  /* 0x0000000104047890 */ /* 0x000fc6000fffe0ff */
[----:B-1----:R-:W-:Y:S01]  /*3ed0*/  IMAD.WIDE R4, R7, 0x4, R4 ;  /* 0x0000000407047825 */ /* 0x002fe200078e0204 */
[----:B------:R-:W-:-:S04]  /*3ee0*/  UISETP.NE.AND UP1, UPT, UR4, UR5, UPT ;  /* 0x000000050400728c */ /* 0x000fc8000bf25270 */
[----:B------:R0:W-:Y:S02]  /*3ef0*/  STG.E desc[UR22][R4.64], R15 ;  /* 0x0000000f04007986 */ /* 0x0001e4000c101916 */
[----:B------:R-:W-:-:S13]  /*3f00*/  PLOP3.LUT P0, PT, PT, PT, UP1, 0x80, 0x8 ;  /* 0x000000000008781c */ /* 0x000fda0003f0f018 */
[----:B0-----:R-:W-:Y:S05]  /*3f10*/  @!P0 EXIT ;  /* 0x000000000000894d */ /* 0x001fea0003800000 */
[----:B------:R-:W-:Y:S05]  /*3f20*/  BRA `(.L_x_221) ;  /* 0xfffffff400947947 */ /* 0x000fea000383ffff */
        .weak           $__internal_2_$__cuda_sm3x_div_rn_noftz_f32_slowpath
        .type           $__internal_2_$__cuda_sm3x_div_rn_noftz_f32_slowpath,@function
        .size           $__internal_2_$__cuda_sm3x_div_rn_noftz_f32_slowpath,(.L_x_286 - $__internal_2_$__cuda_sm3x_div_rn_noftz_f32_slowpath)
$__internal_2_$__cuda_sm3x_div_rn_noftz_f32_slowpath:
        /* <DEDUP_REMOVED lines=36> */
.L_x_223:
        /* <DEDUP_REMOVED lines=51> */
.L_x_230:
[----:B------:R-:W-:-:S04]  /*44a0*/  LOP3.LUT R17, R17, 0x80000000, RZ, 0xc0, !PT ;  /* 0x8000000011117812 */ /* 0x000fc800078ec0ff */
[----:B------:R-:W-:Y:S01]  /*44b0*/  LOP3.LUT R17, R17, 0x7f800000, RZ, 0xfc, !PT ;  /* 0x7f80000011117812 */ /* 0x000fe200078efcff */
[----:B------:R-:W-:Y:S06]  /*44c0*/  BRA `(.L_x_231) ;  /* 0x0000000000047947 */ /* 0x000fec0003800000 */
.L_x_229:
[----:B------:R-:W-:-:S07]  /*44d0*/  LEA R17, R20, R17, 0x17 ;  /* 0x0000001114117211 */ /* 0x000fce00078eb8ff */
.L_x_231:
[----:B------:R-:W-:Y:S05]  /*44e0*/  BSYNC.RECONVERGENT B1 ;  /* 0x0000000000017941 */ /* 0x000fea0003800200 */
.L_x_228:
[----:B------:R-:W-:Y:S01]  /*44f0*/  MOV R11, R17 ;  /* 0x00000011000b7202 */ /* 0x000fe20000000f00 */
[----:B------:R-:W-:Y:S06]  /*4500*/  BRA `(.L_x_232) ;  /* 0x0000000000207947 */ /* 0x000fec0003800000 */
.L_x_227:
[----:B------:R-:W-:-:S04]  /*4510*/  LOP3.LUT R11, R16, 0x80000000, R19, 0x48, !PT ;  /* 0x80000000100b7812 */ /* 0x000fc800078e4813 */
[----:B------:R-:W-:Y:S01]  /*4520*/  LOP3.LUT R11, R11, 0x7f800000, RZ, 0xfc, !PT ;  /* 0x7f8000000b0b7812 */ /* 0x000fe200078efcff */
[----:B------:R-:W-:Y:S06]  /*4530*/  BRA `(.L_x_232) ;  /* 0x0000000000147947 */ /* 0x000fec0003800000 */
.L_x_226:
[----:B------:R-:W-:Y:S01]  /*4540*/  LOP3.LUT R11, R16, 0x80000000, R19, 0x48, !PT ;  /* 0x80000000100b7812 */ /* 0x000fe200078e4813 */
[----:B------:R-:W-:Y:S06]  /*4550*/  BRA `(.L_x_232) ;  /* 0x00000000000c7947 */ /* 0x000fec0003800000 */
.L_x_225:
[----:B------:R-:W0:Y:S01]  /*4560*/  MUFU.RSQ R11, -QNAN ;  /* 0xffc00000000b7908 */ /* 0x000e220000001400 */
[----:B------:R-:W-:Y:S05]  /*4570*/  BRA `(.L_x_232) ;  /* 0x0000000000047947 */ /* 0x000fea0003800000 */
.L_x_224:
[----:B------:R-:W-:-:S07]  /*4580*/  FADD.FTZ R11, R19, R3 ;  /* 0x00000003130b7221 */ /* 0x000fce0000010000 */
.L_x_232:
[----:B------:R-:W-:Y:S05]  /*4590*/  BSYNC.RECONVERGENT B0 ;  /* 0x0000000000007941 */ /* 0x000fea0003800200 */
.L_x_222:
[----:B------:R-:W-:Y:S01]  /*45a0*/  HFMA2 R17, -RZ, RZ, 0, 0 ;  /* 0x00000000ff117431 */ /* 0x000fe200000001ff */
[----:B------:R-:W-:-:S04]  /*45b0*/  MOV R16, R2 ;  /* 0x0000000200107202 */ /* 0x000fc80000000f00 */
[----:B0-----:R-:W-:Y:S05]  /*45c0*/  RET.REL.NODEC R16 `(_Z35scaled_dot_product_attention_kernelIfEvPKT_S2_S2_PS0_fiiii) ;  /* 0xffffffb8108c7950 */ /* 0x001fea0003c3ffff */
.L_x_233:
        /* <DEDUP_REMOVED lines=11> */
.L_x_286:


//--------------------- .text._Z46scaled_dot_product_attention_shared_mem_kernelIfEvPKT_S2_S2_PS0_fiiii --------------------------
	.section	.text._Z46scaled_dot_product_attention_shared_mem_kernelIfEvPKT_S2_S2_PS0_fiiii,"ax",@progbits
	.align	128
        .global         _Z46scaled_dot_product_attention_shared_mem_kernelIfEvPKT_S2_S2_PS0_fiiii
        .type           _Z46scaled_dot_product_attention_shared_mem_kernelIfEvPKT_S2_S2_PS0_fiiii,@function
        .size           _Z46scaled_dot_product_attention_shared_mem_kernelIfEvPKT_S2_S2_PS0_fiiii,(.L_x_287 - _Z46scaled_dot_product_attention_shared_mem_kernelIfEvPKT_S2_S2_PS0_fiiii)
        .other          _Z46scaled_dot_product_attention_shared_mem_kernelIfEvPKT_S2_S2_PS0_fiiii,@"STO_CUDA_ENTRY STV_DEFAULT"
_Z46scaled_dot_product_attention_shared_mem_kernelIfEvPKT_S2_S2_PS0_fiiii:
.text._Z46scaled_dot_product_attention_shared_mem_kernelIfEvPKT_S2_S2_PS0_fiiii:
        /* <DEDUP_REMOVED lines=18> */
[----:B------:R-:W-:Y:S02]  /*0120*/  MOV R4, 0x400 ;  /* 0x0000040000047802 */ /* 0x000fe40000000f00 */
[----:B------:R-:W-:-:S03]  /*0130*/  MOV R9, UR5 ;  /* 0x0000000500097c02 */ /* 0x000fc60008000f00 */
[----:B------:R-:W-:Y:S02]  /*0140*/  VIADD R5, R4, 0x80 ;  /* 0x0000008004057836 */ /* 0x000fe40000000000 */
[----:B------:R-:W2:Y:S01]  /*0150*/  LDC.64 R2, c[0x0][0x380] ;  /* 0x0000e000ff027b82 */ /* 0x000ea20000000a00 */
[----:B------:R-:W-:-:S04]  /*0160*/  IMAD R4, R9, UR10, R12 ;  /* 0x0000000a09047c24 */ /* 0x000fc8000f8e020c */
[----:B-1----:R-:W-:Y:S01]  /*0170*/  IMAD R6, R4, R7, UR20 ;  /* 0x0000001404067e24 */ /* 0x002fe2000f8e0207 */
[----:B------:R-:W-:Y:S02]  /*0180*/  MOV R7, R0 ;  /* 0x0000000000077202 */ /* 0x000fe40000000f00 */
[----:B0-----:R-:W-:-:S07]  /*0190*/  LEA R8, R8, R5, 0x18 ;  /* 0x0000000508087211 */ /* 0x001fce00078ec0ff */
.L_x_236:
[----:B------:R-:W-:-:S04]  /*01a0*/  IMAD R5, R6, R10, R7 ;  /* 0x0000000a06057224 */ /* 0x000fc800078e0207 */
[----:B0-2---:R-:W-:-:S06]  /*01b0*/  IMAD.WIDE R4, R5, 0x4, R2 ;  /* 0x0000000405047825 */ /* 0x005fcc00078e0202 */
[----:B------:R-:W2:Y:S01]  /*01c0*/  LDG.E.CONSTANT R4, desc[UR16][R4.64] ;  /* 0x0000001004047981 */ /* 0x000ea2000c1e9900 */
[C---:B------:R-:W-:Y:S01]  /*01d0*/  IMAD R9, R7.reuse, 0x4, R8 ;  /* 0x0000000407097824 */ /* 0x040fe200078e0208 */
[----:B------:R-:W-:-:S04]  /*01e0*/  IADD3 R7, PT, PT, R7, UR21, RZ ;  /* 0x0000001507077c10 */ /* 0x000fc8000fffe0ff */
[----:B------:R-:W-:Y:S01]  /*01f0*/  ISETP.GE.AND P0, PT, R7, R10, PT ;  /* 0x0000000a0700720c */ /* 0x000fe20003f06270 */
[----:B--2---:R0:W-:-:S12]  /*0200*/  STS [R9], R4 ;  /* 0x0000000409007388 */ /* 0x0041d80000000800 */
[----:B------:R-:W-:Y:S05]  /*0210*/  @!P0 BRA `(.L_x_236) ;  /* 0xfffffffc00e08947 */ /* 0x000fea000383ffff */
.L_x_235:
[----:B------:R-:W-:Y:S05]  /*0220*/  BSYNC.RECONVERGENT B0 ;  /* 0x0000000000007941 */ /* 0x000fea0003800200 */
.L_x_234:
[----:B------:R-:W-:Y:S01]  /*0230*/  BAR.SYNC.DEFER_BLOCKING 0x0 ;  /* 0x0000000000007b1d */ /* 0x000fe20000010000 */
[----:B------:R-:W-:Y:S01]  /*0240*/  MOV R2, 0x400 ;  /* 0x0000040000027802 */ /* 0x000fe20000000f00 */
[----:B------:R-:W-:Y:S01]  /*0250*/  UIMAD UR5, UR10, UR5, URZ ;  /* 0x000000050a0572a4 */ /* 0x000fe2000f8e02ff */
[C---:B------:R-:W-:Y:S02]  /*0260*/  IADD3 R3, PT, PT, R10.reuse, -0x1, RZ ;  /* 0xffffffff0a037810 */ /* 0x040fe40007ffe0ff */
[----:B------:R-:W-:Y:S01]  /*0270*/  LOP3.LUT R19, R10, 0x7, RZ, 0xc0, !PT ;  /* 0x000000070a137812 */ /* 0x000fe200078ec0ff */
[----:B------:R-:W-:Y:S01]  /*0280*/  VIADD R2, R2, 0x80 ;  /* 0x0000008002027836 */ /* 0x000fe20000000000 */
[----:B------:R-:W-:Y:S01]  /*0290*/  ISETP.GE.U32.AND P0, PT, R3, 0x7, PT ;  /* 0x000000070300780c */ /* 0x000fe20003f06070 */
[----:B------:R-:W-:Y:S01]  /*02a0*/  UMOV UR4, URZ ;  /* 0x000000ff00047c82 */ /* 0x000fe20008000000 */
[----:B------:R-:W-:Y:S02]  /*02b0*/  LOP3.LUT R3, R10, 0x7ffffff8, RZ, 0xc0, !PT ;  /* 0x7ffffff80a037812 */ /* 0x000fe400078ec0ff */
[----:B------:R-:W-:-:S02]  /*02c0*/  LEA R11, R11, R2, 0x18 ;  /* 0x000000020b0b7211 */ /* 0x000fc400078ec0ff */
[----:B------:R-:W-:-:S03]  /*02d0*/  MOV R2, 0xff800000 ;  /* 0xff80000000027802 */ /* 0x000fc60000000f00 */
[----:B------:R-:W-:-:S04]  /*02e0*/  IMAD R13, R10, 0x4, R11 ;  /* 0x000000040a0d7824 */ /* 0x000fc800078e020b */
[----:B------:R-:W-:-:S07]  /*02f0*/  IMAD R14, R0, 0x4, R13 ;  /* 0x00000004000e7824 */ /* 0x000fce00078e020d */
.L_x_243:
        /* <DEDUP_REMOVED lines=8> */
[----:B------:R-:W-:Y:S01]  /*0380*/  IMAD.MOV.U32 R11, RZ, RZ, RZ ;  /* 0x000000ffff0b7224 */ /* 0x000fe200078e00ff */
[----:B-1----:R-:W-:-:S09]  /*0390*/  UISETP.GE.AND UP0, UPT, UR6, 0x1, UPT ;  /* 0x000000010600788c */ /* 0x002fd2000bf06270 */
[----:B------:R-:W-:Y:S05]  /*03a0*/  BRA.U !UP0, `(.L_x_239) ;  /* 0x00000005082c7547 */ /* 0x000fea000b800000 */
[----:B------:R-:W1:Y:S01]  /*03b0*/  LDC R7, c[0x0][0x3ac] ;  /* 0x0000eb00ff077b82 */ /* 0x000e620000000800 */
[----:B------:R-:W-:Y:S01]  /*03c0*/  IADD3 R18, PT, PT, R18, UR5, RZ ;  /* 0x0000000512127c10 */ /* 0x000fe2000fffe0ff */
[----:B------:R-:W-:Y:S02]  /*03d0*/  HFMA2 R5, -RZ, RZ, 0, 0 ;  /* 0x00000000ff057431 */ /* 0x000fe400000001ff */
[----:B------:R-:W-:Y:S02]  /*03e0*/  IMAD.MOV.U32 R11, RZ, RZ, RZ ;  /* 0x000000ffff0b7224 */ /* 0x000fe400078e00ff */
[----:B-1----:R-:W-:Y:S01]  /*03f0*/  IMAD R18, R18, R7, UR20 ;  /* 0x0000001412127e24 */ /* 0x002fe2000f8e0207 */
[----:B------:R-:W-:Y:S06]  /*0400*/  @!P0 BRA `(.L_x_240) ;  /* 0x0000000000808947 */ /* 0x000fec0003800000 */
[----:B------:R-:W1:Y:S01]  /*0410*/  S2R R15, SR_CgaCtaId ;  /* 0x00000000000f7919 */ /* 0x000e620000008800 */
[----:B0-----:R-:W-:Y:S01]  /*0420*/  MOV R4, 0x400 ;  /* 0x0000040000047802 */ /* 0x001fe20000000f00 */
[----:B------:R-:W-:Y:S01]  /*0430*/  IMAD.MOV.U32 R20, RZ, RZ, RZ ;  /* 0x000000ffff147224 */ /* 0x000fe200078e00ff */
[----:B------:R-:W-:-:S03]  /*0440*/  MOV R11, RZ ;  /* 0x000000ff000b7202 */ /* 0x000fc60000000f00 */
[----:B------:R-:W-:-:S05]  /*0450*/  VIADD R4, R4, 0x80 ;  /* 0x0000008004047836 */ /* 0x000fca0000000000 */
[----:B-1----:R-:W-:-:S07]  /*0460*/  LEA R15, R15, R4, 0x18 ;  /* 0x000000040f0f7211 */ /* 0x002fce00078ec0ff */
.L_x_241:
[----:B------:R-:W0:Y:S01]  /*0470*/  LDC.64 R16, c[0x0][0x388] ;  /* 0x0000e200ff107b82 */ /* 0x000e220000000a00 */
[----:B------:R-:W-:-:S04]  /*0480*/  IMAD R5, R18, UR6, R20 ;  /* 0x0000000612057c24 */ /* 0x000fc8000f8e0214 */
[----:B0-----:R-:W-:-:S05]  /*0490*/  IMAD.WIDE R16, R5, 0x4, R16 ;  /* 0x0000000405107825 */ /* 0x001fca00078e0210 */
[----:B------:R-:W2:Y:S04]  /*04a0*/  LDG.E.CONSTANT R8, desc[UR16][R16.64] ;  /* 0x0000001010087981 */ /* 0x000ea8000c1e9900 */
[----:B------:R-:W3:Y:S04]  /*04b0*/  LDG.E.CONSTANT R22, desc[UR16][R16.64+0x4] ;  /* 0x0000041010167981 */ /* 0x000ee8000c1e9900 */
[----:B------:R-:W4:Y:S04]  /*04c0*/  LDG.E.CONSTANT R21, desc[UR16][R16.64+0x8] ;  /* 0x0000081010157981 */ /* 0x000f28000c1e9900 */
[----:B------:R-:W5:Y:S04]  /*04d0*/  LDG.E.CONSTANT R24, desc[UR16][R16.64+0xc] ;  /* 0x00000c1010187981 */ /* 0x000f68000c1e9900 */
[----:B------:R-:W5:Y:S04]  /*04e0*/  LDG.E.CONSTANT R23, desc[UR16][R16.64+0x10] ;  /* 0x0000101010177981 */ /* 0x000f68000c1e9900 */
[----:B------:R-:W5:Y:S04]  /*04f0*/  LDG.E.CONSTANT R26, desc[UR16][R16.64+0x14] ;  /* 0x00001410101a7981 */ /* 0x000f68000c1e9900 */
[----:B------:R-:W5:Y:S04]  /*0500*/  LDG.E.CONSTANT R25, desc[UR16][R16.64+0x18] ;  /* 0x0000181010197981 */ /* 0x000f68000c1e9900 */
[----:B------:R-:W5:Y:S01]  /*0510*/  LDG.E.CONSTANT R28, desc[UR16][R16.64+0x1c] ;  /* 0x00001c10101c7981 */ /* 0x000f62000c1e9900 */
[C---:B------:R-:W-:Y:S01]  /*0520*/  LEA R27, R20.reuse, R15, 0x2 ;  /* 0x0000000f141b7211 */ /* 0x040fe200078e10ff */
[----:B------:R-:W-:-:S04]  /*0530*/  VIADD R20, R20, 0x8 ;  /* 0x0000000814147836 */ /* 0x000fc80000000000 */
[----:B------:R-:W2:Y:S01]  /*0540*/  LDS.128 R4, [R27] ;  /* 0x000000001b047984 */ /* 0x000ea20000000c00 */
[----:B------:R-:W-:Y:S01]  /*0550*/  ISETP.NE.AND P1, PT, R20, R3, PT ;  /* 0x000000031400720c */ /* 0x000fe20003f25270 */
[----:B--2---:R-:W-:Y:S02]  /*0560*/  FFMA R4, R4, R8, R11 ;  /* 0x0000000804047223 */ /* 0x004fe4000000000b */
[----:B------:R-:W0:Y:S02]  /*0570*/  LDS.128 R8, [R27+0x10] ;  /* 0x000010001b087984 */ /* 0x000e240000000c00 */
[----:B---3--:R-:W-:-:S04]  /*0580*/  FFMA R5, R5, R22, R4 ;  /* 0x0000001605057223 */ /* 0x008fc80000000004 */
[----:B----4-:R-:W-:-:S04]  /*0590*/  FFMA R6, R6, R21, R5 ;  /* 0x0000001506067223 */ /* 0x010fc80000000005 */
[----:B-----5:R-:W-:-:S04]  /*05a0*/  FFMA R7, R7, R24, R6 ;  /* 0x0000001807077223 */ /* 0x020fc80000000006 */
[----:B0-----:R-:W-:-:S04]  /*05b0*/  FFMA R8, R8, R23, R7 ;  /* 0x0000001708087223 */ /* 0x001fc80000000007 */
[----:B------:R-:W-:-:S04]  /*05c0*/  FFMA R9, R9, R26, R8 ;  /* 0x0000001a09097223 */ /* 0x000fc80000000008 */
[----:B------:R-:W-:-:S04]  /*05d0*/  FFMA R10, R10, R25, R9 ;  /* 0x000000190a0a7223 */ /* 0x000fc80000000009 */
[----:B------:R-:W-:Y:S01]  /*05e0*/  FFMA R11, R11, R28, R10 ;  /* 0x0000001c0b0b7223 */ /* 0x000fe2000000000a */
[----:B------:R-:W-:Y:S06]  /*05f0*/  @P1 BRA `(.L_x_241) ;  /* 0xfffffffc009c1947 */ /* 0x000fec000383ffff */
[----:B------:R-:W-:-:S07]  /*0600*/  MOV R5, R3 ;  /* 0x0000000300057202 */ /* 0x000fce0000000f00 */
.L_x_240:
[----:B------:R-:W-:-:S13]  /*0610*/  ISETP.NE.AND P1, PT, R19, RZ, PT ;  /* 0x000000ff1300720c */ /* 0x000fda0003f25270 */
[----:B------:R-:W-:Y:S05]  /*0620*/  @!P1 BRA `(.L_x_239) ;  /* 0x00000000008c9947 */ /* 0x000fea0003800000 */
[----:B0-----:R-:W0:Y:S01]  /*0630*/  LDC.64 R8, c[0x0][0x388] ;  /* 0x0000e200ff087b82 */ /* 0x001e220000000a00 */
[----:B------:R-:W-:-:S04]  /*0640*/  IMAD R7, R18, UR6, R5 ;  /* 0x0000000612077c24 */ /* 0x000fc8000f8e0205 */
[----:B0-----:R-:W-:-:S05]  /*0650*/  IMAD.WIDE R8, R7, 0x4, R8 ;  /* 0x0000000407087825 */ /* 0x001fca00078e0208 */
[----:B------:R-:W2:Y:S01]  /*0660*/  LDG.E.CONSTANT R10, desc[UR16][R8.64] ;  /* 0x00000010080a7981 */ /* 0x000ea2000c1e9900 */
[----:B------:R-:W-:Y:S02]  /*0670*/  MOV R4, 0x400 ;  /* 0x0000040000047802 */ /* 0x000fe40000000f00 */
[----:B------:R-:W-:Y:S01]  /*0680*/  ISETP.NE.AND P1, PT, R19, 0x1, PT ;  /* 0x000000011300780c */ /* 0x000fe20003f25270 */
[----:B------:R-:W0:Y:S02]  /*0690*/  S2R R7, SR_CgaCtaId ;  /* 0x0000000000077919 */ /* 0x000e240000008800 */
[----:B------:R-:W-:-:S05]  /*06a0*/  VIADD R4, R4, 0x80 ;  /* 0x0000008004047836 */ /* 0x000fca0000000000 */
[----:B0-----:R-:W-:-:S04]  /*06b0*/  LEA R4, R7, R4, 0x18 ;  /* 0x0000000407047211 */ /* 0x001fc800078ec0ff */
[----:B------:R-:W-:-:S05]  /*06c0*/  LEA R15, R5, R4, 0x2 ;  /* 0x00000004050f7211 */ /* 0x000fca00078e10ff */
[----:B------:R-:W2:Y:S02]  /*06d0*/  LDS.128 R4, [R15] ;  /* 0x000000000f047984 */ /* 0x000ea40000000c00 */
[----:B--2---:R-:W-:Y:S01]  /*06e0*/  FFMA R11, R4, R10, R11 ;  /* 0x0000000a040b7223 */ /* 0x004fe2000000000b */
[----:B------:R-:W-:Y:S06]  /*06f0*/  @!P1 BRA `(.L_x_239) ;  /* 0x0000000000589947 */ /* 0x000fec0003800000 */
[----:B------:R-:W2:Y:S01]  /*0700*/  LDG.E.CONSTANT R4, desc[UR16][R8.64+0x4] ;  /* 0x0000041008047981 */ /* 0x000ea2000c1e9900 */
[----:B------:R-:W-:Y:S01]  /*0710*/  ISETP.NE.AND P1, PT, R19, 0x2, PT ;  /* 0x000000021300780c */ /* 0x000fe20003f25270 */
[----:B--2---:R-:W-:-:S12]  /*0720*/  FFMA R11, R4, R5, R11 ;  /* 0x00000005040b7223 */ /* 0x004fd8000000000b */
[----:B------:R-:W-:Y:S05]  /*0730*/  @!P1 BRA `(.L_x_239) ;  /* 0x0000000000489947 */ /* 0x000fea0003800000 */
        /* <DEDUP_REMOVED lines=9> */
[----:B------:R-:W-:-:S03]  /*07d0*/  ISETP.NE.AND P1, PT, R19, 0x5, PT ;  /* 0x000000051300780c */ /* 0x000fc60003f25270 */
[----:B------:R-:W2:Y:S02]  /*07e0*/  LDS.128 R4, [R15+0x10] ;  /* 0x000010000f047984 */ /* 0x000ea40000000c00 */
[----:B--2---:R-:W-:-:S08]  /*07f0*/  FFMA R11, R4, R10, R11 ;  /* 0x0000000a040b7223 */ /* 0x004fd0000000000b */
[----:B------:R-:W-:Y:S05]  /*0800*/  @!P1 BRA `(.L_x_239) ;  /* 0x0000000000149947 */ /* 0x000fea0003800000 */
[----:B------:R-:W-:Y:S01]  /*0810*/  ISETP.NE.AND P1, PT, R19, 0x6, PT ;  /* 0x000000061300780c */ /* 0x000fe20003f25270 */
[----:B------:R-:W2:-:S12]  /*0820*/  LDG.E.CONSTANT R4, desc[UR16][R8.64+0x14] ;  /* 0x0000141008047981 */ /* 0x000e98000c1e9900 */
[----:B------:R-:W3:Y:S01]  /*0830*/  @P1 LDG.E.CONSTANT R10, desc[UR16][R8.64+0x18] ;  /* 0x00001810080a1981 */ /* 0x000ee2000c1e9900 */
[----:B--2---:R-:W-:-:S04]  /*0840*/  FFMA R11, R4, R5, R11 ;  /* 0x00000005040b7223 */ /* 0x004fc8000000000b */
[----:B---3--:R-:W-:-:S07]  /*0850*/  @P1 FFMA R11, R10, R6, R11 ;  /* 0x000000060a0b1223 */ /* 0x008fce000000000b */
.L_x_239:
[----:B------:R-:W1:Y:S02]  /*0860*/  LDCU UR6, c[0x0][0x3a0] ;  /* 0x00007400ff0677ac */ /* 0x000e640008000800 */
[----:B-1----:R-:W-:-:S05]  /*0870*/  FMUL R11, R11, UR6 ;  /* 0x000000060b0b7c20 */ /* 0x002fca0008400000 */
[----:B------:R1:W-:Y:S01]  /*0880*/  STS [R14], R11 ;  /* 0x0000000b0e007388 */ /* 0x0003e20000000800 */
[----:B------:R-:W-:Y:S01]  /*0890*/  FMNMX R2, R2, R11, !PT ;  /* 0x0000000b02027209 */ /* 0x000fe20007800000 */
[----:B------:R-:W-:Y:S06]  /*08a0*/  BRA `(.L_x_242) ;  /* 0x0000000000087947 */ /* 0x000fec0003800000 */
.L_x_238:
[----:B------:R-:W-:-:S05]  /*08b0*/  IMAD.MOV.U32 R5, RZ, RZ, -0x800000 ;  /* 0xff800000ff057424 */ /* 0x000fca00078e00ff */
[----:B------:R2:W-:Y:S02]  /*08c0*/  STS [R14], R5 ;  /* 0x000000050e007388 */ /* 0x0005e40000000800 */
.L_x_242:
[----:B------:R-:W-:Y:S05]  /*08d0*/  BSYNC.RECONVERGENT B0 ;  /* 0x0000000000007941 */ /* 0x000fea0003800200 */
.L_x_237:
[----:B------:R-:W-:Y:S06]  /*08e0*/  BAR.SYNC.DEFER_BLOCKING 0x0 ;  /* 0x0000000000007b1d */ /* 0x000fec0000010000 */
[----:B------:R-:W-:Y:S05]  /*08f0*/  BRA.U !UP1, `(.L_x_243) ;  /* 0xfffffff909807547 */ /* 0x000fea000b83ffff */
[C---:B------:R-:W-:Y:S01]  /*0900*/  ISETP.GE.AND P0, PT, R0.reuse, UR7, PT ;  /* 0x0000000700007c0c */ /* 0x040fe2000bf06270 */
[----:B------:R-:W-:Y:S01]  /*0910*/  BSSY.RECONVERGENT B0, `(.L_x_244) ;  /* 0x0000016000007945 */ /* 0x000fe20003800200 */
[----:B------:R-:W-:Y:S01]  /*0920*/  HFMA2 R7, -RZ, RZ, 0, 0 ;  /* 0x00000000ff077431 */ /* 0x000fe200000001ff */
[----:B------:R-:W-:-:S10]  /*0930*/  ISETP.GE.AND P1, PT, R0, UR7, PT ;  /* 0x0000000700007c0c */ /* 0x000fd4000bf26270 */
[----:B------:R-:W-:Y:S05]  /*0940*/  @P0 BRA `(.L_x_245) ;  /* 0x0000000000480947 */ /* 0x000fea0003800000 */
[----:B0-----:R-:W-:Y:S01]  /*0950*/  IMAD.MOV.U32 R4, RZ, RZ, R0 ;  /* 0x000000ffff047224 */ /* 0x001fe200078e0000 */
[----:B------:R-:W-:Y:S01]  /*0960*/  MOV R10, 0x3bbb989d ;  /* 0x3bbb989d000a7802 */ /* 0x000fe20000000f00 */
[----:B------:R-:W-:-:S07]  /*0970*/  IMAD.MOV.U32 R9, RZ, RZ, 0x437c0000 ;  /* 0x437c0000ff097424 */ /* 0x000fce00078e00ff */
.L_x_246:
[C---:B---3--:R-:W-:Y:S02]  /*0980*/  LEA R3, R4.reuse, R13, 0x2 ;  /* 0x0000000d04037211 */ /* 0x048fe400078e10ff */
[----:B------:R-:W-:-:S03]  /*0990*/  IADD3 R4, PT, PT, R4, UR21, RZ ;  /* 0x0000001504047c10 */ /* 0x000fc6000fffe0ff */
[----:B--2---:R-:W0:Y:S01]  /*09a0*/  LDS R5, [R3] ;  /* 0x0000000003057984 */ /* 0x004e220000000800 */
[----:B------:R-:W-:Y:S01]  /*09b0*/  ISETP.GE.AND P0, PT, R4, UR7, PT ;  /* 0x0000000704007c0c */ /* 0x000fe2000bf06270 */
[----:B0-----:R-:W-:-:S04]  /*09c0*/  FADD R5, -R2, R5 ;  /* 0x0000000502057221 */ /* 0x001fc80000000100 */
[----:B------:R-:W-:-:S04]  /*09d0*/  FFMA.SAT R6, R5, R10, 0.5 ;  /* 0x3f00000005067423 */ /* 0x000fc8000000200a */
[----:B------:R-:W-:-:S04]  /*09e0*/  FFMA.RM R6, R6, R9, 12582913 ;  /* 0x4b40000106067423 */ /* 0x000fc80000004009 */
[C---:B------:R-:W-:Y:S01]  /*09f0*/  FADD R8, R6.reuse, -12583039 ;  /* 0xcb40007f06087421 */ /* 0x040fe20000000000 */
[----:B------:R-:W-:-:S03]  /*0a00*/  IMAD.SHL.U32 R6, R6, 0x800000, RZ ;  /* 0x0080000006067824 */ /* 0x000fc600078e00ff */
[----:B------:R-:W-:-:S04]  /*0a10*/  FFMA R8, R5, 1.4426950216293334961, -R8 ;  /* 0x3fb8aa3b05087823 */ /* 0x000fc80000000808 */
[----:B------:R-:W-:-:S04]  /*0a20*/  FFMA R8, R5, 1.925963033500011079e-08, R8 ;  /* 0x32a5706005087823 */ /* 0x000fc80000000008 */
[----:B------:R-:W0:Y:S02]  /*0a30*/  MUFU.EX2 R5, R8 ;  /* 0x0000000800057308 */ /* 0x000e240000000800 */
[----:B0-----:R-:W-:-:S05]  /*0a40*/  FMUL R6, R6, R5 ;  /* 0x0000000506067220 */ /* 0x001fca0000400000 */
[----:B------:R3:W-:Y:S01]  /*0a50*/  STS [R3], R6 ;  /* 0x0000000603007388 */ /* 0x0007e20000000800 */
[----:B------:R-:W-:Y:S05]  /*0a60*/  @!P0 BRA `(.L_x_246) ;  /* 0xfffffffc00c48947 */ /* 0x000fea000383ffff */
.L_x_245:
[----:B------:R-:W-:Y:S05]  /*0a70*/  BSYNC.RECONVERGENT B0 ;  /* 0x0000000000007941 */ /* 0x000fea0003800200 */
.L_x_244:
[----:B------:R-:W-:Y:S06]  /*0a80*/  BAR.SYNC.DEFER_BLOCKING 0x0 ;  /* 0x0000000000007b1d */ /* 0x000fec0000010000 */
[----:B------:R-:W-:Y:S04]  /*0a90*/  BSSY.RECONVERGENT B0, `(.L_x_247) ;  /* 0x000000a000007945 */ /* 0x000fe80003800200 */
[----:B------:R-:W-:Y:S05]  /*0aa0*/  @P1 BRA `(.L_x_248) ;  /* 0x0000000000201947 */ /* 0x000fea0003800000 */
[----:B------:R-:W-:Y:S01]  /*0ab0*/  IMAD.MOV.U32 R7, RZ, RZ, RZ ;  /* 0x000000ffff077224 */ /* 0x000fe200078e00ff */
[----:B------:R-:W-:-:S07]  /*0ac0*/  MOV R2, R0 ;  /* 0x0000000000027202 */ /* 0x000fce0000000f00 */
.L_x_249:
[C---:B---3--:R-:W-:Y:S01]  /*0ad0*/  IMAD R3, R2.reuse, 0x4, R13 ;  /* 0x0000000402037824 */ /* 0x048fe200078e020d */
[----:B------:R-:W-:-:S04]  /*0ae0*/  IADD3 R2, PT, PT, R2, UR21, RZ ;  /* 0x0000001502027c10 */ /* 0x000fc8000fffe0ff */
[----:B0-----:R-:W0:Y:S01]  /*0af0*/  LDS R4, [R3] ;  /* 0x0000000003047984 */ /* 0x001e220000000800 */
[----:B------:R-:W-:Y:S01]  /*0b00*/  ISETP.GE.AND P0, PT, R2, UR7, PT ;  /* 0x0000000702007c0c */ /* 0x000fe2000bf06270 */
[----:B0-----:R-:W-:-:S12]  /*0b10*/  FADD R7, R4, R7 ;  /* 0x0000000704077221 */ /* 0x001fd80000000000 */
[----:B------:R-:W-:Y:S05]  /*0b20*/  @!P0 BRA `(.L_x_249) ;  /* 0xfffffffc00e88947 */ /* 0x000fea000383ffff */
.L_x_248:
[----:B------:R-:W-:Y:S05]  /*0b30*/  BSYNC.RECONVERGENT B0 ;  /* 0x0000000000007941 */ /* 0x000fea0003800200 */
.L_x_247:
[----:B------:R-:W4:Y:S01]  /*0b40*/  SHFL.DOWN PT, R2, R7, 0x10, 0x1f ;  /* 0x0a001f0007027f89 */ /* 0x000f2200000e0000 */
[C---:B------:R-:W-:Y:S01]  /*0b50*/  LOP3.LUT R8, R0.reuse, 0x1f, RZ, 0xc0, !PT ;  /* 0x0000001f00087812 */ /* 0x040fe200078ec0ff */
        /* <DEDUP_REMOVED lines=10> */
[----:B0-----:R-:W0:Y:S01]  /*0c00*/  SHFL.DOWN PT, R4, R3, 0x4, 0x1f ;  /* 0x08801f0003047f89 */ /* 0x001e2200000e0000 */
[----:B------:R-:W-:-:S05]  /*0c10*/  @!P0 LOP3.LUT R2, R2, 0x7c, RZ, 0xc0, !PT ;  /* 0x0000007c02028812 */ /* 0x000fca00078ec0ff */
[----:B------:R-:W-:Y:S02]  /*0c20*/  @!P0 IMAD.IADD R2, R2, 0x1, R7 ;  /* 0x0000000102028824 */ /* 0x000fe400078e0207 */
[----:B0-----:R-:W-:-:S05]  /*0c30*/  FADD R4, R3, R4 ;  /* 0x0000000403047221 */ /* 0x001fca0000000000 */
[----:B--2---:R-:W0:Y:S02]  /*0c40*/  SHFL.DOWN PT, R5, R4, 0x2, 0x1f ;  /* 0x08401f0004057f89 */ /* 0x004e2400000e0000 */
[----:B0-----:R-:W-:-:S05]  /*0c50*/  FADD R5, R4, R5 ;  /* 0x0000000504057221 */ /* 0x001fca0000000000 */
[----:B------:R-:W0:Y:S02]  /*0c60*/  SHFL.DOWN PT, R6, R5, 0x1, 0x1f ;  /* 0x08201f0005067f89 */ /* 0x000e2400000e0000 */
[----:B0-----:R-:W-:-:S05]  /*0c70*/  FADD R3, R5, R6 ;  /* 0x0000000605037221 */ /* 0x001fca0000000000 */
[----:B------:R0:W-:Y:S01]  /*0c80*/  @!P0 STS [R2], R3 ;  /* 0x0000000302008388 */ /* 0x0001e20000000800 */
[----:B------:R-:W-:Y:S06]  /*0c90*/  BAR.SYNC.DEFER_BLOCKING 0x0 ;  /* 0x0000000000007b1d */ /* 0x000fec0000010000 */
[----:B------:R-:W-:Y:S05]  /*0ca0*/  @P1 BRA `(.L_x_250) ;  /* 0x0000000000601947 */ /* 0x000fea0003800000 */
[----:B------:R-:W-:-:S06]  /*0cb0*/  USHF.R.U32.HI UR4, URZ, 0x5, UR21 ;  /* 0x00000005ff047899 */ /* 0x000fcc0008011615 */
[----:B------:R-:W-:Y:S01]  /*0cc0*/  ISETP.GE.U32.AND P1, PT, R0, UR4, PT ;  /* 0x0000000400007c0c */ /* 0x000fe2000bf26070 */
[----:B------:R-:W-:-:S12]  /*0cd0*/  UMOV UR4, 0xffffffff ;  /* 0xffffffff00047882 */ /* 0x000fd80000000000 */
[----:B0-----:R-:W0:Y:S01]  /*0ce0*/  @!P1 S2R R3, SR_CgaCtaId ;  /* 0x0000000000039919 */ /* 0x001e220000008800 */
[----:B------:R-:W-:-:S04]  /*0cf0*/  @!P1 MOV R2, 0x400 ;  /* 0x0000040000029802 */ /* 0x000fc80000000f00 */
[----:B0-----:R-:W-:Y:S01]  /*0d00*/  @!P1 LEA R3, R3, R2, 0x18 ;  /* 0x0000000203039211 */ /* 0x001fe200078ec0ff */
[----:B------:R-:W-:-:S04]  /*0d10*/  HFMA2 R2, -RZ, RZ, 0, 0 ;  /* 0x00000000ff027431 */ /* 0x000fc800000001ff */
[----:B------:R-:W-:-:S05]  /*0d20*/  @!P1 IMAD R3, R8, 0x4, R3 ;  /* 0x0000000408039824 */ /* 0x000fca00078e0203 */
        /* <DEDUP_REMOVED lines=11> */
.L_x_267:
[----:B------:R-:W3:Y:S01]  /*0de0*/  @!P0 S2R R3, SR_CgaCtaId ;  /* 0x0000000000038919 */ /* 0x000ee20000008800 */
[----:B------:R-:W-:Y:S01]  /*0df0*/  @!P0 MOV R2, 0x400 ;  /* 0x0000040000028802 */ /* 0x000fe20000000f00 */
[----:B--2---:R-:W-:-:S03]  /*0e00*/  FADD R7, R6, R7 ;  /* 0x0000000706077221 */ /* 0x004fc60000000000 */
[----:B---3--:R-:W-:-:S05]  /*0e10*/  @!P0 LEA R2, R3, R2, 0x18 ;  /* 0x0000000203028211 */ /* 0x008fca00078ec0ff */
[----:B------:R2:W-:Y:S02]  /*0e20*/  @!P0 STS [R2], R7 ;  /* 0x0000000702008388 */ /* 0x0005e40000000800 */
.L_x_250:
[----:B------:R-:W-:Y:S01]  /*0e30*/  ISETP.GE.AND P0, PT, R0, UR7, PT ;  /* 0x0000000700007c0c */ /* 0x000fe2000bf06270 */
[----:B------:R-:W-:Y:S05]  /*0e40*/  WARPSYNC.ALL ;  /* 0x0000000000007948 */ /* 0x000fea0003800000 */
[----:B------:R-:W-:Y:S06]  /*0e50*/  BAR.SYNC.DEFER_BLOCKING 0x0 ;  /* 0x0000000000007b1d */ /* 0x000fec0000010000 */
[----:B------:R-:W-:Y:S04]  /*0e60*/  BSSY.RECONVERGENT B0, `(.L_x_252) ;  /* 0x000001a000007945 */ /* 0x000fe80003800200 */
[----:B------:R-:W-:Y:S05]  /*0e70*/  @P0 BRA `(.L_x_253) ;  /* 0x0000000000600947 */ /* 0x000fea0003800000 */
[----:B------:R-:W3:Y:S01]  /*0e80*/  S2UR UR6, SR_CgaCtaId ;  /* 0x00000000000679c3 */ /* 0x000ee20000008800 */
[----:B------:R-:W-:Y:S01]  /*0e90*/  UMOV UR4, 0x400 ;  /* 0x0000040000047882 */ /* 0x000fe20000000000 */
[----:B------:R-:W-:Y:S01]  /*0ea0*/  MOV R4, R0 ;  /* 0x0000000000047202 */ /* 0x000fe20000000f00 */
[----:B---3--:R-:W-:-:S09]  /*0eb0*/  ULEA UR4, UR6, UR4, 0x18 ;  /* 0x0000000406047291 */ /* 0x008fd2000f8ec0ff */
[----:B0-----:R-:W0:Y:S03]  /*0ec0*/  LDS R3, [UR4] ;  /* 0x00000004ff037984 */ /* 0x001e260008000800 */
.L_x_256:
[C---:B---3--:R-:W-:Y:S01]  /*0ed0*/  IMAD R5, R4.reuse, 0x4, R13 ;  /* 0x0000000404057824 */ /* 0x048fe200078e020d */
[----:B0-----:R-:W0:Y:S01]  /*0ee0*/  MUFU.RCP R6, R3 ;  /* 0x0000000300067308 */ /* 0x001e220000001000 */
[----:B------:R-:W-:Y:S01]  /*0ef0*/  IADD3 R4, PT, PT, R4, UR21, RZ ;  /* 0x0000001504047c10 */ /* 0x000fe2000fffe0ff */
[----:B------:R-:W-:Y:S02]  /*0f00*/  BSSY.RECONVERGENT B1, `(.L_x_254) ;  /* 0x000000d000017945 */ /* 0x000fe40003800200 */
[----:B--2---:R-:W2:Y:S01]  /*0f10*/  LDS R2, [R5] ;  /* 0x0000000005027984 */ /* 0x004ea20000000800 */
        /* <DEDUP_REMOVED lines=9> */
[----:B-1----:R-:W-:Y:S05]  /*0fb0*/  CALL.REL.NOINC `($__internal_3_$__cuda_sm3x_div_rn_noftz_f32_slowpath) ;  /* 0x0000000c00687944 */ /* 0x002fea0003c00000 */
[----:B------:R-:W-:-:S07]  /*0fc0*/  IMAD.MOV.U32 R6, RZ, RZ, R2 ;  /* 0x000000ffff067224 */ /* 0x000fce00078e0002 */
.L_x_255:
[----:B------:R-:W-:Y:S05]  /*0fd0*/  BSYNC.RECONVERGENT B1 ;  /* 0x0000000000017941 */ /* 0x000fea0003800200 */
.L_x_254:
[----:B------:R3:W-:Y:S01]  /*0fe0*/  STS [R5], R6 ;  /* 0x0000000605007388 */ /* 0x0007e20000000800 */
[----:B------:R-:W-:Y:S05]  /*0ff0*/  @!P2 BRA `(.L_x_256) ;  /* 0xfffffffc00b4a947 */ /* 0x000fea000383ffff */
.L_x_253:
[----:B------:R-:W-:Y:S05]  /*1000*/  BSYNC.RECONVERGENT B0 ;  /* 0x0000000000007941 */ /* 0x000fea0003800200 */
.L_x_252:
[----:B------:R-:W4:Y:S01]  /*1010*/  LDCU UR11, c[0x0][0x3b0] ;  /* 0x00007600ff0b77ac */ /* 0x000f220008000800 */
[----:B------:R-:W-:Y:S01]  /*1020*/  BAR.SYNC.DEFER_BLOCKING 0x0 ;  /* 0x0000000000007b1d */ /* 0x000fe20000010000 */
[----:B----4-:R-:W-:-:S13]  /*1030*/  ISETP.GE.AND P0, PT, R0, UR11, PT ;  /* 0x0000000b00007c0c */ /* 0x010fda000bf06270 */
[----:B------:R-:W-:Y:S05]  /*1040*/  @P0 EXIT ;  /* 0x000000000000094d */ /* 0x000fea0003800000 */
[----:B0-2---:R-:W0:Y:S01]  /*1050*/  S2R R2, SR_CTAID.Y ;  /* 0x0000000000027919 */ /* 0x005e220000002600 */
[----:B------:R-:W2:Y:S01]  /*1060*/  S2UR UR15, SR_CgaCtaId ;  /* 0x00000000000f79c3 */ /* 0x000ea20000008800 */
[----:B------:R-:W4:Y:S01]  /*1070*/  LDCU.64 UR12, c[0x0][0x3a8] ;  /* 0x00007500ff0c77ac */ /* 0x000f220008000a00 */
        /* <DEDUP_REMOVED lines=8> */
[----:B----4-:R-:W-:Y:S02]  /*1100*/  UIMAD UR4, UR10, UR13, URZ ;  /* 0x0000000d0a0472a4 */ /* 0x010fe4000f8e02ff */
[----:B------:R-:W-:Y:S02]  /*1110*/  UIMAD UR10, UR5, UR13, UR13 ;  /* 0x0000000d050a72a4 */ /* 0x000fe4000f8e020d */
[----:B------:R-:W-:Y:S02]  /*1120*/  ULOP3.LUT UR18, UR12, 0x7ffffff8, URZ, 0xc0, !UPT ;  /* 0x7ffffff80c127892 */ /* 0x000fe4000f8ec0ff */
[----:B--2---:R-:W-:-:S02]  /*1130*/  ULEA UR14, UR15, UR14, 0x18 ;  /* 0x0000000e0f0e7291 */ /* 0x004fc4000f8ec0ff */
[----:B------:R-:W-:Y:S02]  /*1140*/  UIMAD UR19, UR11, UR13, URZ ;  /* 0x0000000d0b1372a4 */ /* 0x000fe4000f8e02ff */
[----:B------:R-:W-:Y:S02]  /*1150*/  UIMAD UR6, UR6, UR13, UR20 ;  /* 0x0000000d060672a4 */ /* 0x000fe4000f8e0214 */
[----:B0-----:R-:W-:Y:S01]  /*1160*/  IMAD R3, R3, UR13, R2 ;  /* 0x0000000d03037c24 */ /* 0x001fe2000f8e0202 */
[----:B------:R-:W-:Y:S02]  /*1170*/  UIMAD UR7, UR7, UR13, UR20 ;  /* 0x0000000d070772a4 */ /* 0x000fe4000f8e0214 */
[----:B------:R-:W-:Y:S02]  /*1180*/  UIMAD UR8, UR8, UR13, UR20 ;  /* 0x0000000d080872a4 */ /* 0x000fe4000f8e0214 */
[----:B------:R-:W-:Y:S02]  /*1190*/  UIMAD UR9, UR9, UR13, UR20 ;  /* 0x0000000d090972a4 */ /* 0x000fe4000f8e0214 */
[----:B------:R-:W-:-:S02]  /*11a0*/  UIMAD UR4, UR4, UR12, UR20 ;  /* 0x0000000c040472a4 */ /* 0x000fc4000f8e0214 */
[----:B------:R-:W-:Y:S02]  /*11b0*/  UIADD3 UR10, UPT, UPT, UR10, UR20, URZ ;  /* 0x000000140a0a7290 */ /* 0x000fe4000fffe0ff */
[----:B------:R-:W-:-:S12]  /*11c0*/  ULEA UR14, UR11, UR14, 0x2 ;  /* 0x0000000e0b0e7291 */ /* 0x000fd8000f8e10ff */
.L_x_261:
[----:B0-----:R-:W0:Y:S01]  /*11d0*/  LDCU UR11, c[0x0][0x3a8] ;  /* 0x00007500ff0b77ac */ /* 0x001e220008000800 */
[----:B------:R-:W-:Y:S02]  /*11e0*/  HFMA2 R2, -RZ, RZ, 0, 0 ;  /* 0x00000000ff027431 */ /* 0x000fe400000001ff */
[----:B------:R-:W-:Y:S01]  /*11f0*/  IMAD.MOV.U32 R18, RZ, RZ, RZ ;  /* 0x000000ffff127224 */ /* 0x000fe200078e00ff */
[----:B0-----:R-:W-:-:S09]  /*1200*/  UISETP.GE.U32.AND UP0, UPT, UR11, 0x8, UPT ;  /* 0x000000080b00788c */ /* 0x001fd2000bf06070 */
[----:B------:R-:W-:Y:S05]  /*1210*/  BRA.U !UP0, `(.L_x_258) ;  /* 0x0000000508187547 */ /* 0x000fea000b800000 */
[----:B------:R-:W0:Y:S01]  /*1220*/  LDCU UR11, c[0x0][0x3ac] ;  /* 0x00007580ff0b77ac */ /* 0x000e220008000800 */
[----:B------:R-:W2:Y:S01]  /*1230*/  LDC.64 R12, c[0x0][0x390] ;  /* 0x0000e400ff0c7b82 */ /* 0x000ea20000000a00 */
[----:B------:R-:W-:Y:S01]  /*1240*/  MOV R18, RZ ;  /* 0x000000ff00127202 */ /* 0x000fe20000000f00 */
[----:B------:R-:W4:Y:S01]  /*1250*/  LDCU UR15, c[0x0][0x3b0] ;  /* 0x00007600ff0f77ac */ /* 0x000f220008000800 */
[----:B------:R-:W-:Y:S02]  /*1260*/  UIADD3 UR12, UPT, UPT, UR5, 0x7, URZ ;  /* 0x00000007050c7890 */ /* 0x000fe4000fffe0ff */
[----:B------:R-:W-:Y:S02]  /*1270*/  UIADD3 UR13, UPT, UPT, UR5, 0x6, URZ ;  /* 0x00000006050d7890 */ /* 0x000fe4000fffe0ff */
[----:B------:R-:W-:Y:S02]  /*1280*/  UIADD3 UR22, UPT, UPT, UR14, 0x10, URZ ;  /* 0x000000100e167890 */ /* 0x000fe4000fffe0ff */
[----:B------:R-:W-:-:S02]  /*1290*/  UIADD3 UR23, UPT, UPT, -UR18, URZ, URZ ;  /* 0x000000ff12177290 */ /* 0x000fc4000fffe1ff */
[----:B0-----:R-:W-:Y:S02]  /*12a0*/  UIMAD UR12, UR12, UR11, UR20 ;  /* 0x0000000b0c0c72a4 */ /* 0x001fe4000f8e0214 */
[----:B------:R-:W-:Y:S01]  /*12b0*/  MOV R2, UR22 ;  /* 0x0000001600027c02 */ /* 0x000fe20008000f00 */
[----:B------:R-:W-:Y:S01]  /*12c0*/  UIMAD UR13, UR13, UR11, UR20 ;  /* 0x0000000b0d0d72a4 */ /* 0x000fe2000f8e0214 */
[----:B---3--:R-:W-:Y:S02]  /*12d0*/  IMAD.U32 R5, RZ, RZ, UR23 ;  /* 0x00000017ff057e24 */ /* 0x008fe4000f8e00ff */
[----:B----4-:R-:W-:-:S04]  /*12e0*/  IMAD.U32 R19, RZ, RZ, UR15 ;  /* 0x0000000fff137e24 */ /* 0x010fc8000f8e00ff */
[C-C-:B------:R-:W-:Y:S02]  /*12f0*/  IMAD R6, R19.reuse, UR4, R0.reuse ;  /* 0x0000000413067c24 */ /* 0x140fe4000f8e0200 */
[C-C-:B------:R-:W-:Y:S02]  /*1300*/  IMAD R10, R19.reuse, UR12, R0.reuse ;  /* 0x0000000c130a7c24 */ /* 0x140fe4000f8e0200 */
[C-C-:B------:R-:W-:Y:S02]  /*1310*/  IMAD R7, R19.reuse, UR13, R0.reuse ;  /* 0x0000000d13077c24 */ /* 0x140fe4000f8e0200 */
[C-C-:B------:R-:W-:Y:S02]  /*1320*/  IMAD R8, R19.reuse, UR6, R0.reuse ;  /* 0x0000000613087c24 */ /* 0x140fe4000f8e0200 */
[C-C-:B------:R-:W-:Y:S02]  /*1330*/  IMAD R9, R19.reuse, UR7, R0.reuse ;  /* 0x0000000713097c24 */ /* 0x140fe4000f8e0200 */
[----:B------:R-:W-:-:S02]  /*1340*/  IMAD R4, R19, UR8, R0 ;  /* 0x0000000813047c24 */ /* 0x000fc4000f8e0200 */
[C-C-:B-1----:R-:W-:Y:S02]  /*1350*/  IMAD R11, R19.reuse, UR9, R0.reuse ;  /* 0x00000009130b7c24 */ /* 0x142fe4000f8e0200 */
[----:B------:R-:W-:-:S07]  /*1360*/  IMAD R19, R19, UR10, R0 ;  /* 0x0000000a13137c24 */ /* 0x000fce000f8e0200 */
.L_x_259:
[----:B--2---:R-:W-:-:S05]  /*1370*/  IMAD.WIDE R16, R6, 0x4, R12 ;  /* 0x0000000406107825 */ /* 0x004fca00078e020c */
[----:B------:R-:W2:Y:S01]  /*1380*/  LDG.E.CONSTANT R29, desc[UR16][R16.64] ;  /* 0x00000010101d7981 */ /* 0x000ea2000c1e9900 */
[----:B------:R-:W-:-:S05]  /*1390*/  IMAD.WIDE R14, R19, 0x4, R12 ;  /* 0x00000004130e7825 */ /* 0x000fca00078e020c */
[----:B------:R0:W3:Y:S01]  /*13a0*/  LDG.E.CONSTANT R28, desc[UR16][R14.64] ;  /* 0x000000100e1c7981 */ /* 0x0000e2000c1e9900 */
[----:B------:R-:W-:-:S04]  /*13b0*/  IMAD.WIDE R20, R11, 0x4, R12 ;  /* 0x000000040b147825 */ /* 0x000fc800078e020c */
[--C-:B------:R-:W-:Y:S02]  /*13c0*/  IMAD.WIDE R22, R4, 0x4, R12.reuse ;  /* 0x0000000404167825 */ /* 0x100fe400078e020c */
[----:B------:R1:W4:Y:S02]  /*13d0*/  LDG.E.CONSTANT R20, desc[UR16][R20.64] ;  /* 0x0000001014147981 */ /* 0x000324000c1e9900 */
[--C-:B------:R-:W-:Y:S02]  /*13e0*/  IMAD.WIDE R24, R9, 0x4, R12.reuse ;  /* 0x0000000409187825 */ /* 0x100fe400078e020c */
[----:B------:R-:W5:Y:S02]  /*13f0*/  LDG.E.CONSTANT R22, desc[UR16][R22.64] ;  /* 0x0000001016167981 */ /* 0x000f64000c1e9900 */
[--C-:B------:R-:W-:Y:S02]  /*1400*/  IMAD.WIDE R26, R8, 0x4, R12.reuse ;  /* 0x00000004081a7825 */ /* 0x100fe400078e020c */
[----:B------:R-:W5:Y:S02]  /*1410*/  LDG.E.CONSTANT R24, desc[UR16][R24.64] ;  /* 0x0000001018187981 */ /* 0x000f64000c1e9900 */
[----:B0-----:R-:W-:-:S02]  /*1420*/  IMAD.WIDE R14, R7, 0x4, R12 ;  /* 0x00000004070e7825 */ /* 0x001fc400078e020c */
[----:B------:R-:W5:Y:S02]  /*1430*/  LDG.E.CONSTANT R26, desc[UR16][R26.64] ;  /* 0x000000101a1a7981 */ /* 0x000f64000c1e9900 */
[----:B------:R-:W-:Y:S02]  /*1440*/  IMAD.WIDE R16, R10, 0x4, R12 ;  /* 0x000000040a107825 */ /* 0x000fe400078e020c */
[----:B------:R0:W5:Y:S04]  /*1450*/  LDG.E.CONSTANT R14, desc[UR16][R14.64] ;  /* 0x000000100e0e7981 */ /* 0x000168000c1e9900 */
[----:B------:R0:W5:Y:S01]  /*1460*/  LDG.E.CONSTANT R16, desc[UR16][R16.64] ;  /* 0x0000001010107981 */ /* 0x000162000c1e9900 */
[----:B------:R-:W-:-:S03]  /*1470*/  IADD3 R5, PT, PT, R5, 0x8, RZ ;  /* 0x0000000805057810 */ /* 0x000fc60007ffe0ff */
[----:B-1----:R-:W2:Y:S01]  /*1480*/  LDS R21, [R2+-0x10] ;  /* 0xfffff00002157984 */ /* 0x002ea20000000800 */
[----:B------:R-:W-:-:S03]  /*1490*/  ISETP.NE.AND P0, PT, R5, RZ, PT ;  /* 0x000000ff0500720c */ /* 0x000fc60003f05270 */
[----:B0-----:R-:W3:Y:S01]  /*14a0*/  LDS R15, [R2+-0xc] ;  /* 0xfffff400020f7984 */ /* 0x001ee20000000800 */
[----:B------:R-:W-:-:S03]  /*14b0*/  MOV R17, UR19 ;  /* 0x0000001300117c02 */ /* 0x000fc60008000f00 */
[----:B------:R-:W-:Y:S01]  /*14c0*/  LDS R25, [R2] ;  /* 0x0000000002197984 */ /* 0x000fe20000000800 */
[C---:B------:R-:W-:Y:S01]  /*14d0*/  LEA R6, R17.reuse, R6, 0x3 ;  /* 0x0000000611067211 */ /* 0x040fe200078e18ff */
[C---:B------:R-:W-:Y:S02]  /*14e0*/  IMAD R10, R17.reuse, 0x8, R10 ;  /* 0x00000008110a7824 */ /* 0x040fe400078e020a */
[----:B------:R-:W-:Y:S01]  /*14f0*/  LDS R23, [R2+0x4] ;  /* 0x0000040002177984 */ /* 0x000fe20000000800 */
[----:B------:R-:W-:-:S03]  /*1500*/  LEA R4, R17, R4, 0x3 ;  /* 0x0000000411047211 */ /* 0x000fc600078e18ff */
[----:B------:R-:W-:Y:S01]  /*1510*/  LDS R27, [R2+0x8] ;  /* 0x00000800021b7984 */ /* 0x000fe20000000800 */
[----:B--2---:R-:W-:-:S03]  /*1520*/  FFMA R29, R21, R29, R18 ;  /* 0x0000001d151d7223 */ /* 0x004fc60000000012 */
[----:B------:R-:W4:Y:S04]  /*1530*/  LDS R18, [R2+-0x8] ;  /* 0xfffff80002127984 */ /* 0x000f280000000800 */
[----:B------:R-:W5:Y:S01]  /*1540*/  LDS R21, [R2+-0x4] ;  /* 0xfffffc0002157984 */ /* 0x000f620000000800 */
[----:B---3--:R-:W-:-:S03]  /*1550*/  FFMA R29, R15, R28, R29 ;  /* 0x0000001c0f1d7223 */ /* 0x008fc6000000001d */
[----:B------:R0:W1:Y:S02]  /*1560*/  LDS R15, [R2+0xc] ;  /* 0x00000c00020f7984 */ /* 0x0000640000000800 */
[----:B0-----:R-:W-:Y:S01]  /*1570*/  IADD3 R2, PT, PT, R2, 0x20, RZ ;  /* 0x0000002002027810 */ /* 0x001fe20007ffe0ff */
[----:B----4-:R-:W-:Y:S01]  /*1580*/  FFMA R18, R18, R20, R29 ;  /* 0x0000001412127223 */ /* 0x010fe2000000001d */
[----:B------:R-:W-:-:S03]  /*1590*/  IMAD.U32 R20, RZ, RZ, UR19 ;  /* 0x00000013ff147e24 */ /* 0x000fc6000f8e00ff */
[----:B-----5:R-:W-:Y:S01]  /*15a0*/  FFMA R18, R21, R22, R18 ;  /* 0x0000001615127223 */ /* 0x020fe20000000012 */
[----:B------:R-:W-:Y:S01]  /*15b0*/  MOV R22, UR19 ;  /* 0x0000001300167c02 */ /* 0x000fe20008000f00 */
[C---:B------:R-:W-:Y:S01]  /*15c0*/  IMAD R11, R20.reuse, 0x8, R11 ;  /* 0x00000008140b7824 */ /* 0x040fe200078e020b */
[----:B------:R-:W-:Y:S01]  /*15d0*/  MOV R21, UR19 ;  /* 0x0000001300157c02 */ /* 0x000fe20008000f00 */
[----:B------:R-:W-:Y:S01]  /*15e0*/  FFMA R18, R25, R24, R18 ;  /* 0x0000001819127223 */ /* 0x000fe20000000012 */
[----:B------:R-:W-:Y:S01]  /*15f0*/  LEA R7, R20, R7, 0x3 ;  /* 0x0000000714077211 */ /* 0x000fe200078e18ff */
[C---:B------:R-:W-:Y:S01]  /*1600*/  IMAD R9, R22.reuse, 0x8, R9 ;  /* 0x0000000816097824 */ /* 0x040fe200078e0209 */
[----:B------:R-:W-:Y:S01]  /*1610*/  LEA R8, R21, R8, 0x3 ;  /* 0x0000000815087211 */ /* 0x000fe200078e18ff */
[----:B------:R-:W-:Y:S01]  /*1620*/  FFMA R18, R23, R26, R18 ;  /* 0x0000001a17127223 */ /* 0x000fe20000000012 */
[----:B------:R-:W-:-:S03]  /*1630*/  LEA R19, R22, R19, 0x3 ;  /* 0x0000001316137211 */ /* 0x000fc600078e18ff */
[----:B------:R-:W-:-:S04]  /*1640*/  FFMA R18, R27, R14, R18 ;  /* 0x0000000e1b127223 */ /* 0x000fc80000000012 */
[----:B-1----:R-:W-:Y:S01]  /*1650*/  FFMA R18, R15, R16, R18 ;  /* 0x000000100f127223 */ /* 0x002fe20000000012 */
[----:B------:R-:W-:Y:S06]  /*1660*/  @P0 BRA `(.L_x_259) ;  /* 0xfffffffc00400947 */ /* 0x000fec000383ffff */
[----:B------:R-:W-:-:S07]  /*1670*/  IMAD.U32 R2, RZ, RZ, UR18 ;  /* 0x00000012ff027e24 */ /* 0x000fce000f8e00ff */
.L_x_258:
[----:B------:R-:W0:Y:S02]  /*1680*/  LDCU UR11, c[0x0][0x3a8] ;  /* 0x00007500ff0b77ac */ /* 0x000e240008000800 */
[----:B0-----:R-:W-:-:S04]  /*1690*/  ULOP3.LUT UR12, UR11, 0x7, URZ, 0xc0, !UPT ;  /* 0x000000070b0c7892 */ /* 0x001fc8000f8ec0ff */
[----:B------:R-:W-:-:S09]  /*16a0*/  UISETP.NE.AND UP0, UPT, UR12, URZ, UPT ;  /* 0x000000ff0c00728c */ /* 0x000fd2000bf05270 */
[----:B------:R-:W-:Y:S05]  /*16b0*/  BRA.U !UP0, `(.L_x_260) ;  /* 0x0000000108f47547 */ /* 0x000fea000b800000 */
[----:B------:R-:W0:Y:S01]  /*16c0*/  LDCU UR13, c[0x0][0x3ac] ;  /* 0x00007580ff0d77ac */ /* 0x000e220008000800 */
[----:B------:R-:W-:Y:S01]  /*16d0*/  R2UR UR11, R2 ;  /* 0x00000000020b72ca */ /* 0x000fe200000e0000 */
[----:B---3--:R-:W2:Y:S01]  /*16e0*/  LDC.64 R4, c[0x0][0x390] ;  /* 0x0000e400ff047b82 */ /* 0x008ea20000000a00 */
[----:B------:R-:W3:Y:S11]  /*16f0*/  LDCU UR15, c[0x0][0x3b0] ;  /* 0x00007600ff0f77ac */ /* 0x000ef60008000800 */
[----:B------:R-:W-:-:S04]  /*1700*/  UIADD3 UR11, UPT, UPT, UR5, UR11, URZ ;  /* 0x0000000b050b7290 */ /* 0x000fc8000fffe0ff */
[----:B0-----:R-:W-:Y:S01]  /*1710*/  UIMAD UR11, UR11, UR13, UR20 ;  /* 0x0000000d0b0b72a4 */ /* 0x001fe2000f8e0214 */
[----:B---3--:R-:W-:-:S05]  /*1720*/  MOV R7, UR15 ;  /* 0x0000000f00077c02 */ /* 0x008fca0008000f00 */
[----:B------:R-:W-:-:S04]  /*1730*/  IMAD R9, R7, UR11, R0 ;  /* 0x0000000b07097c24 */ /* 0x000fc8000f8e0200 */
[----:B--2---:R-:W-:-:S06]  /*1740*/  IMAD.WIDE R8, R9, 0x4, R4 ;  /* 0x0000000409087825 */ /* 0x004fcc00078e0204 */
[----:B------:R-:W2:Y:S01]  /*1750*/  LDG.E.CONSTANT R8, desc[UR16][R8.64] ;  /* 0x0000001008087981 */ /* 0x000ea2000c1e9900 */
[----:B------:R-:W-:Y:S01]  /*1760*/  LEA R2, R2, UR14, 0x2 ;  /* 0x0000000e02027c11 */ /* 0x000fe2000f8e10ff */
[----:B------:R-:W-:-:S04]  /*1770*/  UISETP.NE.AND UP0, UPT, UR12, 0x1, UPT ;  /* 0x000000010c00788c */ /* 0x000fc8000bf05270 */
[----:B-1----:R-:W2:Y:S02]  /*1780*/  LDS R11, [R2] ;  /* 0x00000000020b7984 */ /* 0x002ea40000000800 */
[----:B--2---:R-:W-:-:S03]  /*1790*/  FFMA R18, R11, R8, R18 ;  /* 0x000000080b127223 */ /* 0x004fc60000000012 */
[----:B------:R-:W-:Y:S05]  /*17a0*/  BRA.U !UP0, `(.L_x_260) ;  /* 0x0000000108b87547 */ /* 0x000fea000b800000 */
[----:B------:R-:W-:Y:S01]  /*17b0*/  UIADD3 UR11, UPT, UPT, UR11, UR13, URZ ;  /* 0x0000000d0b0b7290 */ /* 0x000fe2000fffe0ff */
[----:B------:R-:W0:Y:S05]  /*17c0*/  LDS R11, [R2+0x4] ;  /* 0x00000400020b7984 */ /* 0x000e2a0000000800 */
[----:B------:R-:W-:-:S04]  /*17d0*/  IMAD R9, R7, UR11, R0 ;  /* 0x0000000b07097c24 */ /* 0x000fc8000f8e0200 */
[----:B------:R-:W-:-:S06]  /*17e0*/  IMAD.WIDE R8, R9, 0x4, R4 ;  /* 0x0000000409087825 */ /* 0x000fcc00078e0204 */
[----:B------:R-:W0:Y:S01]  /*17f0*/  LDG.E.CONSTANT R8, desc[UR16][R8.64] ;  /* 0x0000001008087981 */ /* 0x000e22000c1e9900 */
[----:B------:R-:W-:Y:S01]  /*1800*/  UISETP.NE.AND UP0, UPT, UR12, 0x2, UPT ;  /* 0x000000020c00788c */ /* 0x000fe2000bf05270 */
[----:B0-----:R-:W-:-:S08]  /*1810*/  FFMA R18, R11, R8, R18 ;  /* 0x000000080b127223 */ /* 0x001fd00000000012 */
        /* <DEDUP_REMOVED lines=34> */
[----:B------:R-:W0:Y:S04]  /*1a40*/  LDG.E.CONSTANT R6, desc[UR16][R6.64] ;  /* 0x0000001006067981 */ /* 0x000e28000c1e9900 */
[----:B------:R-:W2:Y:S04]  /*1a50*/  @P0 LDG.E.CONSTANT R4, desc[UR16][R4.64] ;  /* 0x0000001004040981 */ /* 0x000ea8000c1e9900 */
[----:B------:R-:W2:Y:S01]  /*1a60*/  @P0 LDS R11, [R2+0x18] ;  /* 0x00001800020b0984 */ /* 0x000ea20000000800 */
[----:B0-----:R-:W-:-:S04]  /*1a70*/  FFMA R18, R9, R6, R18 ;  /* 0x0000000609127223 */ /* 0x001fc80000000012 */
[----:B--2---:R-:W-:-:S07]  /*1a80*/  @P0 FFMA R18, R11, R4, R18 ;  /* 0x000000040b120223 */ /* 0x004fce0000000012 */
.L_x_260:
[----:B---3--:R-:W0:Y:S01]  /*1a90*/  LDC.64 R4, c[0x0][0x398] ;  /* 0x0000e600ff047b82 */ /* 0x008e220000000a00 */
[----:B------:R-:W2:Y:S02]  /*1aa0*/  LDCU UR11, c[0x0][0x3b0] ;  /* 0x00007600ff0b77ac */ /* 0x000ea40008000800 */
[----:B--2---:R-:W-:Y:S01]  /*1ab0*/  IMAD R7, R3, UR11, R0 ;  /* 0x0000000b03077c24 */ /* 0x004fe2000f8e0200 */
[----:B------:R-:W-:-:S03]  /*1ac0*/  IADD3 R0, PT, PT, R0, UR21, RZ ;  /* 0x0000001500007c10 */ /* 0x000fc6000fffe0ff */
[----:B0-----:R-:W-:Y:S01]  /*1ad0*/  IMAD.WIDE R4, R7, 0x4, R4 ;  /* 0x0000000407047825 */ /* 0x001fe200078e0204 */
[----:B------:R-:W-:-:S04]  /*1ae0*/  ISETP.GE.AND P0, PT, R0, UR11, PT ;  /* 0x0000000b00007c0c */ /* 0x000fc8000bf06270 */
[----:B------:R0:W-:Y:S09]  /*1af0*/  STG.E desc[UR16][R4.64], R18 ;  /* 0x0000001204007986 */ /* 0x0001f2000c101910 */
[----:B------:R-:W-:Y:S05]  /*1b00*/  @!P0 BRA `(.L_x_261) ;  /* 0xfffffff400b08947 */ /* 0x000fea000383ffff */
[----:B------:R-:W-:Y:S05]  /*1b10*/  BSYNC.RECONVERGENT B0 ;  /* 0x0000000000007941 */ /* 0x000fea0003800200 */
.L_x_257:
[----:B------:R-:W-:Y:S05]  /*1b20*/  EXIT ;  /* 0x000000000000794d */ /* 0x000fea0003800000 */
.L_x_251:
[----:B------:R-:W-:Y:S01]  /*1b30*/  IMAD.MOV.U32 R9, RZ, RZ, 0x10 ;  /* 0x00000010ff097424 */ /* 0x000fe200078e00ff */
[----:B-1----:R-:W-:Y:S02]  /*1b40*/  MOV R11, 0x1f ;  /* 0x0000001f000b7802 */ /* 0x002fe40000000f00 */
[----:B------:R-:W-:-:S07]  /*1b50*/  MOV R8, 0xffffffff ;  /* 0xffffffff00087802 */ /* 0x000fce0000000f00 */
[----:B0-2---:R-:W-:Y:S05]  /*1b60*/  WARPSYNC.COLLECTIVE R8, `(.L_x_262) ;  /* 0x0000000008087348 */ /* 0x005fea0003c00000 */
[----:B--2---:R1:W2:Y:S02]  /*1b70*/  SHFL.DOWN P1, R7, R2, R9, R11 ;  /* 0x0800000902077389 */ /* 0x0042a4000002000b */
[----:B012---:R-:W-:Y:S05]  /*1b80*/  ENDCOLLECTIVE ;  /* 0x000000000000791b */ /* 0x007fea0003800000 */
.L_x_262:
[----:B------:R-:W-:Y:S01]  /*1b90*/  MOV R9, 0x8 ;  /* 0x0000000800097802 */ /* 0x000fe20000000f00 */
[----:B------:R-:W-:-:S04]  /*1ba0*/  IMAD.MOV.U32 R3, RZ, RZ, R7 ;  /* 0x000000ffff037224 */ /* 0x000fc800078e0007 */
[----:B------:R-:W-:-:S05]  /*1bb0*/  FADD R3, R3, R2 ;  /* 0x0000000203037221 */ /* 0x000fca0000000000 */
[----:B------:R-:W-:-:S07]  /*1bc0*/  MOV R2, R3 ;  /* 0x0000000300027202 */ /* 0x000fce0000000f00 */
[----:B------:R-:W-:Y:S05]  /*1bd0*/  WARPSYNC.COLLECTIVE R8, `(.L_x_263) ;  /* 0x0000000008087348 */ /* 0x000fea0003c00000 */
[----:B------:R0:W1:Y:S02]  /*1be0*/  SHFL.DOWN P1, R7, R2, R9, R11 ;  /* 0x0800000902077389 */ /* 0x000064000002000b */
[----:B01----:R-:W-:Y:S05]  /*1bf0*/  ENDCOLLECTIVE ;  /* 0x000000000000791b */ /* 0x003fea0003800000 */
.L_x_263:
[----:B------:R-:W-:Y:S01]  /*1c00*/  MOV R9, 0x4 ;  /* 0x0000000400097802 */ /* 0x000fe20000000f00 */
[----:B------:R-:W-:-:S04]  /*1c10*/  IMAD.MOV.U32 R4, RZ, RZ, R7 ;  /* 0x000000ffff047224 */ /* 0x000fc800078e0007 */
[----:B------:R-:W-:-:S05]  /*1c20*/  FADD R4, R3, R4 ;  /* 0x0000000403047221 */ /* 0x000fca0000000000 */
[----:B------:R-:W-:-:S07]  /*1c30*/  MOV R2, R4 ;  /* 0x0000000400027202 */ /* 0x000fce0000000f00 */
[----:B------:R-:W-:Y:S05]  /*1c40*/  WARPSYNC.COLLECTIVE R8, `(.L_x_264) ;  /* 0x0000000008087348 */ /* 0x000fea0003c00000 */
[----:B------:R0:W1:Y:S02]  /*1c50*/  SHFL.DOWN P1, R7, R2, R9, R11 ;  /* 0x0800000902077389 */ /* 0x000064000002000b */
[----:B01----:R-:W-:Y:S05]  /*1c60*/  ENDCOLLECTIVE ;  /* 0x000000000000791b */ /* 0x003fea0003800000 */
.L_x_264:
[----:B------:R-:W-:Y:S01]  /*1c70*/  MOV R9, 0x2 ;  /* 0x0000000200097802 */ /* 0x000fe20000000f00 */
[----:B------:R-:W-:-:S04]  /*1c80*/  IMAD.MOV.U32 R5, RZ, RZ, R7 ;  /* 0x000000ffff057224 */ /* 0x000fc800078e0007 */
[----:B------:R-:W-:-:S05]  /*1c90*/  FADD R5, R4, R5 ;  /* 0x0000000504057221 */ /* 0x000fca0000000000 */
[----:B------:R-:W-:-:S07]  /*1ca0*/  MOV R2, R5 ;  /* 0x0000000500027202 */ /* 0x000fce0000000f00 */
[----:B------:R-:W-:Y:S05]  /*1cb0*/  WARPSYNC.COLLECTIVE R8, `(.L_x_265) ;  /* 0x0000000008087348 */ /* 0x000fea0003c00000 */
[----:B------:R0:W1:Y:S02]  /*1cc0*/  SHFL.DOWN P1, R7, R2, R9, R11 ;  /* 0x0800000902077389 */ /* 0x000064000002000b */
[----:B01----:R-:W-:Y:S05]  /*1cd0*/  ENDCOLLECTIVE ;  /* 0x000000000000791b */ /* 0x003fea0003800000 */
.L_x_265:
[----:B------:R-:W-:Y:S01]  /*1ce0*/  MOV R9, 0x1 ;  /* 0x0000000100097802 */ /* 0x000fe20000000f00 */
[----:B------:R-:W-:-:S04]  /*1cf0*/  IMAD.MOV.U32 R6, RZ, RZ, R7 ;  /* 0x000000ffff067224 */ /* 0x000fc800078e0007 */
[----:B------:R-:W-:-:S05]  /*1d00*/  FADD R6, R5, R6 ;  /* 0x0000000605067221 */ /* 0x000fca0000000000 */
[----:B------:R-:W-:-:S07]  /*1d10*/  MOV R2, R6 ;  /* 0x0000000600027202 */ /* 0x000fce0000000f00 */
[----:B------:R-:W-:Y:S05]  /*1d20*/  WARPSYNC.COLLECTIVE R8, `(.L_x_266) ;  /* 0x0000000008087348 */ /* 0x000fea0003c00000 */
[----:B------:R0:W1:Y:S02]  /*1d30*/  SHFL.DOWN P1, R7, R2, R9, R11 ;  /* 0x0800000902077389 */ /* 0x000064000002000b */
[----:B01----:R-:W-:Y:S05]  /*1d40*/  ENDCOLLECTIVE ;  /* 0x000000000000791b */ /* 0x003fea0003800000 */
.L_x_266:
[----:B------:R-:W-:Y:S05]  /*1d50*/  BRA `(.L_x_267) ;  /* 0xfffffff000207947 */ /* 0x000fea000383ffff */
        .weak           $__internal_3_$__cuda_sm3x_div_rn_noftz_f32_slowpath
        .type           $__internal_3_$__cuda_sm3x_div_rn_noftz_f32_slowpath,@function
        .size           $__internal_3_$__cuda_sm3x_div_rn_noftz_f32_slowpath,(.L_x_287 - $__internal_3_$__cuda_sm3x_div_rn_noftz_f32_slowpath)
$__internal_3_$__cuda_sm3x_div_rn_noftz_f32_slowpath:
[--C-:B------:R-:W-:Y:S01]  /*1d60*/  SHF.R.U32.HI R8, RZ, 0x17, R3.reuse ;  /* 0x00000017ff087819 */ /* 0x100fe20000011603 */
[----:B------:R-:W-:Y:S01]  /*1d70*/  BSSY.RECONVERGENT B2, `(.L_x_268) ;  /* 0x0000064000027945 */ /* 0x000fe20003800200 */
[----:B------:R-:W-:Y:S01]  /*1d80*/  SHF.R.U32.HI R7, RZ, 0x17, R2 ;  /* 0x00000017ff077819 */ /* 0x000fe20000011602 */
[----:B------:R-:W-:Y:S01]  /*1d90*/  IMAD.MOV.U32 R10, RZ, RZ, R3 ;  /* 0x000000ffff0a7224 */ /* 0x000fe200078e0003 */
[----:B------:R-:W-:Y:S02]  /*1da0*/  LOP3.LUT R8, R8, 0xff, RZ, 0xc0, !PT ;  /* 0x000000ff08087812 */ /* 0x000fe400078ec0ff */
[----:B------:R-:W-:Y:S02]  /*1db0*/  LOP3.LUT R16, R7, 0xff, RZ, 0xc0, !PT ;  /* 0x000000ff07107812 */ /* 0x000fe400078ec0ff */
[----:B------:R-:W-:Y:S01]  /*1dc0*/  MOV R9, R2 ;  /* 0x0000000200097202 */ /* 0x000fe20000000f00 */
[----:B------:R-:W-:Y:S01]  /*1dd0*/  VIADD R11, R8, 0xffffffff ;  /* 0xffffffff080b7836 */ /* 0x000fe20000000000 */
[----:B------:R-:W-:-:S04]  /*1de0*/  IADD3 R14, PT, PT, R16, -0x1, RZ ;  /* 0xffffffff100e7810 */ /* 0x000fc80007ffe0ff */
[----:B------:R-:W-:-:S04]  /*1df0*/  ISETP.GT.U32.AND P0, PT, R11, 0xfd, PT ;  /* 0x000000fd0b00780c */ /* 0x000fc80003f04070 */
        /* <DEDUP_REMOVED lines=26> */
.L_x_269:
[----:B------:R-:W-:Y:S01]  /*1fa0*/  LEA R11, R8, 0xc0800000, 0x17 ;  /* 0xc0800000080b7811 */ /* 0x000fe200078eb8ff */
[----:B------:R-:W-:Y:S03]  /*1fb0*/  BSSY.RECONVERGENT B3, `(.L_x_274) ;  /* 0x0000036000037945 */ /* 0x000fe60003800200 */
[----:B------:R-:W-:Y:S01]  /*1fc0*/  IADD3 R11, PT, PT, -R11, R10, RZ ;  /* 0x0000000a0b0b7210 */ /* 0x000fe20007ffe1ff */
[----:B------:R-:W-:-:S03]  /*1fd0*/  VIADD R10, R16, 0xffffff81 ;  /* 0xffffff81100a7836 */ /* 0x000fc60000000000 */
[----:B------:R-:W0:Y:S01]  /*1fe0*/  MUFU.RCP R14, R11 ;  /* 0x0000000b000e7308 */ /* 0x000e220000001000 */
[----:B------:R-:W-:Y:S01]  /*1ff0*/  FADD.FTZ R15, -R11, -RZ ;  /* 0x800000ff0b0f7221 */ /* 0x000fe20000010100 */
[C---:B------:R-:W-:Y:S01]  /*2000*/  IMAD R2, R10.reuse, -0x800000, R9 ;  /* 0xff8000000a027824 */ /* 0x040fe200078e0209 */
[----:B------:R-:W-:-:S04]  /*2010*/  IADD3 R10, PT, PT, R10, 0x7f, -R8 ;  /* 0x0000007f0a0a7810 */ /* 0x000fc80007ffe808 */
[----:B------:R-:W-:Y:S01]  /*2020*/  IADD3 R7, PT, PT, R10, R7, RZ ;  /* 0x000000070a077210 */ /* 0x000fe20007ffe0ff */
        /* <DEDUP_REMOVED lines=9> */
[----:B------:R-:W-:-:S05]  /*20c0*/  IADD3 R11, PT, PT, R8, R7, RZ ;  /* 0x00000007080b7210 */ /* 0x000fca0007ffe0ff */
[----:B------:R-:W-:-:S05]  /*20d0*/  VIADD R8, R11, 0xffffffff ;  /* 0xffffffff0b087836 */ /* 0x000fca0000000000 */
        /* <DEDUP_REMOVED lines=15> */
[----:B------:R-:W-:Y:S02]  /*21d0*/  ISETP.NE.AND P1, PT, R11, RZ, PT ;  /* 0x000000ff0b00720c */ /* 0x000fe40003f25270 */
[----:B------:R-:W-:Y:S02]  /*21e0*/  LOP3.LUT R9, R9, 0x800000, RZ, 0xfc, !PT ;  /* 0x0080000009097812 */ /* 0x000fe400078efcff */
[----:B------:R-:W-:-:S02]  /*21f0*/  IADD3 R11, PT, PT, -R11, RZ, RZ ;  /* 0x000000ff0b0b7210 */ /* 0x000fc40007ffe1ff */
[----:B------:R-:W-:Y:S02]  /*2200*/  SHF.L.U32 R10, R9, R10, RZ ;  /* 0x0000000a090a7219 */ /* 0x000fe400000006ff */
[----:B------:R-:W-:Y:S02]  /*2210*/  FSETP.NEU.FTZ.AND P0, PT, R7, R8, PT ;  /* 0x000000080700720b */ /* 0x000fe40003f1d000 */
[----:B------:R-:W-:Y:S02]  /*2220*/  SEL R8, R11, RZ, P3 ;  /* 0x000000ff0b087207 */ /* 0x000fe40001800000 */
[----:B------:R-:W-:Y:S02]  /*2230*/  ISETP.NE.AND P1, PT, R10, RZ, P1 ;  /* 0x000000ff0a00720c */ /* 0x000fe40000f25270 */
[----:B------:R-:W-:Y:S02]  /*2240*/  SHF.R.U32.HI R8, RZ, R8, R9 ;  /* 0x00000008ff087219 */ /* 0x000fe40000011609 */
[----:B------:R-:W-:-:S02]  /*2250*/  PLOP3.LUT P0, PT, P0, P1, PT, 0xf8, 0x8f ;  /* 0x00000000008f781c */ /* 0x000fc40000703f70 */
[----:B------:R-:W-:Y:S02]  /*2260*/  SHF.R.U32.HI R10, RZ, 0x1, R8 ;  /* 0x00000001ff0a7819 */ /* 0x000fe40000011608 */
[----:B------:R-:W-:-:S04]  /*2270*/  SEL R7, RZ, 0x1, !P0 ;  /* 0x00000001ff077807 */ /* 0x000fc80004000000 */
[----:B------:R-:W-:-:S04]  /*2280*/  LOP3.LUT R7, R7, 0x1, R10, 0xf8, !PT ;  /* 0x0000000107077812 */ /* 0x000fc800078ef80a */
[----:B------:R-:W-:-:S05]  /*2290*/  LOP3.LUT R7, R7, R8, RZ, 0xc0, !PT ;  /* 0x0000000807077212 */ /* 0x000fca00078ec0ff */
[----:B------:R-:W-:-:S05]  /*22a0*/  IMAD.IADD R7, R10, 0x1, R7 ;  /* 0x000000010a077824 */ /* 0x000fca00078e0207 */
[----:B------:R-:W-:Y:S01]  /*22b0*/  LOP3.LUT R2, R7, R2, RZ, 0xfc, !PT ;  /* 0x0000000207027212 */ /* 0x000fe200078efcff */
[----:B------:R-:W-:Y:S06]  /*22c0*/  BRA `(.L_x_277) ;  /* 0x0000000000107947 */ /* 0x000fec0003800000 */
.L_x_276:
[----:B------:R-:W-:-:S04]  /*22d0*/  LOP3.LUT R2, R2, 0x80000000, RZ, 0xc0, !PT ;  /* 0x8000000002027812 */ /* 0x000fc800078ec0ff */
[----:B------:R-:W-:Y:S01]  /*22e0*/  LOP3.LUT R2, R2, 0x7f800000, RZ, 0xfc, !PT ;  /* 0x7f80000002027812 */ /* 0x000fe200078efcff */
[----:B------:R-:W-:Y:S06]  /*22f0*/  BRA `(.L_x_277) ;  /* 0x0000000000047947 */ /* 0x000fec0003800000 */
.L_x_275:
[----:B------:R-:W-:-:S07]  /*2300*/  LEA R2, R7, R2, 0x17 ;  /* 0x0000000207027211 */ /* 0x000fce00078eb8ff */
.L_x_277:
[----:B------:R-:W-:Y:S05]  /*2310*/  BSYNC.RECONVERGENT B3 ;  /* 0x0000000000037941 */ /* 0x000fea0003800200 */
.L_x_274:
[----:B------:R-:W-:Y:S05]  /*2320*/  BRA `(.L_x_278) ;  /* 0x0000000000207947 */ /* 0x000fea0003800000 */
.L_x_273:
[----:B------:R-:W-:-:S04]  /*2330*/  LOP3.LUT R2, R10, 0x80000000, R9, 0x48, !PT ;  /* 0x800000000a027812 */ /* 0x000fc800078e4809 */
[----:B------:R-:W-:Y:S01]  /*2340*/  LOP3.LUT R2, R2, 0x7f800000, RZ, 0xfc, !PT ;  /* 0x7f80000002027812 */ /* 0x000fe200078efcff */
[----:B------:R-:W-:Y:S06]  /*2350*/  BRA `(.L_x_278) ;  /* 0x0000000000147947 */ /* 0x000fec0003800000 */
.L_x_272:
[----:B------:R-:W-:Y:S01]  /*2360*/  LOP3.LUT R2, R10, 0x80000000, R9, 0x48, !PT ;  /* 0x800000000a027812 */ /* 0x000fe200078e4809 */
[----:B------:R-:W-:Y:S06]  /*2370*/  BRA `(.L_x_278) ;  /* 0x00000000000c7947 */ /* 0x000fec0003800000 */
.L_x_271:
[----:B------:R-:W0:Y:S01]  /*2380*/  MUFU.RSQ R2, -QNAN ;  /* 0xffc0000000027908 */ /* 0x000e220000001400 */
[----:B------:R-:W-:Y:S05]  /*2390*/  BRA `(.L_x_278) ;  /* 0x0000000000047947 */ /* 0x000fea0003800000 */
.L_x_270:
[----:B------:R-:W-:-:S07]  /*23a0*/  FADD.FTZ R2, R2, R3 ;  /* 0x0000000302027221 */ /* 0x000fce0000010000 */
.L_x_278:
[----:B------:R-:W-:Y:S05]  /*23b0*/  BSYNC.RECONVERGENT B2 ;  /* 0x0000000000027941 */ /* 0x000fea0003800200 */
.L_x_268:
[----:B------:R-:W-:-:S04]  /*23c0*/  HFMA2 R7, -RZ, RZ, 0, 0 ;  /* 0x00000000ff077431 */ /* 0x000fc800000001ff */
[----:B0-----:R-:W-:Y:S05]  /*23d0*/  RET.REL.NODEC R6 `(_Z46scaled_dot_product_attention_shared_mem_kernelIfEvPKT_S2_S2_PS0_fiiii) ;  /* 0xffffffdc06087950 */ /* 0x001fea0003c3ffff */
.L_x_279:
        /* <DEDUP_REMOVED lines=10> */
.L_x_287:


//--------------------- .text._Z26coalesced_matrix_transposeI6__halfEvPT_PKS1_ii --------------------------
	.section	.text._Z26coalesced_matrix_transposeI6__halfEvPT_PKS1_ii,"ax",@progbits
	.align	128
        .global         _Z26coalesced_matrix_transposeI6__halfEvPT_PKS1_ii
        .type           _Z26coalesced_matrix_transposeI6__halfEvPT_PKS1_ii,@function
        .size           _Z26coalesced_matrix_transposeI6__halfEvPT_PKS1_ii,(.L_x_292 - _Z26coalesced_matrix_transposeI6__halfEvPT_PKS1_ii)
        .other          _Z26coalesced_matrix_transposeI6__halfEvPT_PKS1_ii,@"STO_CUDA_ENTRY STV_DEFAULT"
_Z26coalesced_matrix_transposeI6__halfEvPT_PKS1_ii:
.text._Z26coalesced_matrix_transposeI6__halfEvPT_PKS1_ii:
[----:B------:R-:W-:Y:S01]  /*0000*/  LDC R1, c[0x0][0x37c] ;  /* 0x0000df00ff017b82 */ /* 0x000fe20000000800 */
[----:B------:R-:W0:Y:S01]  /*0010*/  S2R R0, SR_TID.Y ;  /* 0x0000000000007919 */ /* 0x000e220000002200 */
[----:B------:R-:W1:Y:S01]  /*0020*/  LDCU.64 UR8, c[0x0][0x390] ;  /* 0x00007200ff0877ac */ /* 0x000e620008000a00 */
[----:B------:R-:W0:Y:S01]  /*0030*/  S2R R11, SR_CTAID.Y ;  /* 0x00000000000b7919 */ /* 0x000e220000002600 */
[----:B------:R-:W2:Y:S01]  /*0040*/  LDCU.64 UR6, c[0x0][0x358] ;  /* 0x00006b00ff0677ac */ /* 0x000ea20008000a00 */
[----:B------:R-:W3:Y:S01]  /*0050*/  S2R R9, SR_CTAID.X ;  /* 0x0000000000097919 */ /* 0x000ee20000002500 */
[----:B------:R-:W3:Y:S01]  /*0060*/  S2R R8, SR_TID.X ;  /* 0x0000000000087919 */ /* 0x000ee20000002100 */
[----:B0-----:R-:W-:-:S04]  /*0070*/  LEA R15, R11, R0, 0x5 ;  /* 0x000000000b0f7211 */ /* 0x001fc800078e28ff */
[C---:B------:R-:W-:Y:S01]  /*0080*/  IADD3 R19, PT, PT, R15.reuse, 0x10, RZ ;  /* 0x000000100f137810 */ /* 0x040fe20007ffe0ff */
[C---:B------:R-:W-:Y:S01]  /*0090*/  VIADD R17, R15.reuse, 0x8 ;  /* 0x000000080f117836 */ /* 0x040fe20000000000 */
[C---:B-1----:R-:W-:Y:S01]  /*00a0*/  ISETP.GE.AND P0, PT, R15.reuse, UR8, PT ;  /* 0x000000080f007c0c */ /* 0x042fe2000bf06270 */
[----:B------:R-:W-:Y:S01]  /*00b0*/  VIADD R21, R15, 0x18 ;  /* 0x000000180f157836 */ /* 0x000fe20000000000 */
[----:B---3--:R-:W-:Y:S02]  /*00c0*/  LEA R14, R9, R8, 0x5 ;  /* 0x00000008090e7211 */ /* 0x008fe400078e28ff */
[----:B------:R-:W-:Y:S02]  /*00d0*/  ISETP.GE.AND P1, PT, R17, UR8, PT ;  /* 0x0000000811007c0c */ /* 0x000fe4000bf26270 */
[----:B------:R-:W-:Y:S02]  /*00e0*/  ISETP.GE.AND P2, PT, R19, UR8, PT ;  /* 0x0000000813007c0c */ /* 0x000fe4000bf46270 */
[----:B------:R-:W-:-:S02]  /*00f0*/  ISETP.GE.AND P4, PT, R21, UR8, PT ;  /* 0x0000000815007c0c */ /* 0x000fc4000bf86270 */
[C---:B------:R-:W-:Y:S02]  /*0100*/  ISETP.GE.OR P0, PT, R14.reuse, UR9, P0 ;  /* 0x000000090e007c0c */ /* 0x040fe40008706670 */
[C---:B------:R-:W-:Y:S02]  /*0110*/  ISETP.GE.OR P1, PT, R14.reuse, UR9, P1 ;  /* 0x000000090e007c0c */ /* 0x040fe40008f26670 */
[C---:B------:R-:W-:Y:S02]  /*0120*/  ISETP.GE.OR P2, PT, R14.reuse, UR9, P2 ;  /* 0x000000090e007c0c */ /* 0x040fe40009746670 */
[----:B------:R-:W-:-:S07]  /*0130*/  ISETP.GE.OR P4, PT, R14, UR9, P4 ;  /* 0x000000090e007c0c */ /* 0x000fce000a786670 */
[----:B------:R-:W0:Y:S01]  /*0140*/  @!P0 LDC.64 R12, c[0x0][0x388] ;  /* 0x0000e200ff0c8b82 */ /* 0x000e220000000a00 */
[----:B------:R-:W-:-:S07]  /*0150*/  @!P0 IMAD R15, R15, UR9, R14 ;  /* 0x000000090f0f8c24 */ /* 0x000fce000f8e020e */
[----:B------:R-:W1:Y:S08]  /*0160*/  @!P1 LDC.64 R6, c[0x0][0x388] ;  /* 0x0000e200ff069b82 */ /* 0x000e700000000a00 */
[----:B------:R-:W3:Y:S08]  /*0170*/  @!P2 LDC.64 R4, c[0x0][0x388] ;  /* 0x0000e200ff04ab82 */ /* 0x000ef00000000a00 */
[----:B------:R-:W4:Y:S01]  /*0180*/  @!P4 LDC.64 R2, c[0x0][0x388] ;  /* 0x0000e200ff02cb82 */ /* 0x000f220000000a00 */
[----:B------:R-:W-:-:S02]  /*0190*/  @!P1 IMAD R17, R17, UR9, R14 ;  /* 0x0000000911119c24 */ /* 0x000fc4000f8e020e */
[--C-:B------:R-:W-:Y:S02]  /*01a0*/  @!P2 IMAD R19, R19, UR9, R14.reuse ;  /* 0x000000091313ac24 */ /* 0x100fe4000f8e020e */
[----:B------:R-:W-:Y:S02]  /*01b0*/  @!P4 IMAD R21, R21, UR9, R14 ;  /* 0x000000091515cc24 */ /* 0x000fe4000f8e020e */
[----:B0-----:R-:W-:-:S04]  /*01c0*/  @!P0 IMAD.WIDE R12, R15, 0x2, R12 ;  /* 0x000000020f0c8825 */ /* 0x001fc800078e020c */
[----:B-1----:R-:W-:Y:S01]  /*01d0*/  @!P1 IMAD.WIDE R6, R17, 0x2, R6 ;  /* 0x0000000211069825 */ /* 0x002fe200078e0206 */
[----:B--2---:R0:W2:Y:S03]  /*01e0*/  @!P0 LDG.E.U16.CONSTANT R10, desc[UR6][R12.64] ;  /* 0x000000060c0a8981 */ /* 0x0040a6000c1e9500 */
[----:B---3--:R-:W-:Y:S01]  /*01f0*/  @!P2 IMAD.WIDE R4, R19, 0x2, R4 ;  /* 0x000000021304a825 */ /* 0x008fe200078e0204 */
[----:B------:R1:W3:Y:S04]  /*0200*/  @!P1 LDG.E.U16.CONSTANT R14, desc[UR6][R6.64] ;  /* 0x00000006060e9981 */ /* 0x0002e8000c1e9500 */
[----:B------:R5:W3:Y:S01]  /*0210*/  @!P2 LDG.E.U16.CONSTANT R16, desc[UR6][R4.64] ;  /* 0x000000060410a981 */ /* 0x000ae2000c1e9500 */
[----:B----4-:R-:W-:-:S05]  /*0220*/  @!P4 IMAD.WIDE R2, R21, 0x2, R2 ;  /* 0x000000021502c825 */ /* 0x010fca00078e0202 */
[----:B------:R-:W4:Y:S01]  /*0230*/  @!P4 LDG.E.U16.CONSTANT R18, desc[UR6][R2.64] ;  /* 0x000000060212c981 */ /* 0x000f22000c1e9500 */
[----:B------:R-:W1:Y:S01]  /*0240*/  S2UR UR5, SR_CgaCtaId ;  /* 0x00000000000579c3 */ /* 0x000e620000008800 */
[----:B------:R-:W-:Y:S01]  /*0250*/  UMOV UR4, 0x400 ;  /* 0x0000040000047882 */ /* 0x000fe20000000000 */
[----:B0-----:R-:W-:Y:S01]  /*0260*/  IMAD R12, R9, 0x20, R0 ;  /* 0x00000020090c7824 */ /* 0x001fe200078e0200 */
[----:B------:R-:W-:Y:S01]  /*0270*/  LEA R11, R11, R8, 0x5 ;  /* 0x000000080b0b7211 */ /* 0x000fe200078e28ff */
[----:B-1----:R-:W-:-:S06]  /*0280*/  ULEA UR4, UR5, UR4, 0x18 ;  /* 0x0000000405047291 */ /* 0x002fcc000f8ec0ff */
[----:B------:R-:W-:-:S05]  /*0290*/  LEA R13, R8, UR4, 0x1 ;  /* 0x00000004080d7c11 */ /* 0x000fca000f8e08ff */
[--C-:B------:R-:W-:Y:S01]  /*02a0*/  IMAD R9, R0, 0x42, R13.reuse ;  /* 0x0000004200097824 */ /* 0x100fe200078e020d */
[----:B------:R-:W-:Y:S02]  /*02b0*/  ISETP.GE.AND P3, PT, R11, UR8, PT ;  /* 0x000000080b007c0c */ /* 0x000fe4000bf66270 */
[C---:B------:R-:W-:Y:S02]  /*02c0*/  IADD3 R20, PT, PT, R12.reuse, 0x8, RZ ;  /* 0x000000080c147810 */ /* 0x040fe40007ffe0ff */
[C---:B------:R-:W-:Y:S02]  /*02d0*/  IADD3 R22, PT, PT, R12.reuse, 0x10, RZ ;  /* 0x000000100c167810 */ /* 0x040fe40007ffe0ff */
[----:B------:R-:W-:Y:S02]  /*02e0*/  ISETP.GE.OR P6, PT, R12, UR9, P3 ;  /* 0x000000090c007c0c */ /* 0x000fe40009fc6670 */
[----:B------:R-:W-:Y:S01]  /*02f0*/  ISETP.GE.OR P5, PT, R20, UR9, P3 ;  /* 0x0000000914007c0c */ /* 0x000fe20009fa6670 */
[----:B------:R-:W-:-:S05]  /*0300*/  IMAD R13, R8, 0x40, R13 ;  /* 0x00000040080d7824 */ /* 0x000fca00078e020d */
[----:B------:R-:W-:-:S05]  /*0310*/  LEA R13, R0, R13, 0x1 ;  /* 0x0000000d000d7211 */ /* 0x000fca00078e08ff */
[----:B------:R-:W0:Y:S08]  /*0320*/  @!P6 LDC.64 R6, c[0x0][0x380] ;  /* 0x0000e000ff06eb82 */ /* 0x000e300000000a00 */
[----:B-----5:R-:W1:Y:S01]  /*0330*/  @!P5 LDC.64 R4, c[0x0][0x380] ;  /* 0x0000e000ff04db82 */ /* 0x020e620000000a00 */
[C---:B------:R-:W-:Y:S01]  /*0340*/  IADD3 R0, PT, PT, R12.reuse, 0x18, RZ ;  /* 0x000000180c007810 */ /* 0x040fe20007ffe0ff */
[----:B------:R-:W-:-:S02]  /*0350*/  @!P6 IMAD R15, R12, UR8, R11 ;  /* 0x000000080c0fec24 */ /* 0x000fc4000f8e020b */
[----:B------:R-:W-:Y:S02]  /*0360*/  @!P5 IMAD R19, R20, UR8, R11 ;  /* 0x000000081413dc24 */ /* 0x000fe4000f8e020b */
[----:B0-----:R-:W-:-:S04]  /*0370*/  @!P6 IMAD.WIDE R6, R15, 0x2, R6 ;  /* 0x000000020f06e825 */ /* 0x001fc800078e0206 */
[----:B-1----:R-:W-:Y:S01]  /*0380*/  @!P5 IMAD.WIDE R4, R19, 0x2, R4 ;  /* 0x000000021304d825 */ /* 0x002fe200078e0204 */
[----:B--2---:R-:W-:Y:S04]  /*0390*/  @!P0 STS.U16 [R9], R10 ;  /* 0x0000000a09008388 */ /* 0x004fe80000000400 */
[----:B---3--:R-:W-:Y:S04]  /*03a0*/  @!P1 STS.U16 [R9+0x210], R14 ;  /* 0x0002100e09009388 */ /* 0x008fe80000000400 */
[----:B------:R-:W-:Y:S04]  /*03b0*/  @!P2 STS.U16 [R9+0x420], R16 ;  /* 0x000420100900a388 */ /* 0x000fe80000000400 */
[----:B----4-:R0:W-:Y:S01]  /*03c0*/  @!P4 STS.U16 [R9+0x630], R18 ;  /* 0x000630120900c388 */ /* 0x0101e20000000400 */
[----:B------:R-:W-:Y:S01]  /*03d0*/  BAR.SYNC.DEFER_BLOCKING 0x0 ;  /* 0x0000000000007b1d */ /* 0x000fe20000010000 */
[----:B------:R-:W-:-:S13]  /*03e0*/  ISETP.GE.OR P0, PT, R22, UR9, P3 ;  /* 0x0000000916007c0c */ /* 0x000fda0009f06670 */
[----:B------:R-:W1:Y:S01]  /*03f0*/  @!P0 LDC.64 R2, c[0x0][0x380] ;  /* 0x0000e000ff028b82 */ /* 0x000e620000000a00 */
[----:B------:R-:W2:Y:S04]  /*0400*/  @!P6 LDS.U16 R17, [R13] ;  /* 0x000000000d11e984 */ /* 0x000ea80000000400 */
[----:B------:R-:W3:Y:S04]  /*0410*/  @!P5 LDS.U16 R21, [R13+0x10] ;  /* 0x000010000d15d984 */ /* 0x000ee80000000400 */
[----:B------:R-:W4:Y:S01]  /*0420*/  @!P0 LDS.U16 R23, [R13+0x20] ;  /* 0x000020000d178984 */ /* 0x000f220000000400 */
[----:B------:R-:W-:Y:S01]  /*0430*/  ISETP.GE.OR P3, PT, R0, UR9, P3 ;  /* 0x0000000900007c0c */ /* 0x000fe20009f66670 */
[----:B0-----:R-:W-:-:S04]  /*0440*/  @!P0 IMAD R9, R22, UR8, R11 ;  /* 0x0000000816098c24 */ /* 0x001fc8000f8e020b */
[----:B-1----:R-:W-:Y:S01]  /*0450*/  @!P0 IMAD.WIDE R2, R9, 0x2, R2 ;  /* 0x0000000209028825 */ /* 0x002fe200078e0202 */
[----:B--2---:R0:W-:Y:S04]  /*0460*/  @!P6 STG.E.U16 desc[UR6][R6.64], R17 ;  /* 0x000000110600e986 */ /* 0x0041e8000c101506 */
[----:B---3--:R0:W-:Y:S04]  /*0470*/  @!P5 STG.E.U16 desc[UR6][R4.64], R21 ;  /* 0x000000150400d986 */ /* 0x0081e8000c101506 */
[----:B----4-:R0:W-:Y:S01]  /*0480*/  @!P0 STG.E.U16 desc[UR6][R2.64], R23 ;  /* 0x0000001702008986 */ /* 0x0101e2000c101506 */
[----:B------:R-:W-:Y:S05]  /*0490*/  @P3 EXIT ;  /* 0x000000000000394d */ /* 0x000fea0003800000 */
[----:B------:R-:W1:Y:S01]  /*04a0*/  LDS.U16 R13, [R13+0x30] ;  /* 0x000030000d0d7984 */ /* 0x000e620000000400 */
[----:B0-----:R-:W0:Y:S01]  /*04b0*/  LDC.64 R2, c[0x0][0x380] ;  /* 0x0000e000ff027b82 */ /* 0x001e220000000a00 */
[----:B------:R-:W-:-:S04]  /*04c0*/  IMAD R11, R0, UR8, R11 ;  /* 0x00000008000b7c24 */ /* 0x000fc8000f8e020b */
[----:B0-----:R-:W-:-:S05]  /*04d0*/  IMAD.WIDE R2, R11, 0x2, R2 ;  /* 0x000000020b027825 */ /* 0x001fca00078e0202 */
[----:B-1----:R-:W-:Y:S01]  /*04e0*/  STG.E.U16 desc[UR6][R2.64], R13 ;  /* 0x0000000d02007986 */ /* 0x002fe2000c101506 */
[----:B------:R-:W-:Y:S05]  /*04f0*/  EXIT ;  /* 0x000000000000794d */ /* 0x000fea0003800000 */
.L_x_280:
        /* <DEDUP_REMOVED lines=16> */
.L_x_292:


//--------------------- .text._Z26coalesced_matrix_transposeIfEvPT_PKS0_ii --------------------------
	.section	.text._Z26coalesced_matrix_transposeIfEvPT_PKS0_ii,"ax",@progbits
	.align	128
        .global         _Z26coalesced_matrix_transposeIfEvPT_PKS0_ii
        .type           _Z26coalesced_matrix_transposeIfEvPT_PKS0_ii,@function
        .size           _Z26coalesced_matrix_transposeIfEvPT_PKS0_ii,(.L_x_293 - _Z26coalesced_matrix_transposeIfEvPT_PKS0_ii)
        .other          _Z26coalesced_matrix_transposeIfEvPT_PKS0_ii,@"STO_CUDA_ENTRY STV_DEFAULT"
_Z26coalesced_matrix_transposeIfEvPT_PKS0_ii:
.text._Z26coalesced_matrix_transposeIfEvPT_PKS0_ii:
        /* <DEDUP_REMOVED lines=30> */
[----:B--2---:R0:W2:Y:S03]  /*01e0*/  @!P0 LDG.E.CONSTANT R10, desc[UR6][R12.64] ;  /* 0x000000060c0a8981 */ /* 0x0040a6000c1e9900 */
[----:B---3--:R-:W-:Y:S01]  /*01f0*/  @!P2 IMAD.WIDE R4, R19, 0x4, R4 ;  /* 0x000000041304a825 */ /* 0x008fe200078e0204 */
[----:B------:R1:W3:Y:S04]  /*0200*/  @!P1 LDG.E.CONSTANT R14, desc[UR6][R6.64] ;  /* 0x00000006060e9981 */ /* 0x0002e8000c1e9900 */
[----:B------:R5:W3:Y:S01]  /*0210*/  @!P2 LDG.E.CONSTANT R16, desc[UR6][R4.64] ;  /* 0x000000060410a981 */ /* 0x000ae2000c1e9900 */
[----:B----4-:R-:W-:-:S05]  /*0220*/  @!P4 IMAD.WIDE R2, R21, 0x4, R2 ;  /* 0x000000041502c825 */ /* 0x010fca00078e0202 */
[----:B------:R-:W4:Y:S01]  /*0230*/  @!P4 LDG.E.CONSTANT R18, desc[UR6][R2.64] ;  /* 0x000000060212c981 */ /* 0x000f22000c1e9900 */
        /* <DEDUP_REMOVED lines=21> */
[----:B--2---:R-:W-:Y:S04]  /*0390*/  @!P0 STS [R9], R10 ;  /* 0x0000000a09008388 */ /* 0x004fe80000000800 */
[----:B---3--:R-:W-:Y:S04]  /*03a0*/  @!P1 STS [R9+0x420], R14 ;  /* 0x0004200e09009388 */ /* 0x008fe80000000800 */
[----:B------:R-:W-:Y:S04]  /*03b0*/  @!P2 STS [R9+0x840], R16 ;  /* 0x000840100900a388 */ /* 0x000fe80000000800 */
[----:B----4-:R0:W-:Y:S01]  /*03c0*/  @!P4 STS [R9+0xc60], R18 ;  /* 0x000c60120900c388 */ /* 0x0101e20000000800 */
[----:B------:R-:W-:Y:S01]  /*03d0*/  BAR.SYNC.DEFER_BLOCKING 0x0 ;  /* 0x0000000000007b1d */ /* 0x000fe20000010000 */
[----:B------:R-:W-:-:S13]  /*03e0*/  ISETP.GE.OR P0, PT, R22, UR9, P3 ;  /* 0x0000000916007c0c */ /* 0x000fda0009f06670 */
[----:B------:R-:W1:Y:S01]  /*03f0*/  @!P0 LDC.64 R2, c[0x0][0x380] ;  /* 0x0000e000ff028b82 */ /* 0x000e620000000a00 */
[----:B------:R-:W2:Y:S04]  /*0400*/  @!P6 LDS R15, [R13] ;  /* 0x000000000d0fe984 */ /* 0x000ea80000000800 */
[----:B------:R-:W3:Y:S04]  /*0410*/  @!P5 LDS R19, [R13+0x20] ;  /* 0x000020000d13d984 */ /* 0x000ee80000000800 */
[----:B------:R-:W4:Y:S01]  /*0420*/  @!P0 LDS R23, [R13+0x40] ;  /* 0x000040000d178984 */ /* 0x000f220000000800 */
[----:B------:R-:W-:Y:S01]  /*0430*/  ISETP.GE.OR P3, PT, R0, UR9, P3 ;  /* 0x0000000900007c0c */ /* 0x000fe20009f66670 */
[----:B0-----:R-:W-:-:S04]  /*0440*/  @!P0 IMAD R9, R22, UR8, R11 ;  /* 0x0000000816098c24 */ /* 0x001fc8000f8e020b */
[----:B-1----:R-:W-:Y:S01]  /*0450*/  @!P0 IMAD.WIDE R2, R9, 0x4, R2 ;  /* 0x0000000409028825 */ /* 0x002fe200078e0202 */
[----:B--2---:R0:W-:Y:S04]  /*0460*/  @!P6 STG.E desc[UR6][R6.64], R15 ;  /* 0x0000000f0600e986 */ /* 0x0041e8000c101906 */
[----:B---3--:R0:W-:Y:S04]  /*0470*/  @!P5 STG.E desc[UR6][R4.64], R19 ;  /* 0x000000130400d986 */ /* 0x0081e8000c101906 */
[----:B----4-:R0:W-:Y:S01]  /*0480*/  @!P0 STG.E desc[UR6][R2.64], R23 ;  /* 0x0000001702008986 */ /* 0x0101e2000c101906 */
[----:B------:R-:W-:Y:S05]  /*0490*/  @P3 EXIT ;  /* 0x000000000000394d */ /* 0x000fea0003800000 */
[----:B------:R-:W1:Y:S01]  /*04a0*/  LDS R13, [R13+0x60] ;  /* 0x000060000d0d7984 */ /* 0x000e620000000800 */
[----:B0-----:R-:W0:Y:S01]  /*04b0*/  LDC.64 R2, c[0x0][0x380] ;  /* 0x0000e000ff027b82 */ /* 0x001e220000000a00 */
[----:B------:R-:W-:-:S04]  /*04c0*/  IMAD R11, R0, UR8, R11 ;  /* 0x00000008000b7c24 */ /* 0x000fc8000f8e020b */
[----:B0-----:R-:W-:-:S05]  /*04d0*/  IMAD.WIDE R2, R11, 0x4, R2 ;  /* 0x000000040b027825 */ /* 0x001fca00078e0202 */
[----:B-1----:R-:W-:Y:S01]  /*04e0*/  STG.E desc[UR6][R2.64], R13 ;  /* 0x0000000d02007986 */ /* 0x002fe2000c101906 */
[----:B------:R-:W-:Y:S05]  /*04f0*/  EXIT ;  /* 0x000000000000794d */ /* 0x000fea0003800000 */
.L_x_281:
        /* <DEDUP_REMOVED lines=16> */
.L_x_293:


//--------------------- .text._Z21coalesced_memory_copyI6__halfEvPT_PKS1_m --------------------------
	.section	.text._Z21coalesced_memory_copyI6__halfEvPT_PKS1_m,"ax",@progbits
	.align	128
        .global         _Z21coalesced_memory_copyI6__halfEvPT_PKS1_m
        .type           _Z21coalesced_memory_copyI6__halfEvPT_PKS1_m,@function
        .size           _Z21coalesced_memory_copyI6__halfEvPT_PKS1_m,(.L_x_294 - _Z21coalesced_memory_copyI6__halfEvPT_PKS1_m)
        .other          _Z21coalesced_memory_copyI6__halfEvPT_PKS1_m,@"STO_CUDA_ENTRY STV_DEFAULT"
_Z21coalesced_memory_copyI6__halfEvPT_PKS1_m:
.text._Z21coalesced_memory_copyI6__halfEvPT_PKS1_m:
[----:B------:R-:W-:Y:S01]  /*0000*/  LDC R1, c[0x0][0x37c] ;  /* 0x0000df00ff017b82 */ /* 0x000fe20000000800 */
[----:B------:R-:W0:Y:S07]  /*0010*/  S2R R3, SR_TID.X ;  /* 0x0000000000037919 */ /* 0x000e2e0000002100 */
[----:B------:R-:W0:Y:S01]  /*0020*/  S2UR UR4, SR_CTAID.X ;  /* 0x00000000000479c3 */ /* 0x000e220000002500 */
[----:B------:R-:W1:Y:S07]  /*0030*/  LDCU.64 UR6, c[0x0][0x390] ;  /* 0x00007200ff0677ac */ /* 0x000e6e0008000a00 */
[----:B------:R-:W0:Y:S02]  /*0040*/  LDC R0, c[0x0][0x360] ;  /* 0x0000d800ff007b82 */ /* 0x000e240000000800 */
[----:B0-----:R-:W-:-:S05]  /*0050*/  IMAD R0, R0, UR4, R3 ;  /* 0x0000000400007c24 */ /* 0x001fca000f8e0203 */
[----:B-1----:R-:W-:-:S04]  /*0060*/  ISETP.GE.U32.AND P0, PT, R0, UR6, PT ;  /* 0x0000000600007c0c */ /* 0x002fc8000bf06070 */
[----:B------:R-:W-:-:S13]  /*0070*/  ISETP.GE.U32.AND.EX P0, PT, RZ, UR7, PT, P0 ;  /* 0x00000007ff007c0c */ /* 0x000fda000bf06100 */
[----:B------:R-:W-:Y:S05]  /*0080*/  @P0 EXIT ;  /* 0x000000000000094d */ /* 0x000fea0003800000 */
[----:B------:R-:W0:Y:S01]  /*0090*/  LDCU.128 UR8, c[0x0][0x380] ;  /* 0x00007000ff0877ac */ /* 0x000e220008000c00 */
[----:B------:R-:W-:Y:S01]  /*00a0*/  IMAD.SHL.U32 R4, R0, 0x2, RZ ;  /* 0x0000000200047824 */ /* 0x000fe200078e00ff */
[----:B------:R-:W-:Y:S01]  /*00b0*/  SHF.R.U32.HI R0, RZ, 0x1f, R0 ;  /* 0x0000001fff007819 */ /* 0x000fe20000011600 */
[----:B------:R-:W1:Y:S03]  /*00c0*/  LDCU.64 UR4, c[0x0][0x358] ;  /* 0x00006b00ff0477ac */ /* 0x000e660008000a00 */
[----:B0-----:R-:W-:-:S04]  /*00d0*/  IADD3 R2, P0, PT, R4, UR10, RZ ;  /* 0x0000000a04027c10 */ /* 0x001fc8000ff1e0ff */
[----:B------:R-:W-:-:S06]  /*00e0*/  IADD3.X R3, PT, PT, R0, UR11, RZ, P0, !PT ;  /* 0x0000000b00037c10 */ /* 0x000fcc00087fe4ff */
[----:B-1----:R-:W2:Y:S01]  /*00f0*/  LDG.E.U16.CONSTANT R3, desc[UR4][R2.64] ;  /* 0x0000000402037981 */ /* 0x002ea2000c1e9500 */
[----:B------:R-:W-:-:S04]  /*0100*/  IADD3 R4, P0, PT, R4, UR8, RZ ;  /* 0x0000000804047c10 */ /* 0x000fc8000ff1e0ff */
[----:B------:R-:W-:-:S05]  /*0110*/  IADD3.X R5, PT, PT, R0, UR9, RZ, P0, !PT ;  /* 0x0000000900057c10 */ /* 0x000fca00087fe4ff */
[----:B--2---:R-:W-:Y:S01]  /*0120*/  STG.E.U16 desc[UR4][R4.64], R3 ;  /* 0x0000000304007986 */ /* 0x004fe2000c101504 */
[----:B------:R-:W-:Y:S05]  /*0130*/  EXIT ;  /* 0x000000000000794d */ /* 0x000fea0003800000 */
.L_x_282:
        /* <DEDUP_REMOVED lines=12> */
.L_x_294:


//--------------------- .text._Z21coalesced_memory_copyIfEvPT_PKS0_m --------------------------
	.section	.text._Z21coalesced_memory_copyIfEvPT_PKS0_m,"ax",@progbits
	.align	128
        .global         _Z21coalesced_memory_copyIfEvPT_PKS0_m
        .type           _Z21coalesced_memory_copyIfEvPT_PKS0_m,@function
        .size           _Z21coalesced_memory_copyIfEvPT_PKS0_m,(.L_x_295 - _Z21coalesced_memory_copyIfEvPT_PKS0_m)
        .other          _Z21coalesced_memory_copyIfEvPT_PKS0_m,@"STO_CUDA_ENTRY STV_DEFAULT"
_Z21coalesced_memory_copyIfEvPT_PKS0_m:
.text._Z21coalesced_memory_copyIfEvPT_PKS0_m:
        /* <DEDUP_REMOVED lines=15> */
[----:B-1----:R-:W2:Y:S01]  /*00f0*/  LDG.E.CONSTANT R3, desc[UR4][R2.64] ;  /* 0x0000000402037981 */ /* 0x002ea2000c1e9900 */
[----:B------:R-:W-:-:S04]  /*0100*/  IADD3 R4, P0, PT, R4, UR8, RZ ;  /* 0x0000000804047c10 */ /* 0x000fc8000ff1e0ff */
[----:B------:R-:W-:-:S05]  /*0110*/  IADD3.X R5, PT, PT, R0, UR9, RZ, P0, !PT ;  /* 0x0000000900057c10 */ /* 0x000fca00087fe4ff */
[----:B--2---:R-:W-:Y:S01]  /*0120*/  STG.E desc[UR4][R4.64], R3 ;  /* 0x0000000304007986 */ /* 0x004fe2000c101904 */
[----:B------:R-:W-:Y:S05]  /*0130*/  EXIT ;  /* 0x000000000000794d */ /* 0x000fea0003800000 */
.L_x_283:
        /* <DEDUP_REMOVED lines=12> */
.L_x_295:


//--------------------- .nv.shared._Z35scaled_dot_product_attention_kernelI6__halfEvPKT_S3_S3_PS1_fiiii --------------------------
	.section	.nv.shared._Z35scaled_dot_product_attention_kernelI6__halfEvPKT_S3_S3_PS1_fiiii,"aw",@nobits
	.sectionflags	@""
	.align	16
	.zero		1024


//--------------------- .nv.shared.reserved.0     --------------------------
	.section	.nv.shared.reserved.0,"aw",@nobits
	.weak		__nv_reservedSMEM_offset_0_alias
	.size		__nv_reservedSMEM_offset_0_alias, 0, 64
	.other		__nv_reservedSMEM_offset_0_alias,@"STO_CUDA_RESERVED_SHARED STV_DEFAULT"
__nv_reservedSMEM_offset_0_alias:
	.zero		0
	.zero		64


//--------------------- .nv.shared._Z46scaled_dot_product_attention_shared_mem_kernelI6__halfEvPKT_S3_S3_PS1_fiiii --------------------------
	.section	.nv.shared._Z46scaled_dot_product_attention_shared_mem_kernelI6__halfEvPKT_S3_S3_PS1_fiiii,"aw",@nobits
	.sectionflags	@""
	.align	16
.nv.shared._Z46scaled_dot_product_attention_shared_mem_kernelI6__halfEvPKT_S3_S3_PS1_fiiii:
	.zero		1152


//--------------------- .nv.shared._Z35scaled_dot_product_attention_kernelIfEvPKT_S2_S2_PS0_fiiii --------------------------
	.section	.nv.shared._Z35scaled_dot_product_attention_kernelIfEvPKT_S2_S2_PS0_fiiii,"aw",@nobits
	.sectionflags	@""
	.align	16
	.zero		1024


//--------------------- .nv.shared._Z46scaled_dot_product_attention_shared_mem_kernelIfEvPKT_S2_S2_PS0_fiiii --------------------------
	.section	.nv.shared._Z46scaled_dot_product_attention_shared_mem_kernelIfEvPKT_S2_S2_PS0_fiiii,"aw",@nobits
	.sectionflags	@""
	.align	16
.nv.shared._Z46scaled_dot_product_attention_shared_mem_kernelIfEvPKT_S2_S2_PS0_fiiii:
	.zero		1152


//--------------------- .nv.shared._Z26coalesced_matrix_transposeI6__halfEvPT_PKS1_ii --------------------------
	.section	.nv.shared._Z26coalesced_matrix_transposeI6__halfEvPT_PKS1_ii,"aw",@nobits
	.sectionflags	@""
	.align	16
.nv.shared._Z26coalesced_matrix_transposeI6__halfEvPT_PKS1_ii:
	.zero		3136


//--------------------- .nv.shared._Z26coalesced_matrix_transposeIfEvPT_PKS0_ii --------------------------
	.section	.nv.shared._Z26coalesced_matrix_transposeIfEvPT_PKS0_ii,"aw",@nobits
	.sectionflags	@""
	.align	16
.nv.shared._Z26coalesced_matrix_transposeIfEvPT_PKS0_ii:
	.zero		5248


//--------------------- .nv.shared._Z21coalesced_memory_copyI6__halfEvPT_PKS1_m --------------------------
	.section	.nv.shared._Z21coalesced_memory_copyI6__halfEvPT_PKS1_m,"aw",@nobits
	.sectionflags	@""
	.align	16
	.zero		1024


//--------------------- .nv.shared._Z21coalesced_memory_copyIfEvPT_PKS0_m --------------------------
	.section	.nv.shared._Z21coalesced_memory_copyIfEvPT_PKS0_m,"aw",@nobits
	.sectionflags	@""
	.align	16
	.zero		1024


//--------------------- .nv.constant0._Z35scaled_dot_product_attention_kernelI6__halfEvPKT_S3_S3_PS1_fiiii --------------------------
	.section	.nv.constant0._Z35scaled_dot_product_attention_kernelI6__halfEvPKT_S3_S3_PS1_fiiii,"a",@progbits
	.sectionflags	@""
	.align	4
.nv.constant0._Z35scaled_dot_product_attention_kernelI6__halfEvPKT_S3_S3_PS1_fiiii:
	.zero		948


//--------------------- .nv.constant0._Z46scaled_dot_product_attention_shared_mem_kernelI6__halfEvPKT_S3_S3_PS1_fiiii --------------------------
	.section	.nv.constant0._Z46scaled_dot_product_attention_shared_mem_kernelI6__halfEvPKT_S3_S3_PS1_fiiii,"a",@progbits
	.sectionflags	@""
	.align	4
.nv.constant0._Z46scaled_dot_product_attention_shared_mem_kernelI6__halfEvPKT_S3_S3_PS1_fiiii:
	.zero		948


//--------------------- .nv.constant0._Z35scaled_dot_product_attention_kernelIfEvPKT_S2_S2_PS0_fiiii --------------------------
	.section	.nv.constant0._Z35scaled_dot_product_attention_kernelIfEvPKT_S2_S2_PS0_fiiii,"a",@progbits
	.sectionflags	@""
	.align	4
.nv.constant0._Z35scaled_dot_product_attention_kernelIfEvPKT_S2_S2_PS0_fiiii:
	.zero		948


//--------------------- .nv.constant0._Z46scaled_dot_product_attention_shared_mem_kernelIfEvPKT_S2_S2_PS0_fiiii --------------------------
	.section	.nv.constant0._Z46scaled_dot_product_attention_shared_mem_kernelIfEvPKT_S2_S2_PS0_fiiii,"a",@progbits
	.sectionflags	@""
	.align	4
.nv.constant0._Z46scaled_dot_product_attention_shared_mem_kernelIfEvPKT_S2_S2_PS0_fiiii:
	.zero		948


//--------------------- .nv.constant0._Z26coalesced_matrix_transposeI6__halfEvPT_PKS1_ii --------------------------
	.section	.nv.constant0._Z26coalesced_matrix_transposeI6__halfEvPT_PKS1_ii,"a",@progbits
	.sectionflags	@""
	.align	4
.nv.constant0._Z26coalesced_matrix_transposeI6__halfEvPT_PKS1_ii:
	.zero		920


//--------------------- .nv.constant0._Z26coalesced_matrix_transposeIfEvPT_PKS0_ii --------------------------
	.section	.nv.constant0._Z26coalesced_matrix_transposeIfEvPT_PKS0_ii,"a",@progbits
	.sectionflags	@""
	.align	4
.nv.constant0._Z26coalesced_matrix_transposeIfEvPT_PKS0_ii:
	.zero		920


//--------------------- .nv.constant0._Z21coalesced_memory_copyI6__halfEvPT_PKS1_m --------------------------
	.section	.nv.constant0._Z21coalesced_memory_copyI6__halfEvPT_PKS1_m,"a",@progbits
	.sectionflags	@""
	.align	4
.nv.constant0._Z21coalesced_memory_copyI6__halfEvPT_PKS1_m:
	.zero		920


//--------------------- .nv.constant0._Z21coalesced_memory_copyIfEvPT_PKS0_m --------------------------
	.section	.nv.constant0._Z21coalesced_memory_copyIfEvPT_PKS0_m,"a",@progbits
	.sectionflags	@""
	.align	4
.nv.constant0._Z21coalesced_memory_copyIfEvPT_PKS0_m:
	.zero		920


//--------------------- SYMBOLS --------------------------

	.type		.nv.reservedSmem.offset0,@object
	.size		.nv.reservedSmem.offset0,0x4
	.type		.nv.reservedSmem.cap,@object
	.size		.nv.reservedSmem.cap,0x4
